def matmul_kernel(
    a_ptr,
    b_ptr,
    c_ptr,
    M,
    N,
    K,
    stride_am,
    stride_ak,
    stride_bk,
    stride_bn,
    stride_cm,
    stride_cn,
    BLOCK_M: tl.constexpr,
    BLOCK_N: tl.constexpr,
    BLOCK_K: tl.constexpr,
    GROUP_M: tl.constexpr,
):
    pid = tl.program_id(axis=0)
    num_pid_m = tl.cdiv(M, BLOCK_M)
    num_pid_n = tl.cdiv(N, BLOCK_N)
    num_pid_in_group = GROUP_M * num_pid_n
    group_id = pid // num_pid_in_group
    first_pid_m = group_id * GROUP_M
    group_size_m = min(num_pid_m - first_pid_m, GROUP_M)
    pid_m = first_pid_m + ((pid % num_pid_in_group) % group_size_m)
    pid_n = (pid % num_pid_in_group) // group_size_m

    offs_am = (pid_m * BLOCK_M + tl.arange(0, BLOCK_M)) % M
    offs_bn = (pid_n * BLOCK_N + tl.arange(0, BLOCK_N)) % N
    offs_k = tl.arange(0, BLOCK_K)
    a_ptrs = a_ptr + offs_am[:, None] * stride_am + offs_k[None, :] * stride_ak
    b_ptrs = b_ptr + offs_k[:, None] * stride_bk + offs_bn[None, :] * stride_bn

    acc = tl.zeros((BLOCK_M, BLOCK_N), dtype=tl.float32)
    for kk in range(0, tl.cdiv(K, BLOCK_K)):
        a = tl.load(a_ptrs, mask=offs_k[None, :] < K - kk * BLOCK_K, other=0.0)
        b = tl.load(b_ptrs, mask=offs_k[:, None] < K - kk * BLOCK_K, other=0.0)
        acc = tl.dot(a, b, acc)
        a_ptrs += BLOCK_K * stride_ak
        b_ptrs += BLOCK_K * stride_bk

    c = acc.to(c_ptr.dtype.element_ty)
    offs_cm = pid_m * BLOCK_M + tl.arange(0, BLOCK_M)
    offs_cn = pid_n * BLOCK_N + tl.arange(0, BLOCK_N)
    c_ptrs = c_ptr + offs_cm[:, None] * stride_cm + offs_cn[None, :] * stride_cn
    mask = (offs_cm[:, None] < M) & (offs_cn[None, :] < N)
    tl.store(c_ptrs, c, mask=mask)

# config = {"BLOCK_K": 128, "BLOCK_M": 64, "BLOCK_N": 128, "GROUP_M": 8, "arch": "sm_100", "dtype": "fp8e5m2", "num_ctas": 1, "num_stages": 3, "num_warps": 2}
# arch = sm_100


// ===== COMPILED SASS (sm_100a) =====

	.target	sm_100a

	.elftype	@"ET_EXEC"


//--------------------- .note.nv.tkinfo           --------------------------
	.section	.note.nv.tkinfo,"",@"SHT_NOTE"
	.sectionflags	@"SHF_NOTE_NV_TKINFO"
	.tkinfo
        /*0018*/ 	.word	0x00000081
        /*0030*/ 	.string	""
        /*0030*/ 	.string	"ptxas-blackwell"
        /*0030*/ 	.string	"Cuda compilation tools, release 12.9, V12.9.86"
        /*0030*/ 	.string	"Build cuda_12.9.r12.9/compiler.36037853_0"
        /*0030*/ 	.string	"-v  -suppress-debug-info  -lineinfo  -arch sm_100a "



//--------------------- .note.nv.cuver            --------------------------
	.section	.note.nv.cuver,"",@"SHT_NOTE"
	.sectionflags	@"SHF_NOTE_NV_CUVER"
        /*0018*/ 	.short	0x0001
        /*001a*/ 	.short	0x0064
        /*001c*/ 	.short	0x0001
        /*001e*/ 	.short	0x0000
        /*0020*/ 	.short	0x0001
        /*0022*/ 	.short	0x0000


//--------------------- .nv.info                  --------------------------
	.section	.nv.info,"",@"SHT_CUDA_INFO"
	.align	4


	//----- nvinfo : EIATTR_REGCOUNT
	.align		4
        /*0000*/ 	.byte	0x04, 0x2f
        /*0002*/ 	.short	(.L_1 - .L_0)
	.align		4
.L_0:
        /*0004*/ 	.word	index@(matmul_kernel)
        /*0008*/ 	.word	0x00000020


	//----- nvinfo : EIATTR_FRAME_SIZE
	.align		4
.L_1:
        /*000c*/ 	.byte	0x04, 0x11
        /*000e*/ 	.short	(.L_3 - .L_2)
	.align		4
.L_2:
        /*0010*/ 	.word	index@(matmul_kernel)
        /*0014*/ 	.word	0x00002a08


	//----- nvinfo : EIATTR_MIN_STACK_SIZE
	.align		4
.L_3:
        /*0018*/ 	.byte	0x04, 0x12
        /*001a*/ 	.short	(.L_5 - .L_4)
	.align		4
.L_4:
        /*001c*/ 	.word	index@(matmul_kernel)
        /*0020*/ 	.word	0x00002a08
.L_5:


//--------------------- .nv.info.matmul_kernel    --------------------------
	.section	.nv.info.matmul_kernel,"",@"SHT_CUDA_INFO"
	.sectionflags	@""
	.align	4


	//----- nvinfo : EIATTR_CUDA_API_VERSION
	.align		4
        /*0000*/ 	.byte	0x04, 0x37
        /*0002*/ 	.short	(.L_7 - .L_6)
.L_6:
        /*0004*/ 	.word	0x00000081


	//----- nvinfo : EIATTR_KPARAM_INFO
	.align		4
.L_7:
        /*0008*/ 	.byte	0x04, 0x17
        /*000a*/ 	.short	(.L_9 - .L_8)
.L_8:
        /*000c*/ 	.word	0x00000000
        /*0010*/ 	.short	0x000d
        /*0012*/ 	.short	0x0048
        /*0014*/ 	.byte	0x00, 0xf4, 0x21, 0x00


	//----- nvinfo : EIATTR_KPARAM_INFO
	.align		4
.L_9:
        /*0018*/ 	.byte	0x04, 0x17
        /*001a*/ 	.short	(.L_11 - .L_10)
.L_10:
        /*001c*/ 	.word	0x00000000
        /*0020*/ 	.short	0x000c
        /*0022*/ 	.short	0x0040
        /*0024*/ 	.byte	0x00, 0xf4, 0x21, 0x00


	//----- nvinfo : EIATTR_KPARAM_INFO
	.align		4
.L_11:
        /*0028*/ 	.byte	0x04, 0x17
        /*002a*/ 	.short	(.L_13 - .L_12)
.L_12:
        /*002c*/ 	.word	0x00000000
        /*0030*/ 	.short	0x000b
        /*0032*/ 	.short	0x0038
        /*0034*/ 	.byte	0x00, 0xf0, 0x11, 0x00


	//----- nvinfo : EIATTR_KPARAM_INFO
	.align		4
.L_13:
        /*0038*/ 	.byte	0x04, 0x17
        /*003a*/ 	.short	(.L_15 - .L_14)
.L_14:
        /*003c*/ 	.word	0x00000000
        /*0040*/ 	.short	0x000a
        /*0042*/ 	.short	0x0034
        /*0044*/ 	.byte	0x00, 0xf0, 0x11, 0x00


	//----- nvinfo : EIATTR_KPARAM_INFO
	.align		4
.L_15:
        /*0048*/ 	.byte	0x04, 0x17
        /*004a*/ 	.short	(.L_17 - .L_16)
.L_16:
        /*004c*/ 	.word	0x00000000
        /*0050*/ 	.short	0x0009
        /*0052*/ 	.short	0x0030
        /*0054*/ 	.byte	0x00, 0xf0, 0x11, 0x00


	//----- nvinfo : EIATTR_KPARAM_INFO
	.align		4
.L_17:
        /*0058*/ 	.byte	0x04, 0x17
        /*005a*/ 	.short	(.L_19 - .L_18)
.L_18:
        /*005c*/ 	.word	0x00000000
        /*0060*/ 	.short	0x0008
        /*0062*/ 	.short	0x002c
        /*0064*/ 	.byte	0x00, 0xf0, 0x11, 0x00


	//----- nvinfo : EIATTR_KPARAM_INFO
	.align		4
.L_19:
        /*0068*/ 	.byte	0x04, 0x17
        /*006a*/ 	.short	(.L_21 - .L_20)
.L_20:
        /*006c*/ 	.word	0x00000000
        /*0070*/ 	.short	0x0007
        /*0072*/ 	.short	0x0028
        /*0074*/ 	.byte	0x00, 0xf0, 0x11, 0x00


	//----- nvinfo : EIATTR_KPARAM_INFO
	.align		4
.L_21:
        /*0078*/ 	.byte	0x04, 0x17
        /*007a*/ 	.short	(.L_23 - .L_22)
.L_22:
        /*007c*/ 	.word	0x00000000
        /*0080*/ 	.short	0x0006
        /*0082*/ 	.short	0x0024
        /*0084*/ 	.byte	0x00, 0xf0, 0x11, 0x00


	//----- nvinfo : EIATTR_KPARAM_INFO
	.align		4
.L_23:
        /*0088*/ 	.byte	0x04, 0x17
        /*008a*/ 	.short	(.L_25 - .L_24)
.L_24:
        /*008c*/ 	.word	0x00000000
        /*0090*/ 	.short	0x0005
        /*0092*/ 	.short	0x0020
        /*0094*/ 	.byte	0x00, 0xf0, 0x11, 0x00


	//----- nvinfo : EIATTR_KPARAM_INFO
	.align		4
.L_25:
        /*0098*/ 	.byte	0x04, 0x17
        /*009a*/ 	.short	(.L_27 - .L_26)
.L_26:
        /*009c*/ 	.word	0x00000000
        /*00a0*/ 	.short	0x0004
        /*00a2*/ 	.short	0x001c
        /*00a4*/ 	.byte	0x00, 0xf0, 0x11, 0x00


	//----- nvinfo : EIATTR_KPARAM_INFO
	.align		4
.L_27:
        /*00a8*/ 	.byte	0x04, 0x17
        /*00aa*/ 	.short	(.L_29 - .L_28)
.L_28:
        /*00ac*/ 	.word	0x00000000
        /*00b0*/ 	.short	0x0003
        /*00b2*/ 	.short	0x0018
        /*00b4*/ 	.byte	0x00, 0xf0, 0x11, 0x00


	//----- nvinfo : EIATTR_KPARAM_INFO
	.align		4
.L_29:
        /*00b8*/ 	.byte	0x04, 0x17
        /*00ba*/ 	.short	(.L_31 - .L_30)
.L_30:
        /*00bc*/ 	.word	0x00000000
        /*00c0*/ 	.short	0x0002
        /*00c2*/ 	.short	0x0010
        /*00c4*/ 	.byte	0x00, 0xf4, 0x21, 0x00


	//----- nvinfo : EIATTR_KPARAM_INFO
	.align		4
.L_31:
        /*00c8*/ 	.byte	0x04, 0x17
        /*00ca*/ 	.short	(.L_33 - .L_32)
.L_32:
        /*00cc*/ 	.word	0x00000000
        /*00d0*/ 	.short	0x0001
        /*00d2*/ 	.short	0x0008
        /*00d4*/ 	.byte	0x00, 0xf4, 0x21, 0x00


	//----- nvinfo : EIATTR_KPARAM_INFO
	.align		4
.L_33:
        /*00d8*/ 	.byte	0x04, 0x17
        /*00da*/ 	.short	(.L_35 - .L_34)
.L_34:
        /*00dc*/ 	.word	0x00000000
        /*00e0*/ 	.short	0x0000
        /*00e2*/ 	.short	0x0000
        /*00e4*/ 	.byte	0x00, 0xf4, 0x21, 0x00


	//----- nvinfo : EIATTR_SPARSE_MMA_MASK
	.align		4
.L_35:
        /*00e8*/ 	.byte	0x03, 0x50
        /*00ea*/ 	.short	0x0000


	//----- nvinfo : EIATTR_MAXREG_COUNT
	.align		4
        /*00ec*/ 	.byte	0x03, 0x1b
        /*00ee*/ 	.short	0x00ff


	//----- nvinfo : EIATTR_NUM_BARRIERS
	.align		4
        /*00f0*/ 	.byte	0x02, 0x4c
        /*00f2*/ 	.byte	0x01
	.zero		1


	//----- nvinfo : EIATTR_ANNOTATIONS
	.align		4
        /*00f4*/ 	.byte	0x04, 0x55
        /*00f6*/ 	.short	(.L_37 - .L_36)


	//   ....[0]....
.L_36:
        /*00f8*/ 	.word	0x00000001
        /*00fc*/ 	.byte	0xe0, 0x04, 0x00, 0x00, 0x01, 0x00, 0x00, 0x00, 0x10, 0x05, 0x00, 0x00, 0x01, 0x00, 0x00, 0x00
        /* <DEDUP_REMOVED lines=719> */
        /*2dfc*/ 	.byte	0x80, 0xdc, 0x00, 0x00, 0x01, 0x00, 0x00, 0x00, 0x90, 0xdc, 0x00, 0x00


	//----- nvinfo : EIATTR_VRC_CTA_INIT_COUNT
	.align		4
.L_37:
        /*2e08*/ 	.byte	0x02, 0x4a
	.zero		1
	.zero		1


	//----- nvinfo : EIATTR_EXIT_INSTR_OFFSETS
	.align		4
        /*2e0c*/ 	.byte	0x04, 0x1c
        /*2e0e*/ 	.short	(.L_39 - .L_38)


	//   ....[0]....
.L_38:
        /*2e10*/ 	.word	0x00046d60


	//   ....[1]....
        /*2e14*/ 	.word	0x00046d80


	//----- nvinfo : EIATTR_REQNTID
	.align		4
.L_39:
        /*2e18*/ 	.byte	0x04, 0x10
        /*2e1a*/ 	.short	(.L_41 - .L_40)
.L_40:
        /*2e1c*/ 	.word	0x00000040
        /*2e20*/ 	.word	0x00000001
        /*2e24*/ 	.word	0x00000001


	//----- nvinfo : EIATTR_CBANK_PARAM_SIZE
	.align		4
.L_41:
        /*2e28*/ 	.byte	0x03, 0x19
        /*2e2a*/ 	.short	0x0050


	//----- nvinfo : EIATTR_PARAM_CBANK
	.align		4
        /*2e2c*/ 	.byte	0x04, 0x0a
        /*2e2e*/ 	.short	(.L_43 - .L_42)
	.align		4
.L_42:
        /*2e30*/ 	.word	index@(.nv.constant0.matmul_kernel)
        /*2e34*/ 	.short	0x0380
        /*2e36*/ 	.short	0x0050


	//----- nvinfo : EIATTR_SW_WAR
	.align		4
.L_43:
        /*2e38*/ 	.byte	0x04, 0x36
        /*2e3a*/ 	.short	(.L_45 - .L_44)
.L_44:
        /*2e3c*/ 	.word	0x00000008
.L_45:


//--------------------- .nv.compat                --------------------------
	.section	.nv.compat,"",@"SHT_CUDA_COMPAT_INFO"
	.align	4
        /*0000*/ 	.byte	0x02, 0x02, 0x02, 0x00, 0x02, 0x05, 0x05, 0x00, 0x02, 0x03, 0x00, 0x00, 0x02, 0x06, 0x01, 0x00


//--------------------- .nv.callgraph             --------------------------
	.section	.nv.callgraph,"",@"SHT_CUDA_CALLGRAPH"
	.align	4
	.sectionentsize	8
	.align		4
        /*0000*/ 	.word	0x00000000
	.align		4
        /*0004*/ 	.word	0xffffffff
	.align		4
        /*0008*/ 	.word	0x00000000
	.align		4
        /*000c*/ 	.word	0xfffffffe
	.align		4
        /*0010*/ 	.word	0x00000000
	.align		4
        /*0014*/ 	.word	0xfffffffd
	.align		4
        /*0018*/ 	.word	0x00000000
	.align		4
        /*001c*/ 	.word	0xfffffffc


//--------------------- .text.matmul_kernel       --------------------------
	.section	.text.matmul_kernel,"ax",@progbits
	.align	128
        .global         matmul_kernel
        .type           matmul_kernel,@function
        .size           matmul_kernel,(.L_x_4 - matmul_kernel)
        .other          matmul_kernel,@"STO_CUDA_ENTRY STV_DEFAULT"
matmul_kernel:
.text.matmul_kernel:
[----:B------:R-:W0:Y:S08]  /*0000*/  LDC R1, c[0x0][0x37c] ;  /* 0x0000df00ff017b82 */ /* 0x000e300000000800 */
[----:B------:R-:W1:Y:S01]  /*0010*/  LDC.64 R2, c[0x0][0x398] ;  /* 0x0000e600ff027b82 */ /* 0x000e620000000a00 */
[----:B0-----:R-:W-:Y:S01]  /*0020*/  VIADD R1, R1, 0xffffd5f8 ;  /* 0xffffd5f801017836 */ /* 0x001fe20000000000 */
[----:B------:R-:W0:Y:S01]  /*0030*/  S2R R14, SR_TID.X ;  /* 0x00000000000e7919 */ /* 0x000e220000002100 */
[----:B------:R-:W2:Y:S01]  /*0040*/  LDCU UR4, c[0x0][0x3a0] ;  /* 0x00007400ff0477ac */ /* 0x000ea20008000800 */
[----:B------:R-:W3:Y:S01]  /*0050*/  LDCU.64 UR8, c[0x0][0x358] ;  /* 0x00006b00ff0877ac */ /* 0x000ee20008000a00 */
[----:B--2---:R-:W-:Y:S01]  /*0060*/  UIADD3 UR4, UPT, UPT, UR4, 0x7f, URZ ;  /* 0x0000007f04047890 */ /* 0x004fe2000fffe0ff */
[----:B-1----:R-:W-:-:S03]  /*0070*/  VIADD R0, R3, 0x7f ;  /* 0x0000007f03007836 */ /* 0x002fc60000000000 */
[----:B------:R-:W-:Y:S02]  /*0080*/  UISETP.GT.AND UP0, UPT, UR4, 0x7f, UPT ;  /* 0x0000007f0400788c */ /* 0x000fe4000bf04270 */
[----:B------:R-:W-:-:S04]  /*0090*/  SHF.R.S32.HI R5, RZ, 0x1f, R0 ;  /* 0x0000001fff057819 */ /* 0x000fc80000011400 */
[----:B------:R-:W-:Y:S02]  /*00a0*/  LEA.HI R5, R5, R0, RZ, 0x7 ;  /* 0x0000000005057211 */ /* 0x000fe400078f38ff */
[----:B0-----:R-:W-:Y:S02]  /*00b0*/  LOP3.LUT R28, R14, 0x3f, RZ, 0xc0, !PT ;  /* 0x0000003f0e1c7812 */ /* 0x001fe400078ec0ff */
[----:B------:R-:W-:Y:S02]  /*00c0*/  SHF.R.S32.HI R0, RZ, 0x7, R5 ;  /* 0x00000007ff007819 */ /* 0x000fe40000011405 */
[----:B------:R-:W0:Y:S03]  /*00d0*/  S2R R5, SR_CTAID.X ;  /* 0x0000000000057919 */ /* 0x000e260000002500 */
[----:B------:R-:W-:-:S05]  /*00e0*/  IMAD.SHL.U32 R0, R0, 0x8, RZ ;  /* 0x0000000800007824 */ /* 0x000fca00078e00ff */
[-C--:B------:R-:W-:Y:S02]  /*00f0*/  IABS R9, R0.reuse ;  /* 0x0000000000097213 */ /* 0x080fe40000000000 */
[----:B------:R-:W-:Y:S02]  /*0100*/  IABS R12, R0 ;  /* 0x00000000000c7213 */ /* 0x000fe40000000000 */
[----:B------:R-:W1:Y:S08]  /*0110*/  I2F.RP R4, R9 ;  /* 0x0000000900047306 */ /* 0x000e700000209400 */
[----:B-1----:R-:W1:Y:S01]  /*0120*/  MUFU.RCP R4, R4 ;  /* 0x0000000400047308 */ /* 0x002e620000001000 */
[----:B0-----:R-:W-:Y:S01]  /*0130*/  IABS R10, R5 ;  /* 0x00000005000a7213 */ /* 0x001fe20000000000 */
[----:B-1----:R-:W-:-:S02]  /*0140*/  VIADD R6, R4, 0xffffffe ;  /* 0x0ffffffe04067836 */ /* 0x002fc40000000000 */
[----:B------:R-:W-:-:S04]  /*0150*/  IMAD.MOV R4, RZ, RZ, -R12 ;  /* 0x000000ffff047224 */ /* 0x000fc800078e0a0c */
[----:B------:R0:W1:Y:S02]  /*0160*/  F2I.FTZ.U32.TRUNC.NTZ R7, R6 ;  /* 0x0000000600077305 */ /* 0x000064000021f000 */
[----:B0-----:R-:W-:Y:S02]  /*0170*/  IMAD.MOV.U32 R6, RZ, RZ, RZ ;  /* 0x000000ffff067224 */ /* 0x001fe400078e00ff */
[----:B-1----:R-:W-:-:S04]  /*0180*/  IMAD.MOV R8, RZ, RZ, -R7 ;  /* 0x000000ffff087224 */ /* 0x002fc800078e0a07 */
[----:B------:R-:W-:Y:S02]  /*0190*/  IMAD R11, R8, R9, RZ ;  /* 0x00000009080b7224 */ /* 0x000fe400078e02ff */
[----:B------:R-:W-:Y:S02]  /*01a0*/  IMAD.MOV.U32 R8, RZ, RZ, R10 ;  /* 0x000000ffff087224 */ /* 0x000fe400078e000a */
[----:B------:R-:W-:-:S06]  /*01b0*/  IMAD.HI.U32 R7, R7, R11, R6 ;  /* 0x0000000b07077227 */ /* 0x000fcc00078e0006 */
[----:B------:R-:W-:-:S04]  /*01c0*/  IMAD.HI.U32 R7, R7, R8, RZ ;  /* 0x0000000807077227 */ /* 0x000fc800078e00ff */
[----:B------:R-:W-:-:S05]  /*01d0*/  IMAD R4, R7, R4, R8 ;  /* 0x0000000407047224 */ /* 0x000fca00078e0208 */
[----:B------:R-:W-:-:S13]  /*01e0*/  ISETP.GT.U32.AND P1, PT, R9, R4, PT ;  /* 0x000000040900720c */ /* 0x000fda0003f24070 */
[----:B------:R-:W-:Y:S02]  /*01f0*/  @!P1 IMAD.IADD R4, R4, 0x1, -R9 ;  /* 0x0000000104049824 */ /* 0x000fe400078e0a09 */
[----:B------:R-:W-:Y:S01]  /*0200*/  @!P1 VIADD R7, R7, 0x1 ;  /* 0x0000000107079836 */ /* 0x000fe20000000000 */
[----:B------:R-:W-:Y:S02]  /*0210*/  ISETP.NE.AND P1, PT, R0, RZ, PT ;  /* 0x000000ff0000720c */ /* 0x000fe40003f25270 */
[----:B------:R-:W-:Y:S02]  /*0220*/  ISETP.GE.U32.AND P0, PT, R4, R9, PT ;  /* 0x000000090400720c */ /* 0x000fe40003f06070 */
[----:B------:R-:W-:-:S04]  /*0230*/  LOP3.LUT R4, R5, R0, RZ, 0x3c, !PT ;  /* 0x0000000005047212 */ /* 0x000fc800078e3cff */
[----:B------:R-:W-:Y:S01]  /*0240*/  ISETP.GE.AND P2, PT, R4, RZ, PT ;  /* 0x000000ff0400720c */ /* 0x000fe20003f46270 */
[----:B------:R-:W-:-:S06]  /*0250*/  VIADD R4, R2, 0x3f ;  /* 0x0000003f02047836 */ /* 0x000fcc0000000000 */
[----:B------:R-:W-:-:S04]  /*0260*/  @P0 VIADD R7, R7, 0x1 ;  /* 0x0000000107070836 */ /* 0x000fc80000000000 */
[----:B------:R-:W-:Y:S01]  /*0270*/  IMAD.MOV.U32 R6, RZ, RZ, R7 ;  /* 0x000000ffff067224 */ /* 0x000fe200078e0007 */
[----:B------:R-:W-:-:S03]  /*0280*/  SHF.R.S32.HI R7, RZ, 0x1f, R4 ;  /* 0x0000001fff077819 */ /* 0x000fc60000011404 */
[----:B------:R-:W-:Y:S01]  /*0290*/  @!P2 IMAD.MOV R6, RZ, RZ, -R6 ;  /* 0x000000ffff06a224 */ /* 0x000fe200078e0a06 */
[----:B------:R-:W-:Y:S02]  /*02a0*/  @!P1 LOP3.LUT R6, RZ, R0, RZ, 0x33, !PT ;  /* 0x00000000ff069212 */ /* 0x000fe400078e33ff */
[----:B------:R-:W-:-:S03]  /*02b0*/  LEA.HI R7, R7, R4, RZ, 0x6 ;  /* 0x0000000407077211 */ /* 0x000fc600078f30ff */
[----:B------:R-:W-:Y:S02]  /*02c0*/  IMAD.SHL.U32 R4, R6, 0x8, RZ ;  /* 0x0000000806047824 */ /* 0x000fe400078e00ff */
[----:B------:R-:W-:-:S03]  /*02d0*/  IMAD.MOV R6, RZ, RZ, -R6 ;  /* 0x000000ffff067224 */ /* 0x000fc600078e0a06 */
[----:B------:R-:W-:Y:S01]  /*02e0*/  LEA.HI.SX32 R7, R7, -R4, 0x1a ;  /* 0x8000000407077211 */ /* 0x000fe200078fd2ff */
[----:B------:R-:W-:Y:S02]  /*02f0*/  IMAD R15, R0, R6, R5 ;  /* 0x00000006000f7224 */ /* 0x000fe400078e0205 */
[----:B------:R-:W-:Y:S01]  /*0300*/  IMAD.MOV.U32 R6, RZ, RZ, RZ ;  /* 0x000000ffff067224 */ /* 0x000fe200078e00ff */
[----:B------:R-:W-:Y:S02]  /*0310*/  VIMNMX R8, PT, PT, R7, 0x8, PT ;  /* 0x0000000807087848 */ /* 0x000fe40003fe0100 */
[----:B------:R-:W-:Y:S02]  /*0320*/  IABS R13, R15 ;  /* 0x0000000f000d7213 */ /* 0x000fe40000000000 */
[----:B------:R-:W-:-:S04]  /*0330*/  IABS R11, R8 ;  /* 0x00000008000b7213 */ /* 0x000fc80000000000 */
[----:B------:R-:W0:Y:S08]  /*0340*/  I2F.RP R9, R11 ;  /* 0x0000000b00097306 */ /* 0x000e300000209400 */
[----:B0-----:R-:W0:Y:S02]  /*0350*/  MUFU.RCP R9, R9 ;  /* 0x0000000900097308 */ /* 0x001e240000001000 */
[----:B0-----:R-:W-:-:S06]  /*0360*/  VIADD R7, R9, 0xffffffe ;  /* 0x0ffffffe09077836 */ /* 0x001fcc0000000000 */
[----:B------:R-:W0:Y:S02]  /*0370*/  F2I.FTZ.U32.TRUNC.NTZ R7, R7 ;  /* 0x0000000700077305 */ /* 0x000e24000021f000 */
[----:B0-----:R-:W-:-:S04]  /*0380*/  IMAD.MOV R10, RZ, RZ, -R7 ;  /* 0x000000ffff0a7224 */ /* 0x001fc800078e0a07 */
[----:B------:R-:W-:-:S04]  /*0390*/  IMAD.MOV.U32 R0, RZ, RZ, R10 ;  /* 0x000000ffff007224 */ /* 0x000fc800078e000a */
[----:B------:R-:W-:Y:S01]  /*03a0*/  IMAD R5, R0, R11, RZ ;  /* 0x0000000b00057224 */ /* 0x000fe200078e02ff */
[----:B------:R-:W-:-:S03]  /*03b0*/  IABS R0, R8 ;  /* 0x0000000800007213 */ /* 0x000fc60000000000 */
[----:B------:R-:W-:-:S04]  /*03c0*/  IMAD.HI.U32 R6, R7, R5, R6 ;  /* 0x0000000507067227 */ /* 0x000fc800078e0006 */
[----:B------:R-:W-:Y:S02]  /*03d0*/  IMAD.MOV R0, RZ, RZ, -R0 ;  /* 0x000000ffff007224 */ /* 0x000fe400078e0a00 */
        /* <DEDUP_REMOVED lines=8> */
[----:B------:R-:W-:-:S07]  /*0460*/  ISETP.GE.AND P2, PT, R0, RZ, PT ;  /* 0x000000ff0000720c */ /* 0x000fce0003f46270 */
[----:B------:R-:W-:-:S06]  /*0470*/  @P0 VIADD R6, R6, 0x1 ;  /* 0x0000000106060836 */ /* 0x000fcc0000000000 */
[----:B------:R-:W-:Y:S01]  /*0480*/  @!P2 IMAD.MOV R6, RZ, RZ, -R6 ;  /* 0x000000ffff06a224 */ /* 0x000fe200078e0a06 */
[----:B------:R-:W-:-:S05]  /*0490*/  @!P1 LOP3.LUT R6, RZ, R8, RZ, 0x33, !PT ;  /* 0x00000008ff069212 */ /* 0x000fca00078e33ff */
[----:B------:R-:W-:Y:S02]  /*04a0*/  IMAD.MOV R5, RZ, RZ, -R6 ;  /* 0x000000ffff057224 */ /* 0x000fe400078e0a06 */
[----:B------:R-:W-:Y:S02]  /*04b0*/  IMAD.SHL.U32 R26, R6, 0x80, RZ ;  /* 0x00000080061a7824 */ /* 0x000fe400078e00ff */
[----:B------:R-:W-:Y:S02]  /*04c0*/  IMAD R5, R8, R5, R15 ;  /* 0x0000000508057224 */ /* 0x000fe400078e020f */
[----:B------:R-:W-:Y:S01]  /*04d0*/  VIADD R6, R26, 0x1 ;  /* 0x000000011a067836 */ /* 0x000fe20000000000 */
[----:B------:R-:W-:Y:S01]  /*04e0*/  STL [R1+0x390], R26 ;  /* 0x0003901a01007387 */ /* 0x000fe20000100800 */
[----:B------:R-:W-:Y:S02]  /*04f0*/  IMAD.IADD R0, R4, 0x1, R5 ;  /* 0x0000000104007824 */ /* 0x000fe400078e0205 */
[C---:B------:R-:W-:Y:S01]  /*0500*/  VIADD R5, R26.reuse, 0x2 ;  /* 0x000000021a057836 */ /* 0x040fe20000000000 */
[----:B------:R0:W-:Y:S01]  /*0510*/  STL [R1+0x29c], R6 ;  /* 0x00029c0601007387 */ /* 0x0001e20000100800 */
[----:B------:R-:W-:-:S02]  /*0520*/  VIADD R4, R26, 0x3 ;  /* 0x000000031a047836 */ /* 0x000fc40000000000 */
[----:B------:R-:W-:Y:S01]  /*0530*/  VIADD R7, R26, 0x22 ;  /* 0x000000221a077836 */ /* 0x000fe20000000000 */
[----:B------:R1:W-:Y:S01]  /*0540*/  STL [R1+0x298], R5 ;  /* 0x0002980501007387 */ /* 0x0003e20000100800 */
[----:B------:R-:W-:Y:S02]  /*0550*/  IMAD R0, R0, 0x40, R28 ;  /* 0x0000004000007824 */ /* 0x000fe400078e021c */
[C---:B------:R-:W-:Y:S01]  /*0560*/  VIADD R17, R26.reuse, 0x16 ;  /* 0x000000161a117836 */ /* 0x040fe20000000000 */
[----:B------:R2:W-:Y:S01]  /*0570*/  STL [R1+0x294], R4 ;  /* 0x0002940401007387 */ /* 0x0005e20000100800 */
[C---:B------:R-:W-:Y:S02]  /*0580*/  VIADD R16, R26.reuse, 0x17 ;  /* 0x000000171a107836 */ /* 0x040fe40000000000 */
[C---:B0-----:R-:W-:Y:S02]  /*0590*/  VIADD R6, R26.reuse, 0x4 ;  /* 0x000000041a067836 */ /* 0x041fe40000000000 */
[----:B------:R-:W-:-:S02]  /*05a0*/  VIADD R27, R26, 0x18 ;  /* 0x000000181a1b7836 */ /* 0x000fc40000000000 */
[C---:B-1----:R-:W-:Y:S01]  /*05b0*/  VIADD R5, R26.reuse, 0x5 ;  /* 0x000000051a057836 */ /* 0x042fe20000000000 */
[----:B------:R0:W-:Y:S01]  /*05c0*/  STL [R1+0x290], R6 ;  /* 0x0002900601007387 */ /* 0x0001e20000100800 */
[C---:B------:R-:W-:Y:S02]  /*05d0*/  VIADD R25, R26.reuse, 0x1d ;  /* 0x0000001d1a197836 */ /* 0x040fe40000000000 */
[C---:B--2---:R-:W-:Y:S01]  /*05e0*/  VIADD R4, R26.reuse, 0x6 ;  /* 0x000000061a047836 */ /* 0x044fe20000000000 */
[----:B------:R1:W-:Y:S01]  /*05f0*/  STL [R1+0x28c], R5 ;  /* 0x00028c0501007387 */ /* 0x0003e20000100800 */
[C---:B------:R-:W-:Y:S02]  /*0600*/  VIADD R15, R26.reuse, 0x3e ;  /* 0x0000003e1a0f7836 */ /* 0x040fe40000000000 */
[C---:B------:R-:W-:Y:S01]  /*0610*/  VIADD R29, R26.reuse, 0x6c ;  /* 0x0000006c1a1d7836 */ /* 0x040fe20000000000 */
[----:B------:R2:W-:Y:S01]  /*0620*/  STL [R1+0x288], R4 ;  /* 0x0002880401007387 */ /* 0x0005e20000100800 */
[----:B------:R-:W-:-:S02]  /*0630*/  VIADD R24, R26, 0x6d ;  /* 0x0000006d1a187836 */ /* 0x000fc40000000000 */
[C---:B0-----:R-:W-:Y:S02]  /*0640*/  VIADD R6, R26.reuse, 0x7 ;  /* 0x000000071a067836 */ /* 0x041fe40000000000 */
[C---:B------:R-:W-:Y:S02]  /*0650*/  VIADD R23, R26.reuse, 0x6e ;  /* 0x0000006e1a177836 */ /* 0x040fe40000000000 */
[C---:B-1----:R-:W-:Y:S01]  /*0660*/  VIADD R5, R26.reuse, 0x8 ;  /* 0x000000081a057836 */ /* 0x042fe20000000000 */
[----:B------:R0:W-:Y:S01]  /*0670*/  STL [R1+0x284], R6 ;  /* 0x0002840601007387 */ /* 0x0001e20000100800 */
[C---:B------:R-:W-:Y:S02]  /*0680*/  VIADD R22, R26.reuse, 0x6f ;  /* 0x0000006f1a167836 */ /* 0x040fe40000000000 */
[C---:B--2---:R-:W-:Y:S01]  /*0690*/  VIADD R4, R26.reuse, 0x9 ;  /* 0x000000091a047836 */ /* 0x044fe20000000000 */
[----:B------:R1:W-:Y:S01]  /*06a0*/  STL [R1+0x280], R5 ;  /* 0x0002800501007387 */ /* 0x0003e20000100800 */
[----:B------:R-:W-:-:S02]  /*06b0*/  VIADD R21, R26, 0x70 ;  /* 0x000000701a157836 */ /* 0x000fc40000000000 */
[C---:B------:R-:W-:Y:S01]  /*06c0*/  VIADD R20, R26.reuse, 0x71 ;  /* 0x000000711a147836 */ /* 0x040fe20000000000 */
[----:B------:R2:W-:Y:S01]  /*06d0*/  STL [R1+0x27c], R4 ;  /* 0x00027c0401007387 */ /* 0x0005e20000100800 */
[C---:B------:R-:W-:Y:S02]  /*06e0*/  VIADD R19, R26.reuse, 0x72 ;  /* 0x000000721a137836 */ /* 0x040fe40000000000 */
[C---:B0-----:R-:W-:Y:S02]  /*06f0*/  VIADD R6, R26.reuse, 0xa ;  /* 0x0000000a1a067836 */ /* 0x041fe40000000000 */
[C---:B------:R-:W-:Y:S02]  /*0700*/  VIADD R18, R26.reuse, 0x74 ;  /* 0x000000741a127836 */ /* 0x040fe40000000000 */
[C---:B-1----:R-:W-:Y:S01]  /*0710*/  VIADD R5, R26.reuse, 0xb ;  /* 0x0000000b1a057836 */ /* 0x042fe20000000000 */
[----:B------:R0:W-:Y:S01]  /*0720*/  STL [R1+0x278], R6 ;  /* 0x0002780601007387 */ /* 0x0001e20000100800 */
[----:B------:R-:W-:-:S02]  /*0730*/  VIADD R13, R26, 0x75 ;  /* 0x000000751a0d7836 */ /* 0x000fc40000000000 */
[C---:B--2---:R-:W-:Y:S01]  /*0740*/  VIADD R4, R26.reuse, 0xc ;  /* 0x0000000c1a047836 */ /* 0x044fe20000000000 */
[----:B------:R1:W-:Y:S01]  /*0750*/  STL [R1+0x274], R5 ;  /* 0x0002740501007387 */ /* 0x0003e20000100800 */
[C---:B------:R-:W-:Y:S02]  /*0760*/  VIADD R12, R26.reuse, 0x77 ;  /* 0x000000771a0c7836 */ /* 0x040fe40000000000 */
        /* <DEDUP_REMOVED lines=9> */
[----:B------:R1:W-:Y:S04]  /*0800*/  STL [R1+0x268], R5 ;  /* 0x0002680501007387 */ /* 0x0003e80000100800 */
[----:B------:R2:W-:Y:S01]  /*0810*/  STL [R1+0x264], R4 ;  /* 0x0002640401007387 */ /* 0x0005e20000100800 */
[----:B0-----:R-:W-:-:S02]  /*0820*/  VIADD R6, R26, 0x10 ;  /* 0x000000101a067836 */ /* 0x001fc40000000000 */
[----:B-1----:R-:W-:-:S03]  /*0830*/  VIADD R5, R26, 0x11 ;  /* 0x000000111a057836 */ /* 0x002fc60000000000 */
[----:B------:R0:W-:Y:S01]  /*0840*/  STL [R1+0x260], R6 ;  /* 0x0002600601007387 */ /* 0x0001e20000100800 */
[----:B--2---:R-:W-:-:S03]  /*0850*/  VIADD R4, R26, 0x12 ;  /* 0x000000121a047836 */ /* 0x004fc60000000000 */
[----:B------:R1:W-:Y:S04]  /*0860*/  STL [R1+0x25c], R5 ;  /* 0x00025c0501007387 */ /* 0x0003e80000100800 */
[----:B------:R2:W-:Y:S01]  /*0870*/  STL [R1+0x258], R4 ;  /* 0x0002580401007387 */ /* 0x0005e20000100800 */
[C---:B0-----:R-:W-:Y:S02]  /*0880*/  VIADD R6, R26.reuse, 0x13 ;  /* 0x000000131a067836 */ /* 0x041fe40000000000 */
[----:B-1----:R-:W-:-:S03]  /*0890*/  VIADD R5, R26, 0x14 ;  /* 0x000000141a057836 */ /* 0x002fc60000000000 */
[----:B------:R0:W-:Y:S01]  /*08a0*/  STL [R1+0x254], R6 ;  /* 0x0002540601007387 */ /* 0x0001e20000100800 */
[----:B--2---:R-:W-:-:S03]  /*08b0*/  VIADD R4, R26, 0x15 ;  /* 0x000000151a047836 */ /* 0x004fc60000000000 */
[----:B------:R1:W-:Y:S04]  /*08c0*/  STL [R1+0x250], R5 ;  /* 0x0002500501007387 */ /* 0x0003e80000100800 */
[----:B------:R2:W-:Y:S01]  /*08d0*/  STL [R1+0x24c], R4 ;  /* 0x00024c0401007387 */ /* 0x0005e20000100800 */
[C---:B0-----:R-:W-:Y:S02]  /*08e0*/  VIADD R6, R26.reuse, 0x1e ;  /* 0x0000001e1a067836 */ /* 0x041fe40000000000 */
[C---:B-1----:R-:W-:Y:S02]  /*08f0*/  VIADD R5, R26.reuse, 0x19 ;  /* 0x000000191a057836 */ /* 0x042fe40000000000 */
[----:B--2---:R-:W-:-:S03]  /*0900*/  VIADD R4, R26, 0x1a ;  /* 0x0000001a1a047836 */ /* 0x004fc60000000000 */
[----:B------:R0:W-:Y:S04]  /*0910*/  STL [R1+0x23c], R5 ;  /* 0x00023c0501007387 */ /* 0x0001e80000100800 */
[----:B------:R1:W-:Y:S01]  /*0920*/  STL [R1+0x238], R4 ;  /* 0x0002380401007387 */ /* 0x0003e20000100800 */
[C---:B0-----:R-:W-:Y:S02]  /*0930*/  VIADD R5, R26.reuse, 0x1b ;  /* 0x0000001b1a057836 */ /* 0x041fe40000000000 */
[----:B-1----:R-:W-:-:S03]  /*0940*/  VIADD R4, R26, 0x1c ;  /* 0x0000001c1a047836 */ /* 0x002fc60000000000 */
[----:B------:R0:W-:Y:S04]  /*0950*/  STL [R1+0x234], R5 ;  /* 0x0002340501007387 */ /* 0x0001e80000100800 */
        /* <DEDUP_REMOVED lines=153> */
[C---:B--2---:R-:W-:Y:S02]  /*12f0*/  VIADD R6, R26.reuse, 0x7d ;  /* 0x0000007d1a067836 */ /* 0x044fe40000000000 */
[----:B0-----:R-:W-:-:S05]  /*1300*/  VIADD R4, R26, 0x73 ;  /* 0x000000731a047836 */ /* 0x001fca0000000000 */
[----:B------:R0:W-:Y:S02]  /*1310*/  STL [R1+0x30], R4 ;  /* 0x0000300401007387 */ /* 0x0001e40000100800 */
[----:B0-----:R-:W-:-:S05]  /*1320*/  VIADD R4, R26, 0x76 ;  /* 0x000000761a047836 */ /* 0x001fca0000000000 */
[----:B------:R0:W-:Y:S04]  /*1330*/  STL [R1+0x2c], R4 ;  /* 0x00002c0401007387 */ /* 0x0001e80000100800 */
[----:B------:R1:W-:Y:S01]  /*1340*/  STL [R1+0x15b8], R0 ;  /* 0x0015b80001007387 */ /* 0x0003e20000100800 */
[C---:B0-----:R-:W-:Y:S02]  /*1350*/  VIADD R4, R26.reuse, 0x7e ;  /* 0x0000007e1a047836 */ /* 0x041fe40000000000 */
[----:B------:R-:W-:Y:S01]  /*1360*/  VIADD R26, R26, 0x7f ;  /* 0x0000007f1a1a7836 */ /* 0x000fe20000000000 */
[----:B---3--:R-:W-:Y:S06]  /*1370*/  BRA.U UP0, `(.L_x_0) ;  /* 0x0000000900107547 */ /* 0x008fec000b800000 */
[----:B------:R0:W-:Y:S01]  /*1380*/  STL [R1+0x3c0], RZ ;  /* 0x0003c0ff01007387 */ /* 0x0001e20000100800 */
[----:B-1----:R-:W-:-:S03]  /*1390*/  IMAD.SHL.U32 R0, R14, 0x20, RZ ;  /* 0x000000200e007824 */ /* 0x002fc600078e00ff */
[----:B------:R0:W-:Y:S02]  /*13a0*/  STL [R1+0x3c4], RZ ;  /* 0x0003c4ff01007387 */ /* 0x0001e40000100800 */
[----:B------:R-:W-:Y:S02]  /*13b0*/  LOP3.LUT R0, R0, 0x400, RZ, 0xc0, !PT ;  /* 0x0000040000007812 */ /* 0x000fe400078ec0ff */
[----:B------:R0:W-:Y:S04]  /*13c0*/  STL [R1+0x3c8], RZ ;  /* 0x0003c8ff01007387 */ /* 0x0001e80000100800 */
        /* <DEDUP_REMOVED lines=125> */
[----:B------:R0:W-:Y:S01]  /*1ba0*/  STL [R1+0x15bc], R0 ;  /* 0x0015bc0001007387 */ /* 0x0001e20000100800 */
[----:B------:R-:W-:Y:S05]  /*1bb0*/  BRA `(.L_x_1) ;  /* 0x000003f000d87947 */ /* 0x000fea0003800000 */
.L_x_0:
[----:B------:R-:W-:Y:S01]  /*1bc0*/  STL [R1+0x17c0], R12 ;  /* 0x0017c00c01007387 */ /* 0x000fe20000100800 */
[----:B-1----:R-:W-:Y:S01]  /*1bd0*/  IABS R0, R3 ;  /* 0x0000000300007213 */ /* 0x002fe20000000000 */
[----:B------:R-:W-:Y:S01]  /*1be0*/  IMAD.MOV.U32 R14, RZ, RZ, RZ ;  /* 0x000000ffff0e7224 */ /* 0x000fe200078e00ff */
[----:B------:R-:W-:Y:S01]  /*1bf0*/  ISETP.GE.AND P3, PT, R26, RZ, PT ;  /* 0x000000ff1a00720c */ /* 0x000fe20003f66270 */
[----:B------:R-:W-:Y:S01]  /*1c00*/  STL [R1+0x17bc], R13 ;  /* 0x0017bc0d01007387 */ /* 0x000fe20000100800 */
[----:B------:R-:W0:Y:S03]  /*1c10*/  LDCU UR4, c[0x0][0x3a4] ;  /* 0x00007480ff0477ac */ /* 0x000e260008000800 */
[----:B------:R-:W-:Y:S01]  /*1c20*/  STL [R1+0x17b8], R18 ;  /* 0x0017b81201007387 */ /* 0x000fe20000100800 */
[----:B------:R-:W1:Y:S03]  /*1c30*/  LDCU.128 UR12, c[0x0][0x380] ;  /* 0x00007000ff0c77ac */ /* 0x000e660008000c00 */
[----:B------:R2:W-:Y:S01]  /*1c40*/  STL [R1+0x17b4], R19 ;  /* 0x0017b41301007387 */ /* 0x0005e20000100800 */
[----:B------:R-:W3:Y:S03]  /*1c50*/  LDCU UR5, c[0x0][0x3b0] ;  /* 0x00007600ff0577ac */ /* 0x000ee60008000800 */
[----:B------:R4:W-:Y:S01]  /*1c60*/  STL [R1+0x17b0], R20 ;  /* 0x0017b01401007387 */ /* 0x0009e20000100800 */
[----:B------:R-:W0:Y:S01]  /*1c70*/  LDCU UR10, c[0x0][0x3a0] ;  /* 0x00007400ff0a77ac */ /* 0x000e220008000800 */
[----:B------:R-:W0:Y:S01]  /*1c80*/  LDCU UR11, c[0x0][0x3ac] ;  /* 0x00007580ff0b77ac */ /* 0x000e220008000800 */
[----:B--2---:R-:W-:Y:S01]  /*1c90*/  IMAD.MOV.U32 R19, RZ, RZ, R27 ;  /* 0x000000ffff137224 */ /* 0x004fe200078e001b */
[----:B----4-:R-:W2:Y:S04]  /*1ca0*/  LDL R20, [R1+0x390] ;  /* 0x0003900001147983 */ /* 0x010ea80000100800 */
[----:B------:R4:W-:Y:S04]  /*1cb0*/  STL [R1+0x17ac], R21 ;  /* 0x0017ac1501007387 */ /* 0x0009e80000100800 */
[----:B------:R5:W-:Y:S04]  /*1cc0*/  STL [R1+0x17a8], R22 ;  /* 0x0017a81601007387 */ /* 0x000be80000100800 */
[----:B------:R0:W-:Y:S01]  /*1cd0*/  STL [R1+0x17a4], R23 ;  /* 0x0017a41701007387 */ /* 0x0001e20000100800 */
[----:B----4-:R-:W-:Y:S01]  /*1ce0*/  IMAD.MOV.U32 R21, RZ, RZ, R25 ;  /* 0x000000ffff157224 */ /* 0x010fe200078e0019 */
[----:B------:R-:W-:-:S02]  /*1cf0*/  IABS R25, R2 ;  /* 0x0000000200197213 */ /* 0x000fc40000000000 */
[----:B------:R4:W-:Y:S01]  /*1d00*/  STL [R1+0x17a0], R24 ;  /* 0x0017a01801007387 */ /* 0x0009e20000100800 */
[----:B-----5:R-:W-:-:S03]  /*1d10*/  IMAD.MOV.U32 R22, RZ, RZ, R17 ;  /* 0x000000ffff167224 */ /* 0x020fc600078e0011 */
[----:B------:R5:W-:Y:S01]  /*1d20*/  STL [R1+0x179c], R29 ;  /* 0x00179c1d01007387 */ /* 0x000be20000100800 */
[----:B0-----:R-:W-:-:S03]  /*1d30*/  IMAD.MOV.U32 R23, RZ, RZ, R16 ;  /* 0x000000ffff177224 */ /* 0x001fc600078e0010 */
[----:B------:R0:W-:Y:S01]  /*1d40*/  STL [R1+0x1748], R3 ;  /* 0x0017480301007387 */ /* 0x0001e20000100800 */
[----:B----4-:R-:W-:Y:S02]  /*1d50*/  IMAD.MOV.U32 R24, RZ, RZ, R5 ;  /* 0x000000ffff187224 */ /* 0x010fe400078e0005 */
[----:B------:R-:W4:Y:S01]  /*1d60*/  I2F.RP R5, R25 ;  /* 0x0000001900057306 */ /* 0x000f220000209400 */
[----:B-----5:R-:W-:Y:S01]  /*1d70*/  IMAD.MOV.U32 R29, RZ, RZ, R15 ;  /* 0x000000ffff1d7224 */ /* 0x020fe200078e000f */
[----:B0-----:R-:W5:Y:S01]  /*1d80*/  LDL R3, [R1+0x15b8] ;  /* 0x0015b80001037983 */ /* 0x001f620000100800 */
[----:B------:R-:W-:-:S05]  /*1d90*/  IABS R27, R4 ;  /* 0x00000004001b7213 */ /* 0x000fca0000000000 */
[----:B------:R-:W0:Y:S08]  /*1da0*/  I2F.RP R16, R0 ;  /* 0x0000000000107306 */ /* 0x000e300000209400 */
[----:B----4-:R-:W4:Y:S08]  /*1db0*/  MUFU.RCP R5, R5 ;  /* 0x0000000500057308 */ /* 0x010f300000001000 */
[----:B0-----:R-:W0:Y:S01]  /*1dc0*/  MUFU.RCP R16, R16 ;  /* 0x0000001000107308 */ /* 0x001e220000001000 */
[----:B----4-:R-:W-:-:S07]  /*1dd0*/  VIADD R5, R5, 0xffffffe ;  /* 0x0ffffffe05057836 */ /* 0x010fce0000000000 */
[----:B------:R-:W4:Y:S01]  /*1de0*/  F2I.FTZ.U32.TRUNC.NTZ R15, R5 ;  /* 0x00000005000f7305 */ /* 0x000f22000021f000 */
[----:B0-----:R-:W-:-:S07]  /*1df0*/  VIADD R16, R16, 0xffffffe ;  /* 0x0ffffffe10107836 */ /* 0x001fce0000000000 */
[----:B------:R-:W0:Y:S01]  /*1e00*/  F2I.FTZ.U32.TRUNC.NTZ R17, R16 ;  /* 0x0000001000117305 */ /* 0x000e22000021f000 */
[----:B----4-:R-:W-:-:S04]  /*1e10*/  IMAD.MOV R5, RZ, RZ, -R15 ;  /* 0x000000ffff057224 */ /* 0x010fc800078e0a0f */
[----:B------:R-:W-:-:S04]  /*1e20*/  IMAD R5, R5, R25, RZ ;  /* 0x0000001905057224 */ /* 0x000fc800078e02ff */
[----:B------:R-:W-:-:S04]  /*1e30*/  IMAD.HI.U32 R5, R15, R5, R14 ;  /* 0x000000050f057227 */ /* 0x000fc800078e000e */
[----:B0-----:R-:W-:-:S04]  /*1e40*/  IMAD.MOV R14, RZ, RZ, -R17 ;  /* 0x000000ffff0e7224 */ /* 0x001fc800078e0a11 */
[----:B------:R-:W-:Y:S01]  /*1e50*/  IMAD.MOV.U32 R15, RZ, RZ, R14 ;  /* 0x000000ffff0f7224 */ /* 0x000fe200078e000e */
[----:B-----5:R-:W-:-:S05]  /*1e60*/  IABS R16, R3 ;  /* 0x0000000300107213 */ /* 0x020fca0000000000 */
[----:B------:R-:W-:-:S04]  /*1e70*/  IMAD.HI.U32 R5, R5, R16, RZ ;  /* 0x0000001005057227 */ /* 0x000fc800078e00ff */
[----:B------:R-:W-:Y:S02]  /*1e80*/  IMAD.MOV R14, RZ, RZ, -R5 ;  /* 0x000000ffff0e7224 */ /* 0x000fe400078e0a05 */
[----:B------:R-:W-:Y:S01]  /*1e90*/  IMAD R5, R15, R0, RZ ;  /* 0x000000000f057224 */ /* 0x000fe200078e02ff */
[----:B------:R-:W-:Y:S01]  /*1ea0*/  IABS R15, R6 ;  /* 0x00000006000f7213 */ /* 0x000fe20000000000 */
[----:B------:R-:W-:Y:S02]  /*1eb0*/  IMAD R14, R25, R14, R16 ;  /* 0x0000000e190e7224 */ /* 0x000fe400078e0210 */
[----:B------:R-:W-:-:S03]  /*1ec0*/  IMAD.MOV.U32 R16, RZ, RZ, RZ ;  /* 0x000000ffff107224 */ /* 0x000fc600078e00ff */
[----:B------:R-:W-:Y:S01]  /*1ed0*/  ISETP.GT.U32.AND P0, PT, R25, R14, PT ;  /* 0x0000000e1900720c */ /* 0x000fe20003f04070 */
[----:B------:R-:W-:Y:S01]  /*1ee0*/  IMAD.HI.U32 R5, R17, R5, R16 ;  /* 0x0000000511057227 */ /* 0x000fe200078e0010 */
[----:B--2---:R-:W-:Y:S02]  /*1ef0*/  IABS R16, R20 ;  /* 0x0000001400107213 */ /* 0x004fe40000000000 */
[----:B------:R-:W-:-:S03]  /*1f00*/  IABS R17, R26 ;  /* 0x0000001a00117213 */ /* 0x000fc60000000000 */
[----:B------:R-:W-:Y:S02]  /*1f10*/  IMAD.MOV.U32 R26, RZ, RZ, R16 ;  /* 0x000000ffff1a7224 */ /* 0x000fe400078e0010 */
[----:B------:R-:W-:Y:S01]  /*1f20*/  IMAD.MOV.U32 R16, RZ, RZ, R27 ;  /* 0x000000ffff107224 */ /* 0x000fe200078e001b */
[----:B------:R-:W-:Y:S01]  /*1f30*/  IABS R27, R7 ;  /* 0x00000007001b7213 */ /* 0x000fe20000000000 */
[----:B------:R-:W-:Y:S02]  /*1f40*/  IMAD.MOV.U32 R12, RZ, RZ, R17 ;  /* 0x000000ffff0c7224 */ /* 0x000fe400078e0011 */
[----:B------:R-:W-:-:S04]  /*1f50*/  IMAD.HI.U32 R28, R5, R16, RZ ;  /* 0x00000010051c7227 */ /* 0x000fc800078e00ff */
[----:B------:R-:W-:Y:S02]  /*1f60*/  @!P0 IMAD.IADD R14, R14, 0x1, -R25 ;  /* 0x000000010e0e8824 */ /* 0x000fe400078e0a19 */
[----:B------:R-:W-:Y:S02]  /*1f70*/  IMAD.MOV R18, RZ, RZ, -R28 ;  /* 0x000000ffff127224 */ /* 0x000fe400078e0a1c */
[----:B------:R-:W-:Y:S01]  /*1f80*/  IMAD.HI.U32 R28, R5, R15, RZ ;  /* 0x0000000f051c7227 */ /* 0x000fe200078e00ff */
[----:B------:R-:W-:-:S03]  /*1f90*/  ISETP.GT.U32.AND P0, PT, R25, R14, PT ;  /* 0x0000000e1900720c */ /* 0x000fc60003f04070 */
[----:B------:R-:W-:Y:S01]  /*1fa0*/  IMAD.MOV R28, RZ, RZ, -R28 ;  /* 0x000000ffff1c7224 */ /* 0x000fe200078e0a1c */
[----:B------:R-:W-:Y:S01]  /*1fb0*/  ISETP.GE.AND P2, PT, R3, RZ, PT ;  /* 0x000000ff0300720c */ /* 0x000fe20003f46270 */
[----:B------:R-:W-:-:S04]  /*1fc0*/  IMAD.HI.U32 R17, R5, R26, RZ ;  /* 0x0000001a05117227 */ /* 0x000fc800078e00ff */
[----:B------:R-:W-:Y:S01]  /*1fd0*/  IMAD R15, R0, R28, R15 ;  /* 0x0000001c000f7224 */ /* 0x000fe200078e020f */
[----:B------:R-:W-:Y:S01]  /*1fe0*/  IABS R28, R8 ;  /* 0x00000008001c7213 */ /* 0x000fe20000000000 */
[----:B------:R-:W-:-:S04]  /*1ff0*/  IMAD.HI.U32 R13, R5, R12, RZ ;  /* 0x0000000c050d7227 */ /* 0x000fc800078e00ff */
[----:B------:R-:W-:Y:S02]  /*2000*/  @!P0 IMAD.IADD R14, R14, 0x1, -R25 ;  /* 0x000000010e0e8824 */ /* 0x000fe400078e0a19 */
[----:B------:R-:W-:Y:S02]  /*2010*/  IMAD.MOV.U32 R25, RZ, RZ, R28 ;  /* 0x000000ffff197224 */ /* 0x000fe400078e001c */
[----:B------:R-:W-:Y:S01]  /*2020*/  IMAD.HI.U32 R28, R5, R27, RZ ;  /* 0x0000001b051c7227 */ /* 0x000fe200078e00ff */
[----:B------:R-:W-:-:S03]  /*2030*/  ISETP.NE.AND P0, PT, R2, RZ, PT ;  /* 0x000000ff0200720c */ /* 0x000fc60003f05270 */
[----:B------:R-:W-:Y:S02]  /*2040*/  IMAD.MOV.U32 R3, RZ, RZ, R23 ;  /* 0x000000ffff037224 */ /* 0x000fe400078e0017 */
[----:B------:R-:W-:Y:S01]  /*2050*/  IMAD.MOV.U32 R23, RZ, RZ, R22 ;  /* 0x000000ffff177224 */ /* 0x000fe200078e0016 */
[----:B------:R-:W-:Y:S01]  /*2060*/  IABS R22, R9 ;  /* 0x0000000900167213 */ /* 0x000fe20000000000 */
[----:B------:R-:W-:Y:S02]  /*2070*/  IMAD.MOV R28, RZ, RZ, -R28 ;  /* 0x000000ffff1c7224 */ /* 0x000fe400078e0a1c */
[----:B------:R-:W-:Y:S02]  /*2080*/  IMAD.MOV R17, RZ, RZ, -R17 ;  /* 0x000000ffff117224 */ /* 0x000fe400078e0a11 */
[----:B------:R-:W-:Y:S02]  /*2090*/  IMAD R27, R0, R28, R27 ;  /* 0x0000001c001b7224 */ /* 0x000fe400078e021b */
[----:B------:R-:W-:-:S02]  /*20a0*/  IMAD.MOV.U32 R28, RZ, RZ, R22 ;  /* 0x000000ffff1c7224 */ /* 0x000fc400078e0016 */
[----:B------:R-:W-:Y:S02]  /*20b0*/  IMAD.MOV.U32 R22, RZ, RZ, R21 ;  /* 0x000000ffff167224 */ /* 0x000fe400078e0015 */
[----:B------:R-:W-:Y:S02]  /*20c0*/  IMAD.MOV.U32 R21, RZ, RZ, R19 ;  /* 0x000000ffff157224 */ /* 0x000fe400078e0013 */
[----:B------:R-:W-:Y:S02]  /*20d0*/  IMAD.MOV.U32 R19, RZ, RZ, R14 ;  /* 0x000000ffff137224 */ /* 0x000fe400078e000e */
[----:B------:R-:W-:Y:S02]  /*20e0*/  IMAD.MOV R13, RZ, RZ, -R13 ;  /* 0x000000ffff0d7224 */ /* 0x000fe400078e0a0d */
[----:B------:R-:W-:Y:S01]  /*20f0*/  @!P2 IMAD.MOV R19, RZ, RZ, -R19 ;  /* 0x000000ffff13a224 */ /* 0x000fe200078e0a13 */
[----:B------:R-:W-:Y:S01]  /*2100*/  @!P0 LOP3.LUT R19, RZ, R2, RZ, 0x33, !PT ;  /* 0x00000002ff138212 */ /* 0x000fe200078e33ff */
[----:B------:R-:W-:-:S02]  /*2110*/  IMAD R26, R0, R17, R26 ;  /* 0x00000011001a7224 */ /* 0x000fc400078e021a */
[C---:B------:R-:W-:Y:S02]  /*2120*/  IMAD R17, R0.reuse, R13, R12 ;  /* 0x0000000d00117224 */ /* 0x040fe400078e020c */
[----:B------:R-:W2:Y:S01]  /*2130*/  LDL.LU R12, [R1+0x17c0] ;  /* 0x0017c000010c7983 */ /* 0x000ea20000300800 */
[----:B------:R-:W-:-:S03]  /*2140*/  IMAD R16, R0, R18, R16 ;  /* 0x0000001200107224 */ /* 0x000fc600078e0210 */
[----:B------:R-:W4:Y:S04]  /*2150*/  LDL.LU R13, [R1+0x17bc] ;  /* 0x0017bc00010d7983 */ /* 0x000f280000300800 */
[----:B------:R-:W5:Y:S01]  /*2160*/  LDL.LU R18, [R1+0x17b8] ;  /* 0x0017b80001127983 */ /* 0x000f620000300800 */
[C---:B------:R-:W-:Y:S01]  /*2170*/  ISETP.GT.U32.AND P1, PT, R0.reuse, R16, PT ;  /* 0x000000100000720c */ /* 0x040fe20003f24070 */
[----:B------:R-:W-:Y:S01]  /*2180*/  IMAD.HI.U32 R14, R5, R25, RZ ;  /* 0x00000019050e7227 */ /* 0x000fe200078e00ff */
[C---:B------:R-:W-:Y:S01]  /*2190*/  ISETP.GT.U32.AND P4, PT, R0.reuse, R26, PT ;  /* 0x0000001a0000720c */ /* 0x040fe20003f84070 */
[----:B------:R0:W-:Y:S01]  /*21a0*/  STL [R1+0x1f8], R19 ;  /* 0x0001f81301007387 */ /* 0x0001e20000100800 */
[C---:B------:R-:W-:Y:S02]  /*21b0*/  ISETP.GT.U32.AND P6, PT, R0.reuse, R17, PT ;  /* 0x000000110000720c */ /* 0x040fe40003fc4070 */
[----:B------:R-:W-:Y:S01]  /*21c0*/  ISETP.GT.U32.AND P5, PT, R0, R15, PT ;  /* 0x0000000f0000720c */ /* 0x000fe20003fa4070 */
[----:B0-----:R-:W2:Y:S06]  /*21d0*/  LDL.LU R19, [R1+0x17b4] ;  /* 0x0017b40001137983 */ /* 0x001eac0000300800 */
[----:B------:R-:W-:-:S02]  /*21e0*/  @!P1 IMAD.IADD R16, R16, 0x1, -R0 ;  /* 0x0000000110109824 */ /* 0x000fc400078e0a00 */
[--C-:B------:R-:W-:Y:S01]  /*21f0*/  @!P4 IMAD.IADD R26, R26, 0x1, -R0.reuse ;  /* 0x000000011a1ac824 */ /* 0x100fe200078e0a00 */
[----:B------:R-:W2:Y:S01]  /*2200*/  LDL.LU R2, [R1+0x24c] ;  /* 0x00024c0001027983 */ /* 0x000ea20000300800 */
[----:B------:R-:W-:Y:S01]  /*2210*/  ISETP.GE.AND P1, PT, R6, RZ, PT ;  /* 0x000000ff0600720c */ /* 0x000fe20003f26270 */
[--C-:B------:R-:W-:Y:S01]  /*2220*/  @!P6 IMAD.IADD R17, R17, 0x1, -R0.reuse ;  /* 0x000000011111e824 */ /* 0x100fe200078e0a00 */
[----:B------:R-:W-:Y:S01]  /*2230*/  ISETP.GE.AND P2, PT, R4, RZ, PT ;  /* 0x000000ff0400720c */ /* 0x000fe20003f46270 */
[----:B------:R-:W3:Y:S01]  /*2240*/  LDL.LU R6, [R1+0xe4] ;  /* 0x0000e40001067983 */ /* 0x000ee20000300800 */
[----:B------:R-:W-:Y:S01]  /*2250*/  ISETP.GT.U32.AND P6, PT, R0, R26, PT ;  /* 0x0000001a0000720c */ /* 0x000fe20003fc4070 */
[----:B------:R-:W-:Y:S01]  /*2260*/  @!P5 IMAD.IADD R15, R15, 0x1, -R0 ;  /* 0x000000010f0fd824 */ /* 0x000fe200078e0a00 */
[----:B------:R-:W-:Y:S02]  /*2270*/  ISETP.GE.AND P5, PT, R20, RZ, PT ;  /* 0x000000ff1400720c */ /* 0x000fe40003fa6270 */
[C---:B------:R-:W-:Y:S01]  /*2280*/  ISETP.GT.U32.AND P0, PT, R0.reuse, R17, PT ;  /* 0x000000110000720c */ /* 0x040fe20003f04070 */
[----:B------:R-:W-:Y:S01]  /*2290*/  IMAD.MOV R14, RZ, RZ, -R14 ;  /* 0x000000ffff0e7224 */ /* 0x000fe200078e0a0e */
[----:B------:R-:W3:Y:S01]  /*22a0*/  LDL.LU R20, [R1+0x17b0] ;  /* 0x0017b00001147983 */ /* 0x000ee20000300800 */
[----:B------:R-:W-:-:S02]  /*22b0*/  ISETP.GT.U32.AND P4, PT, R0, R27, PT ;  /* 0x0000001b0000720c */ /* 0x000fc40003f84070 */
[----:B------:R-:W-:Y:S02]  /*22c0*/  IMAD R14, R0, R14, R25 ;  /* 0x0000000e000e7224 */ /* 0x000fe400078e0219 */
[----:B------:R-:W3:Y:S02]  /*22d0*/  LDL.LU R25, [R1+0x268] ;  /* 0x0002680001197983 */ /* 0x000ee40000300800 */
[----:B------:R-:W-:-:S04]  /*22e0*/  @!P6 IMAD.IADD R26, R26, 0x1, -R0 ;  /* 0x000000011a1ae824 */ /* 0x000fc800078e0a00 */
[----:B------:R-:W-:-:S03]  /*22f0*/  @!P0 IMAD.IADD R17, R17, 0x1, -R0 ;  /* 0x0000000111118824 */ /* 0x000fc600078e0a00 */
[----:B------:R-:W-:Y:S01]  /*2300*/  @!P4 IMAD.IADD R27, R27, 0x1, -R0 ;  /* 0x000000011b1bc824 */ /* 0x000fe200078e0a00 */
[----:B------:R-:W-:-:S04]  /*2310*/  ISETP.GT.U32.AND P4, PT, R0, R16, PT ;  /* 0x000000100000720c */ /* 0x000fc80003f84070 */
[C---:B------:R-:W-:Y:S02]  /*2320*/  ISETP.GT.U32.AND P6, PT, R0.reuse, R27, PT ;  /* 0x0000001b0000720c */ /* 0x040fe40003fc4070 */
[----:B------:R-:W-:-:S07]  /*2330*/  ISETP.GT.U32.AND P0, PT, R0, R15, PT ;  /* 0x0000000f0000720c */ /* 0x000fce0003f04070 */
[----:B------:R-:W-:-:S04]  /*2340*/  @!P4 IMAD.IADD R16, R16, 0x1, -R0 ;  /* 0x000000011010c824 */ /* 0x000fc800078e0a00 */
[--C-:B------:R-:W-:Y:S01]  /*2350*/  @!P6 IMAD.IADD R27, R27, 0x1, -R0.reuse ;  /* 0x000000011b1be824 */ /* 0x100fe200078e0a00 */
[----:B------:R-:W-:Y:S01]  /*2360*/  ISETP.GE.AND P6, PT, R9, RZ, PT ;  /* 0x000000ff0900720c */ /* 0x000fe20003fc6270 */
[----:B------:R-:W-:Y:S01]  /*2370*/  @!P0 IMAD.IADD R15, R15, 0x1, -R0 ;  /* 0x000000010f0f8824 */ /* 0x000fe200078e0a00 */
[----:B------:R-:W-:Y:S01]  /*2380*/  ISETP.GE.AND P0, PT, R8, RZ, PT ;  /* 0x000000ff0800720c */ /* 0x000fe20003f06270 */
[----:B--2---:R-:W-:Y:S02]  /*2390*/  IMAD.MOV.U32 R4, RZ, RZ, R2 ;  /* 0x000000ffff047224 */ /* 0x004fe400078e0002 */
[----:B------:R-:W-:-:S04]  /*23a0*/  IMAD.HI.U32 R2, R5, R28, RZ ;  /* 0x0000001c05027227 */ /* 0x000fc800078e00ff */
[----:B------:R-:W-:-:S04]  /*23b0*/  IMAD.MOV R2, RZ, RZ, -R2 ;  /* 0x000000ffff027224 */ /* 0x000fc800078e0a02 */
[----:B------:R-:W-:Y:S02]  /*23c0*/  IMAD R2, R0, R2, R28 ;  /* 0x0000000200027224 */ /* 0x000fe400078e021c */
[----:B------:R-:W-:Y:S02]  /*23d0*/  IMAD.MOV.U32 R28, RZ, RZ, R21 ;  /* 0x000000ffff1c7224 */ /* 0x000fe400078e0015 */
[----:B------:R-:W-:-:S04]  /*23e0*/  IMAD.MOV.U32 R21, RZ, RZ, R26 ;  /* 0x000000ffff157224 */ /* 0x000fc800078e001a */
[----:B------:R-:W-:Y:S01]  /*23f0*/  @!P5 IMAD.MOV R21, RZ, RZ, -R21 ;  /* 0x000000ffff15d224 */ /* 0x000fe200078e0a15 */
[----:B------:R-:W-:Y:S01]  /*2400*/  ISETP.GT.U32.AND P5, PT, R0, R14, PT ;  /* 0x0000000e0000720c */ /* 0x000fe20003fa4070 */
[----:B------:R-:W-:Y:S02]  /*2410*/  IMAD.MOV.U32 R26, RZ, RZ, R22 ;  /* 0x000000ffff1a7224 */ /* 0x000fe400078e0016 */
[----:B------:R-:W-:Y:S01]  /*2420*/  IMAD.MOV.U32 R22, RZ, RZ, R17 ;  /* 0x000000ffff167224 */ /* 0x000fe200078e0011 */
[----:B------:R0:W-:Y:S03]  /*2430*/  STL [R1+0x1dc], R21 ;  /* 0x0001dc1501007387 */ /* 0x0001e60000100800 */
[----:B------:R-:W-:Y:S02]  /*2440*/  @!P3 IMAD.MOV R22, RZ, RZ, -R22 ;  /* 0x000000ffff16b224 */ /* 0x000fe400078e0a16 */
[----:B------:R-:W-:Y:S01]  /*2450*/  IMAD.MOV.U32 R17, RZ, RZ, R4 ;  /* 0x000000ffff117224 */ /* 0x000fe200078e0004 */
[----:B------:R-:W-:-:S03]  /*2460*/  IABS R4, R10 ;  /* 0x0000000a00047213 */ /* 0x000fc60000000000 */
[----:B------:R-:W-:Y:S01]  /*2470*/  @!P5 IMAD.IADD R14, R14, 0x1, -R0 ;  /* 0x000000010e0ed824 */ /* 0x000fe200078e0a00 */
[----:B0-----:R-:W2:Y:S01]  /*2480*/  LDL.LU R21, [R1+0x17ac] ;  /* 0x0017ac0001157983 */ /* 0x001ea20000300800 */
[----:B------:R-:W-:-:S03]  /*2490*/  ISETP.GE.AND P5, PT, R10, RZ, PT ;  /* 0x000000ff0a00720c */ /* 0x000fc60003fa6270 */
[----:B------:R0:W-:Y:S04]  /*24a0*/  STL [R1+0x1e0], R22 ;  /* 0x0001e01601007387 */ /* 0x0001e80000100800 */
[----:B0-----:R-:W2:Y:S04]  /*24b0*/  LDL.LU R22, [R1+0x17a8] ;  /* 0x0017a80001167983 */ /* 0x001ea80000300800 */
[----:B------:R-:W2:Y:S01]  /*24c0*/  LDL.LU R10, [R1+0x2c] ;  /* 0x00002c00010a7983 */ /* 0x000ea20000300800 */
[----:B------:R-:W-:Y:S02]  /*24d0*/  IMAD.MOV.U32 R9, RZ, RZ, R17 ;  /* 0x000000ffff097224 */ /* 0x000fe400078e0011 */
[----:B------:R-:W-:-:S02]  /*24e0*/  IMAD.MOV.U32 R17, RZ, RZ, R26 ;  /* 0x000000ffff117224 */ /* 0x000fc400078e001a */
[----:B------:R-:W-:Y:S02]  /*24f0*/  IMAD.MOV.U32 R26, RZ, RZ, R23 ;  /* 0x000000ffff1a7224 */ /* 0x000fe400078e0017 */
[----:B------:R-:W-:Y:S02]  /*2500*/  IMAD.MOV.U32 R23, RZ, RZ, R16 ;  /* 0x000000ffff177224 */ /* 0x000fe400078e0010 */
[----:B---3--:R-:W-:Y:S02]  /*2510*/  IMAD.MOV.U32 R8, RZ, RZ, R6 ;  /* 0x000000ffff087224 */ /* 0x008fe400078e0006 */
[----:B------:R-:W-:Y:S01]  /*2520*/  @!P2 IMAD.MOV R23, RZ, RZ, -R23 ;  /* 0x000000ffff17a224 */ /* 0x000fe200078e0a17 */
[----:B------:R-:W-:Y:S01]  /*2530*/  IABS R6, R11 ;  /* 0x0000000b00067213 */ /* 0x000fe20000000000 */
[----:B------:R-:W-:-:S03]  /*2540*/  IMAD.MOV.U32 R16, RZ, RZ, R8 ;  /* 0x000000ffff107224 */ /* 0x000fc600078e0008 */
[----:B------:R0:W-:Y:S01]  /*2550*/  STL [R1+0x1d8], R23 ;  /* 0x0001d81701007387 */ /* 0x0001e20000100800 */
[----:B------:R-:W-:-:S04]  /*2560*/  IMAD.HI.U32 R8, R5, R6, RZ ;  /* 0x0000000605087227 */ /* 0x000fc800078e00ff */
[----:B------:R-:W-:Y:S02]  /*2570*/  IMAD.MOV R8, RZ, RZ, -R8 ;  /* 0x000000ffff087224 */ /* 0x000fe400078e0a08 */
[----:B0-----:R-:W-:Y:S02]  /*2580*/  IMAD.MOV.U32 R23, RZ, RZ, R15 ;  /* 0x000000ffff177224 */ /* 0x001fe400078e000f */
[----:B------:R-:W-:Y:S02]  /*2590*/  IMAD.MOV.U32 R15, RZ, RZ, R24 ;  /* 0x000000ffff0f7224 */ /* 0x000fe400078e0018 */
[----:B------:R-:W-:Y:S02]  /*25a0*/  @!P1 IMAD.MOV R23, RZ, RZ, -R23 ;  /* 0x000000ffff179224 */ /* 0x000fe400078e0a17 */
[----:B------:R-:W-:Y:S02]  /*25b0*/  IMAD.MOV.U32 R24, RZ, RZ, R27 ;  /* 0x000000ffff187224 */ /* 0x000fe400078e001b */
[----:B------:R-:W3:Y:S01]  /*25c0*/  LDL.LU R27, [R1+0x250] ;  /* 0x00025000011b7983 */ /* 0x000ee20000300800 */
[----:B------:R-:W-:-:S03]  /*25d0*/  IMAD R6, R0, R8, R6 ;  /* 0x0000000800067224 */ /* 0x000fc600078e0206 */
[----:B------:R0:W-:Y:S04]  /*25e0*/  STL [R1+0x1d4], R23 ;  /* 0x0001d41701007387 */ /* 0x0001e80000100800 */
[----:B0-----:R-:W3:Y:S04]  /*25f0*/  LDL.LU R23, [R1+0x17a4] ;  /* 0x0017a40001177983 */ /* 0x001ee80000300800 */
[----:B------:R-:W3:Y:S01]  /*2600*/  LDL.LU R8, [R1+0x234] ;  /* 0x0002340001087983 */ /* 0x000ee20000300800 */
[----:B------:R-:W-:Y:S01]  /*2610*/  ISETP.GE.AND P3, PT, R7, RZ, PT ;  /* 0x000000ff0700720c */ /* 0x000fe20003f66270 */
[----:B------:R-:W-:Y:S01]  /*2620*/  IMAD.HI.U32 R7, R5, R4, RZ ;  /* 0x0000000405077227 */ /* 0x000fe200078e00ff */
[----:B------:R-:W-:-:S03]  /*2630*/  ISETP.GT.U32.AND P4, PT, R0, R2, PT ;  /* 0x000000020000720c */ /* 0x000fc60003f84070 */
[----:B------:R-:W-:-:S04]  /*2640*/  IMAD.MOV R7, RZ, RZ, -R7 ;  /* 0x000000ffff077224 */ /* 0x000fc800078e0a07 */
[----:B------:R-:W-:-:S05]  /*2650*/  IMAD R4, R0, R7, R4 ;  /* 0x0000000700047224 */ /* 0x000fca00078e0204 */
[----:B------:R-:W-:Y:S01]  /*2660*/  ISETP.GT.U32.AND P1, PT, R0, R4, PT ;  /* 0x000000040000720c */ /* 0x000fe20003f24070 */
[----:B------:R-:W-:Y:S01]  /*2670*/  @!P4 IMAD.IADD R2, R2, 0x1, -R0 ;  /* 0x000000010202c824 */ /* 0x000fe200078e0a00 */
[----:B------:R-:W-:-:S04]  /*2680*/  ISETP.GT.U32.AND P4, PT, R0, R14, PT ;  /* 0x0000000e0000720c */ /* 0x000fc80003f84070 */
[----:B------:R-:W-:Y:S01]  /*2690*/  ISETP.GT.U32.AND P2, PT, R0, R2, PT ;  /* 0x000000020000720c */ /* 0x000fe20003f44070 */
[----:B------:R-:W-:-:S06]  /*26a0*/  @!P3 IMAD.MOV R24, RZ, RZ, -R24 ;  /* 0x000000ffff18b224 */ /* 0x000fcc00078e0a18 */
[--C-:B------:R-:W-:Y:S02]  /*26b0*/  @!P1 IMAD.IADD R4, R4, 0x1, -R0.reuse ;  /* 0x0000000104049824 */ /* 0x100fe400078e0a00 */
[----:B------:R-:W-:-:S03]  /*26c0*/  @!P4 IMAD.IADD R14, R14, 0x1, -R0 ;  /* 0x000000010e0ec824 */ /* 0x000fc600078e0a00 */
[----:B------:R-:W-:Y:S01]  /*26d0*/  ISETP.GT.U32.AND P1, PT, R0, R4, PT ;  /* 0x000000040000720c */ /* 0x000fe20003f24070 */
[----:B------:R-:W-:Y:S01]  /*26e0*/  @!P0 IMAD.MOV R14, RZ, RZ, -R14 ;  /* 0x000000ffff0e8224 */ /* 0x000fe200078e0a0e */
[----:B------:R0:W-:Y:S01]  /*26f0*/  STL [R1+0x1cc], R24 ;  /* 0x0001cc1801007387 */ /* 0x0001e20000100800 */
[--C-:B------:R-:W-:Y:S01]  /*2700*/  @!P2 IMAD.IADD R2, R2, 0x1, -R0.reuse ;  /* 0x000000010202a824 */ /* 0x100fe200078e0a00 */
[----:B------:R-:W-:Y:S02]  /*2710*/  IABS R7, R12 ;  /* 0x0000000c00077213 */ /* 0x000fe40000000000 */
[----:B------:R-:W-:Y:S01]  /*2720*/  ISETP.GE.AND P2, PT, R12, RZ, PT ;  /* 0x000000ff0c00720c */ /* 0x000fe20003f46270 */
[----:B0-----:R-:W5:Y:S04]  /*2730*/  LDL.LU R24, [R1+0x17a0] ;  /* 0x0017a00001187983 */ /* 0x001f680000300800 */
[----:B------:R0:W-:Y:S02]  /*2740*/  STL [R1+0x1c4], R14 ;  /* 0x0001c40e01007387 */ /* 0x0001e40000100800 */
[----:B------:R-:W-:-:S02]  /*2750*/  @!P1 IMAD.IADD R4, R4, 0x1, -R0 ;  /* 0x0000000104049824 */ /* 0x000fc400078e0a00 */
[----:B------:R-:W-:Y:S02]  /*2760*/  IMAD.MOV.U32 R12, RZ, RZ, R9 ;  /* 0x000000ffff0c7224 */ /* 0x000fe400078e0009 */
[----:B0-----:R-:W-:Y:S01]  /*2770*/  IMAD.MOV.U32 R14, RZ, RZ, R2 ;  /* 0x000000ffff0e7224 */ /* 0x001fe200078e0002 */
[----:B----4-:R-:W-:-:S03]  /*2780*/  ISETP.GE.AND P1, PT, R13, RZ, PT ;  /* 0x000000ff0d00720c */ /* 0x010fc60003f26270 */
[----:B------:R-:W-:-:S05]  /*2790*/  @!P6 IMAD.MOV R14, RZ, RZ, -R14 ;  /* 0x000000ffff0ee224 */ /* 0x000fca00078e0a0e */
[----:B------:R-:W-:Y:S01]  /*27a0*/  STL [R1+0x1c0], R14 ;  /* 0x0001c00e01007387 */ /* 0x000fe20000100800 */
[----:B--2---:R-:W-:Y:S02]  /*27b0*/  IABS R9, R10 ;  /* 0x0000000a00097213 */ /* 0x004fe40000000000 */
[----:B------:R-:W-:Y:S02]  /*27c0*/  ISETP.GE.AND P0, PT, R10, RZ, PT ;  /* 0x000000ff0a00720c */ /* 0x000fe40003f06270 */
[----:B------:R-:W-:Y:S01]  /*27d0*/  IABS R10, R13 ;  /* 0x0000000d000a7213 */ /* 0x000fe20000000000 */
[----:B------:R-:W-:Y:S02]  /*27e0*/  IMAD.MOV.U32 R13, RZ, RZ, R29 ;  /* 0x000000ffff0d7224 */ /* 0x000fe400078e001d */
[----:B------:R-:W-:Y:S02]  /*27f0*/  IMAD.MOV.U32 R29, RZ, RZ, R4 ;  /* 0x000000ffff1d7224 */ /* 0x000fe400078e0004 */
[----:B------:R-:W2:Y:S02]  /*2800*/  LDL.LU R4, [R1+0x30] ;  /* 0x0000300001047983 */ /* 0x000ea40000300800 */
[----:B------:R-:W-:-:S05]  /*2810*/  @!P5 IMAD.MOV R29, RZ, RZ, -R29 ;  /* 0x000000ffff1dd224 */ /* 0x000fca00078e0a1d */
[----:B------:R0:W-:Y:S04]  /*2820*/  STL [R1+0x1b8], R29 ;  /* 0x0001b81d01007387 */ /* 0x0001e80000100800 */
[----:B0-----:R-:W4:Y:S01]  /*2830*/  LDL.LU R29, [R1+0x179c] ;  /* 0x00179c00011d7983 */ /* 0x001f220000300800 */
[----:B------:R-:W-:Y:S02]  /*2840*/  ISETP.GE.AND P3, PT, R11, RZ, PT ;  /* 0x000000ff0b00720c */ /* 0x000fe40003f66270 */
[----:B------:R-:W-:Y:S01]  /*2850*/  ISETP.GT.U32.AND P4, PT, R0, R6, PT ;  /* 0x000000060000720c */ /* 0x000fe20003f84070 */
[----:B---3--:R-:W-:Y:S02]  /*2860*/  IMAD.MOV.U32 R11, RZ, RZ, R8 ;  /* 0x000000ffff0b7224 */ /* 0x008fe400078e0008 */
[----:B------:R-:W-:-:S04]  /*2870*/  IMAD.HI.U32 R8, R5, R7, RZ ;  /* 0x0000000705087227 */ /* 0x000fc800078e00ff */
[----:B------:R-:W-:-:S04]  /*2880*/  IMAD.MOV R8, RZ, RZ, -R8 ;  /* 0x000000ffff087224 */ /* 0x000fc800078e0a08 */
[----:B------:R-:W-:-:S05]  /*2890*/  IMAD R7, R0, R8, R7 ;  /* 0x0000000800077224 */ /* 0x000fca00078e0207 */
[----:B------:R-:W-:Y:S01]  /*28a0*/  ISETP.GT.U32.AND P6, PT, R0, R7, PT ;  /* 0x000000070000720c */ /* 0x000fe20003fc4070 */
[----:B------:R-:W-:Y:S02]  /*28b0*/  @!P4 IMAD.IADD R6, R6, 0x1, -R0 ;  /* 0x000000010606c824 */ /* 0x000fe400078e0a00 */
[----:B------:R-:W-:-:S03]  /*28c0*/  IMAD.HI.U32 R8, R5, R9, RZ ;  /* 0x0000000905087227 */ /* 0x000fc600078e00ff */
[----:B------:R-:W-:Y:S01]  /*28d0*/  ISETP.GT.U32.AND P4, PT, R0, R6, PT ;  /* 0x000000060000720c */ /* 0x000fe20003f84070 */
[----:B------:R-:W-:-:S06]  /*28e0*/  IMAD.MOV R8, RZ, RZ, -R8 ;  /* 0x000000ffff087224 */ /* 0x000fcc00078e0a08 */
[----:B------:R-:W-:Y:S02]  /*28f0*/  @!P6 IMAD.IADD R7, R7, 0x1, -R0 ;  /* 0x000000010707e824 */ /* 0x000fe400078e0a00 */
[----:B------:R-:W-:-:S03]  /*2900*/  IMAD R8, R0, R8, R9 ;  /* 0x0000000800087224 */ /* 0x000fc600078e0209 */
[----:B------:R-:W-:Y:S01]  /*2910*/  ISETP.GT.U32.AND P6, PT, R0, R7, PT ;  /* 0x000000070000720c */ /* 0x000fe20003fc4070 */
[----:B------:R-:W-:Y:S01]  /*2920*/  IMAD.MOV.U32 R14, RZ, RZ, R11 ;  /* 0x000000ffff0e7224 */ /* 0x000fe200078e000b */
[----:B-----5:R-:W-:Y:S01]  /*2930*/  IABS R2, R18 ;  /* 0x0000001200027213 */ /* 0x020fe20000000000 */
[----:B------:R-:W-:-:S04]  /*2940*/  IMAD.HI.U32 R11, R5, R10, RZ ;  /* 0x0000000a050b7227 */ /* 0x000fc800078e00ff */
[----:B------:R-:W-:Y:S01]  /*2950*/  @!P4 IMAD.IADD R6, R6, 0x1, -R0 ;  /* 0x000000010606c824 */ /* 0x000fe200078e0a00 */
[----:B------:R-:W-:Y:S01]  /*2960*/  ISETP.GT.U32.AND P4, PT, R0, R8, PT ;  /* 0x000000080000720c */ /* 0x000fe20003f84070 */
[----:B------:R-:W-:-:S04]  /*2970*/  IMAD.HI.U32 R9, R5, R2, RZ ;  /* 0x0000000205097227 */ /* 0x000fc800078e00ff */
[----:B------:R-:W-:Y:S02]  /*2980*/  IMAD.MOV R11, RZ, RZ, -R11 ;  /* 0x000000ffff0b7224 */ /* 0x000fe400078e0a0b */
[----:B------:R-:W-:Y:S01]  /*2990*/  @!P3 IMAD.MOV R6, RZ, RZ, -R6 ;  /* 0x000000ffff06b224 */ /* 0x000fe200078e0a06 */
[----:B------:R-:W-:Y:S01]  /*29a0*/  ISETP.GE.AND P5, PT, R18, RZ, PT ;  /* 0x000000ff1200720c */ /* 0x000fe20003fa6270 */
[----:B------:R-:W-:Y:S02]  /*29b0*/  IMAD.MOV R9, RZ, RZ, -R9 ;  /* 0x000000ffff097224 */ /* 0x000fe400078e0a09 */
[C---:B------:R-:W-:Y:S01]  /*29c0*/  IMAD R10, R0.reuse, R11, R10 ;  /* 0x0000000b000a7224 */ /* 0x040fe200078e020a */
[----:B------:R-:W-:Y:S01]  /*29d0*/  STL [R1+0x1b4], R6 ;  /* 0x0001b40601007387 */ /* 0x000fe20000100800 */
[----:B------:R-:W-:Y:S02]  /*29e0*/  @!P6 IMAD.IADD R7, R7, 0x1, -R0 ;  /* 0x000000010707e824 */ /* 0x000fe400078e0a00 */
[----:B------:R-:W-:Y:S01]  /*29f0*/  IMAD.MOV.U32 R18, RZ, RZ, R13 ;  /* 0x000000ffff127224 */ /* 0x000fe200078e000d */
[----:B------:R-:W-:Y:S01]  /*2a00*/  STL [R1+0x1798], R20 ;  /* 0x0017981401007387 */ /* 0x000fe20000100800 */
[----:B------:R-:W-:Y:S01]  /*2a10*/  IABS R13, R21 ;  /* 0x00000015000d7213 */ /* 0x000fe20000000000 */
[----:B------:R-:W-:-:S02]  /*2a20*/  IMAD R2, R0, R9, R2 ;  /* 0x0000000900027224 */ /* 0x000fc400078e0202 */
[----:B------:R0:W-:Y:S01]  /*2a30*/  STL [R1+0x1794], R21 ;  /* 0x0017941501007387 */ /* 0x0001e20000100800 */
[----:B------:R-:W-:Y:S01]  /*2a40*/  ISETP.GT.U32.AND P6, PT, R0, R10, PT ;  /* 0x0000000a0000720c */ /* 0x000fe20003fc4070 */
[----:B------:R-:W-:Y:S02]  /*2a50*/  @!P4 IMAD.IADD R8, R8, 0x1, -R0 ;  /* 0x000000010808c824 */ /* 0x000fe400078e0a00 */
[----:B0-----:R-:W-:-:S04]  /*2a60*/  IMAD.MOV.U32 R21, RZ, RZ, R7 ;  /* 0x000000ffff157224 */ /* 0x001fc800078e0007 */
[----:B------:R-:W-:Y:S01]  /*2a70*/  @!P2 IMAD.MOV R21, RZ, RZ, -R21 ;  /* 0x000000ffff15a224 */ /* 0x000fe200078e0a15 */
[C---:B------:R-:W-:Y:S02]  /*2a80*/  ISETP.GT.U32.AND P2, PT, R0.reuse, R2, PT ;  /* 0x000000020000720c */ /* 0x040fe40003f44070 */
[----:B------:R-:W-:-:S03]  /*2a90*/  ISETP.GT.U32.AND P4, PT, R0, R8, PT ;  /* 0x000000080000720c */ /* 0x000fc60003f84070 */
[----:B------:R-:W-:Y:S01]  /*2aa0*/  @!P6 IMAD.IADD R10, R10, 0x1, -R0 ;  /* 0x000000010a0ae824 */ /* 0x000fe200078e0a00 */
[----:B------:R-:W-:Y:S01]  /*2ab0*/  IABS R6, R20 ;  /* 0x0000001400067213 */ /* 0x000fe20000000000 */
[----:B------:R-:W-:Y:S01]  /*2ac0*/  IMAD.MOV.U32 R20, RZ, RZ, R12 ;  /* 0x000000ffff147224 */ /* 0x000fe200078e000c */
[----:B------:R0:W-:Y:S05]  /*2ad0*/  STL [R1+0x1b0], R21 ;  /* 0x0001b01501007387 */ /* 0x0001ea0000100800 */
[--C-:B------:R-:W-:Y:S01]  /*2ae0*/  @!P2 IMAD.IADD R2, R2, 0x1, -R0.reuse ;  /* 0x000000010202a824 */ /* 0x100fe200078e0a00 */
[----:B------:R-:W-:Y:S01]  /*2af0*/  ISETP.GT.U32.AND P2, PT, R0, R10, PT ;  /* 0x0000000a0000720c */ /* 0x000fe20003f44070 */
[----:B------:R-:W-:Y:S01]  /*2b00*/  @!P4 IMAD.IADD R8, R8, 0x1, -R0 ;  /* 0x000000010808c824 */ /* 0x000fe200078e0a00 */
[----:B------:R-:W-:-:S03]  /*2b10*/  ISETP.GE.AND P4, PT, R19, RZ, PT ;  /* 0x000000ff1300720c */ /* 0x000fc60003f86270 */
[----:B0-----:R-:W-:-:S04]  /*2b20*/  IMAD.MOV.U32 R21, RZ, RZ, R8 ;  /* 0x000000ffff157224 */ /* 0x001fc800078e0008 */
[----:B------:R-:W-:-:S04]  /*2b30*/  @!P0 IMAD.MOV R21, RZ, RZ, -R21 ;  /* 0x000000ffff158224 */ /* 0x000fc800078e0a15 */
[----:B------:R-:W-:Y:S01]  /*2b40*/  @!P2 IMAD.IADD R10, R10, 0x1, -R0 ;  /* 0x000000010a0aa824 */ /* 0x000fe200078e0a00 */
[----:B--2---:R-:W-:Y:S02]  /*2b50*/  ISETP.GE.AND P3, PT, R4, RZ, PT ;  /* 0x000000ff0400720c */ /* 0x004fe40003f66270 */
[----:B------:R-:W-:Y:S02]  /*2b60*/  IABS R9, R4 ;  /* 0x0000000400097213 */ /* 0x000fe40000000000 */
[----:B------:R-:W-:Y:S01]  /*2b70*/  IABS R4, R19 ;  /* 0x0000001300047213 */ /* 0x000fe20000000000 */
[----:B------:R-:W-:Y:S02]  /*2b80*/  IMAD.MOV.U32 R19, RZ, RZ, R20 ;  /* 0x000000ffff137224 */ /* 0x000fe400078e0014 */
[----:B------:R-:W-:Y:S02]  /*2b90*/  IMAD.MOV.U32 R20, RZ, RZ, R18 ;  /* 0x000000ffff147224 */ /* 0x000fe400078e0012 */
[----:B------:R-:W-:Y:S01]  /*2ba0*/  IMAD.MOV.U32 R18, RZ, RZ, R14 ;  /* 0x000000ffff127224 */ /* 0x000fe200078e000e */
[----:B------:R-:W-:-:S05]  /*2bb0*/  IABS R14, R23 ;  /* 0x00000017000e7213 */ /* 0x000fca0000000000 */
[----:B------:R-:W-:Y:S02]  /*2bc0*/  IMAD.MOV.U32 R8, RZ, RZ, R14 ;  /* 0x000000ffff087224 */ /* 0x000fe400078e000e */
[----:B------:R-:W2:Y:S04]  /*2bd0*/  LDL.LU R14, [R1+0x98] ;  /* 0x00009800010e7983 */ /* 0x000ea80000300800 */
[----:B------:R0:W-:Y:S02]  /*2be0*/  STL [R1+0x1ac], R21 ;  /* 0x0001ac1501007387 */ /* 0x0001e40000100800 */
[----:B0-----:R-:W-:Y:S02]  /*2bf0*/  IMAD.MOV.U32 R21, RZ, RZ, R20 ;  /* 0x000000ffff157224 */ /* 0x001fe400078e0014 */
[----:B------:R-:W-:-:S04]  /*2c00*/  IMAD.MOV.U32 R20, RZ, RZ, R10 ;  /* 0x000000ffff147224 */ /* 0x000fc800078e000a */
[----:B------:R-:W-:Y:S01]  /*2c10*/  @!P1 IMAD.MOV R20, RZ, RZ, -R20 ;  /* 0x000000ffff149224 */ /* 0x000fe200078e0a14 */
[----:B----4-:R-:W-:Y:S04]  /*2c20*/  STL [R1+0x1790], R29 ;  /* 0x0017901d01007387 */ /* 0x010fe80000100800 */
[----:B------:R0:W-:Y:S04]  /*2c30*/  STL [R1+0x134], R20 ;  /* 0x0001341401007387 */ /* 0x0001e80000100800 */
[----:B0-----:R-:W3:Y:S01]  /*2c40*/  LDL.LU R20, [R1+0x1798] ;  /* 0x0017980001147983 */ /* 0x001ee20000300800 */
[----:B------:R-:W-:-:S04]  /*2c50*/  IMAD.HI.U32 R11, R5, R9, RZ ;  /* 0x00000009050b7227 */ /* 0x000fc800078e00ff */
[----:B------:R-:W-:Y:S02]  /*2c60*/  IMAD.MOV R11, RZ, RZ, -R11 ;  /* 0x000000ffff0b7224 */ /* 0x000fe400078e0a0b */
[----:B------:R-:W-:-:S04]  /*2c70*/  IMAD.HI.U32 R12, R5, R4, RZ ;  /* 0x00000004050c7227 */ /* 0x000fc800078e00ff */
[----:B------:R-:W-:Y:S02]  /*2c80*/  IMAD R9, R0, R11, R9 ;  /* 0x0000000b00097224 */ /* 0x000fe400078e0209 */
[----:B------:R-:W-:-:S03]  /*2c90*/  IMAD.MOV R12, RZ, RZ, -R12 ;  /* 0x000000ffff0c7224 */ /* 0x000fc600078e0a0c */
[----:B------:R-:W-:Y:S01]  /*2ca0*/  ISETP.GT.U32.AND P6, PT, R0, R9, PT ;  /* 0x000000090000720c */ /* 0x000fe20003fc4070 */
[----:B------:R-:W-:Y:S02]  /*2cb0*/  IMAD.MOV.U32 R7, RZ, RZ, R13 ;  /* 0x000000ffff077224 */ /* 0x000fe400078e000d */
[----:B------:R-:W-:Y:S01]  /*2cc0*/  IMAD.HI.U32 R13, R5, R6, RZ ;  /* 0x00000006050d7227 */ /* 0x000fe200078e00ff */
[----:B------:R-:W-:-:S03]  /*2cd0*/  IABS R11, R22 ;  /* 0x00000016000b7213 */ /* 0x000fc60000000000 */
[C---:B------:R-:W-:Y:S01]  /*2ce0*/  IMAD R4, R0.reuse, R12, R4 ;  /* 0x0000000c00047224 */ /* 0x040fe200078e0204 */
[C---:B------:R-:W-:Y:S01]  /*2cf0*/  ISETP.GT.U32.AND P0, PT, R0.reuse, R2, PT ;  /* 0x000000020000720c */ /* 0x040fe20003f04070 */
[----:B------:R-:W-:Y:S02]  /*2d00*/  IMAD.MOV R13, RZ, RZ, -R13 ;  /* 0x000000ffff0d7224 */ /* 0x000fe400078e0a0d */
[----:B------:R-:W-:Y:S01]  /*2d10*/  IMAD.HI.U32 R12, R5, R7, RZ ;  /* 0x00000007050c7227 */ /* 0x000fe200078e00ff */
[----:B------:R-:W-:-:S03]  /*2d20*/  ISETP.GT.U32.AND P2, PT, R0, R4, PT ;  /* 0x000000040000720c */ /* 0x000fc60003f44070 */
[----:B------:R-:W-:Y:S02]  /*2d30*/  IMAD R6, R0, R13, R6 ;  /* 0x0000000d00067224 */ /* 0x000fe400078e0206 */
[----:B------:R-:W-:-:S04]  /*2d40*/  IMAD.HI.U32 R13, R5, R11, RZ ;  /* 0x0000000b050d7227 */ /* 0x000fc800078e00ff */
[----:B------:R-:W-:Y:S02]  /*2d50*/  IMAD.MOV R12, RZ, RZ, -R12 ;  /* 0x000000ffff0c7224 */ /* 0x000fe400078e0a0c */
[--C-:B------:R-:W-:Y:S02]  /*2d60*/  @!P6 IMAD.IADD R9, R9, 0x1, -R0.reuse ;  /* 0x000000010909e824 */ /* 0x100fe400078e0a00 */
[----:B------:R-:W-:Y:S02]  /*2d70*/  IMAD.MOV R13, RZ, RZ, -R13 ;  /* 0x000000ffff0d7224 */ /* 0x000fe400078e0a0d */
[C---:B------:R-:W-:Y:S01]  /*2d80*/  IMAD R7, R0.reuse, R12, R7 ;  /* 0x0000000c00077224 */ /* 0x040fe200078e0207 */
[----:B------:R-:W-:Y:S02]  /*2d90*/  IABS R12, R24 ;  /* 0x00000018000c7213 */ /* 0x000fe40000000000 */
[C---:B------:R-:W-:Y:S01]  /*2da0*/  ISETP.GT.U32.AND P6, PT, R0.reuse, R9, PT ;  /* 0x000000090000720c */ /* 0x040fe20003fc4070 */
[----:B------:R-:W-:Y:S01]  /*2db0*/  IMAD R11, R0, R13, R11 ;  /* 0x0000000d000b7224 */ /* 0x000fe200078e020b */
[----:B------:R-:W-:Y:S01]  /*2dc0*/  IABS R13, R29 ;  /* 0x0000001d000d7213 */ /* 0x000fe20000000000 */
[----:B------:R-:W-:-:S02]  /*2dd0*/  @!P0 IMAD.IADD R2, R2, 0x1, -R0 ;  /* 0x0000000102028824 */ /* 0x000fc400078e0a00 */
[----:B------:R-:W-:-:S08]  /*2de0*/  @!P2 IMAD.IADD R4, R4, 0x1, -R0 ;  /* 0x000000010404a824 */ /* 0x000fd000078e0a00 */
[----:B------:R-:W-:Y:S02]  /*2df0*/  @!P6 IMAD.IADD R9, R9, 0x1, -R0 ;  /* 0x000000010909e824 */ /* 0x000fe400078e0a00 */
[----:B--2---:R-:W-:Y:S02]  /*2e00*/  IMAD.MOV.U32 R29, RZ, RZ, R14 ;  /* 0x000000ffff1d7224 */ /* 0x004fe400078e000e */
[----:B------:R-:W-:-:S04]  /*2e10*/  IMAD.HI.U32 R14, R5, R12, RZ ;  /* 0x0000000c050e7227 */ /* 0x000fc800078e00ff */
[----:B------:R-:W-:-:S04]  /*2e20*/  IMAD.MOV R14, RZ, RZ, -R14 ;  /* 0x000000ffff0e7224 */ /* 0x000fc800078e0a0e */
[----:B------:R-:W-:Y:S02]  /*2e30*/  IMAD R12, R0, R14, R12 ;  /* 0x0000000e000c7224 */ /* 0x000fe400078e020c */
[----:B------:R-:W2:Y:S01]  /*2e40*/  LDL R14, [R1+0xc] ;  /* 0x00000c00010e7983 */ /* 0x000ea20000100800 */
[----:B---3--:R-:W-:Y:S01]  /*2e50*/  ISETP.GE.AND P2, PT, R20, RZ, PT ;  /* 0x000000ff1400720c */ /* 0x008fe20003f46270 */
[----:B------:R-:W-:Y:S02]  /*2e60*/  IMAD.MOV.U32 R20, RZ, RZ, R21 ;  /* 0x000000ffff147224 */ /* 0x000fe400078e0015 */
[----:B------:R-:W-:Y:S02]  /*2e70*/  IMAD.MOV.U32 R21, RZ, RZ, R2 ;  /* 0x000000ffff157224 */ /* 0x000fe400078e0002 */
[----:B------:R-:W3:Y:S02]  /*2e80*/  LDL R2, [R1+0x8] ;  /* 0x0000080001027983 */ /* 0x000ee40000100800 */
[----:B------:R-:W-:-:S05]  /*2e90*/  @!P5 IMAD.MOV R21, RZ, RZ, -R21 ;  /* 0x000000ffff15d224 */ /* 0x000fca00078e0a15 */
[----:B------:R0:W-:Y:S02]  /*2ea0*/  STL [R1+0x138], R21 ;  /* 0x0001381501007387 */ /* 0x0001e40000100800 */
[----:B0-----:R-:W-:Y:S02]  /*2eb0*/  IMAD.MOV.U32 R21, RZ, RZ, R9 ;  /* 0x000000ffff157224 */ /* 0x001fe400078e0009 */
[----:B------:R-:W4:Y:S02]  /*2ec0*/  LDL.LU R9, [R1+0x40] ;  /* 0x0000400001097983 */ /* 0x000f240000300800 */
[----:B------:R-:W-:-:S05]  /*2ed0*/  @!P3 IMAD.MOV R21, RZ, RZ, -R21 ;  /* 0x000000ffff15b224 */ /* 0x000fca00078e0a15 */
[----:B------:R0:W-:Y:S04]  /*2ee0*/  STL [R1+0x13c], R21 ;  /* 0x00013c1501007387 */ /* 0x0001e80000100800 */
[----:B0-----:R-:W5:Y:S01]  /*2ef0*/  LDL.LU R21, [R1+0x1794] ;  /* 0x0017940001157983 */ /* 0x001f620000300800 */
[C---:B------:R-:W-:Y:S02]  /*2f00*/  ISETP.GT.U32.AND P1, PT, R0.reuse, R6, PT ;  /* 0x000000060000720c */ /* 0x040fe40003f24070 */
[----:B------:R-:W-:Y:S01]  /*2f10*/  ISETP.GT.U32.AND P0, PT, R0, R7, PT ;  /* 0x000000070000720c */ /* 0x000fe20003f04070 */
[----:B------:R-:W-:-:S10]  /*2f20*/  IMAD.HI.U32 R10, R5, R8, RZ ;  /* 0x00000008050a7227 */ /* 0x000fd400078e00ff */
[--C-:B------:R-:W-:Y:S02]  /*2f30*/  @!P1 IMAD.IADD R6, R6, 0x1, -R0.reuse ;  /* 0x0000000106069824 */ /* 0x100fe400078e0a00 */
[----:B------:R-:W-:-:S03]  /*2f40*/  @!P0 IMAD.IADD R7, R7, 0x1, -R0 ;  /* 0x0000000107078824 */ /* 0x000fc600078e0a00 */
[C---:B------:R-:W-:Y:S01]  /*2f50*/  ISETP.GT.U32.AND P0, PT, R0.reuse, R6, PT ;  /* 0x000000060000720c */ /* 0x040fe20003f04070 */
[----:B------:R-:W-:Y:S01]  /*2f60*/  IMAD.MOV R10, RZ, RZ, -R10 ;  /* 0x000000ffff0a7224 */ /* 0x000fe200078e0a0a */
[----:B------:R-:W-:-:S03]  /*2f70*/  ISETP.GT.U32.AND P1, PT, R0, R4, PT ;  /* 0x000000040000720c */ /* 0x000fc60003f24070 */
[----:B------:R-:W-:-:S05]  /*2f80*/  IMAD R8, R0, R10, R8 ;  /* 0x0000000a00087224 */ /* 0x000fca00078e0208 */
[----:B------:R-:W-:-:S03]  /*2f90*/  ISETP.GT.U32.AND P3, PT, R0, R8, PT ;  /* 0x000000080000720c */ /* 0x000fc60003f64070 */
[----:B------:R-:W-:Y:S01]  /*2fa0*/  @!P0 IMAD.IADD R6, R6, 0x1, -R0 ;  /* 0x0000000106068824 */ /* 0x000fe200078e0a00 */
[----:B------:R-:W-:Y:S01]  /*2fb0*/  ISETP.GT.U32.AND P0, PT, R0, R12, PT ;  /* 0x0000000c0000720c */ /* 0x000fe20003f04070 */
[----:B------:R-:W-:-:S04]  /*2fc0*/  IMAD.HI.U32 R10, R5, R13, RZ ;  /* 0x0000000d050a7227 */ /* 0x000fc800078e00ff */
[----:B------:R-:W-:Y:S02]  /*2fd0*/  IMAD.MOV R10, RZ, RZ, -R10 ;  /* 0x000000ffff0a7224 */ /* 0x000fe400078e0a0a */
[--C-:B------:R-:W-:Y:S02]  /*2fe0*/  @!P1 IMAD.IADD R4, R4, 0x1, -R0.reuse ;  /* 0x0000000104049824 */ /* 0x100fe400078e0a00 */
[----:B------:R-:W-:Y:S02]  /*2ff0*/  IMAD R10, R0, R10, R13 ;  /* 0x0000000a000a7224 */ /* 0x000fe400078e020d */
[--C-:B------:R-:W-:Y:S01]  /*3000*/  @!P3 IMAD.IADD R8, R8, 0x1, -R0.reuse ;  /* 0x000000010808b824 */ /* 0x100fe200078e0a00 */
[----:B------:R-:W-:Y:S01]  /*3010*/  ISETP.GE.AND P3, PT, R23, RZ, PT ;  /* 0x000000ff1700720c */ /* 0x000fe20003f66270 */
[----:B------:R-:W-:Y:S01]  /*3020*/  @!P0 IMAD.IADD R12, R12, 0x1, -R0 ;  /* 0x000000010c0c8824 */ /* 0x000fe200078e0a00 */
[----:B------:R-:W-:Y:S02]  /*3030*/  ISETP.GE.AND P0, PT, R24, RZ, PT ;  /* 0x000000ff1800720c */ /* 0x000fe40003f06270 */
[----:B-----5:R-:W-:-:S02]  /*3040*/  ISETP.GE.AND P1, PT, R21, RZ, PT ;  /* 0x000000ff1500720c */ /* 0x020fc40003f26270 */
[----:B------:R-:W5:Y:S04]  /*3050*/  LDL.LU R21, [R1+0x210] ;  /* 0x0002100001157983 */ /* 0x000f680000300800 */
[----:B------:R-:W5:Y:S04]  /*3060*/  LDL R13, [R1+0x10] ;  /* 0x00001000010d7983 */ /* 0x000f680000100800 */
[----:B------:R-:W5:Y:S04]  /*3070*/  LDL.LU R23, [R1+0x54] ;  /* 0x0000540001177983 */ /* 0x000f680000300800 */
[----:B------:R-:W5:Y:S01]  /*3080*/  LDL.LU R24, [R1+0x50] ;  /* 0x0000500001187983 */ /* 0x000f620000300800 */
[----:B------:R-:W-:-:S13]  /*3090*/  ISETP.GT.U32.AND P6, PT, R0, R11, PT ;  /* 0x0000000b0000720c */ /* 0x000fda0003fc4070 */
[----:B------:R-:W-:Y:S01]  /*30a0*/  @!P6 IMAD.IADD R11, R11, 0x1, -R0 ;  /* 0x000000010b0be824 */ /* 0x000fe200078e0a00 */
[----:B------:R-:W-:Y:S02]  /*30b0*/  ISETP.GT.U32.AND P6, PT, R0, R7, PT ;  /* 0x000000070000720c */ /* 0x000fe40003fc4070 */
[----:B---3--:R-:W-:-:S11]  /*30c0*/  IABS R2, R2 ;  /* 0x0000000200027213 */ /* 0x008fd60000000000 */
[----:B------:R-:W-:Y:S01]  /*30d0*/  @!P6 IMAD.IADD R7, R7, 0x1, -R0 ;  /* 0x000000010707e824 */ /* 0x000fe200078e0a00 */
[----:B------:R-:W-:Y:S01]  /*30e0*/  ISETP.GE.AND P6, PT, R22, RZ, PT ;  /* 0x000000ff1600720c */ /* 0x000fe20003fc6270 */
[----:B----4-:R-:W-:Y:S01]  /*30f0*/  IMAD.MOV.U32 R22, RZ, RZ, R9 ;  /* 0x000000ffff167224 */ /* 0x010fe200078e0009 */
[----:B--2---:R-:W-:Y:S01]  /*3100*/  IABS R9, R14 ;  /* 0x0000000e00097213 */ /* 0x004fe20000000000 */
[----:B------:R-:W-:-:S04]  /*3110*/  IMAD.HI.U32 R14, R5, R2, RZ ;  /* 0x00000002050e7227 */ /* 0x000fc800078e00ff */
[----:B------:R-:W-:Y:S01]  /*3120*/  IMAD.MOV R14, RZ, RZ, -R14 ;  /* 0x000000ffff0e7224 */ /* 0x000fe200078e0a0e */
[----:B------:R-:W-:-:S03]  /*3130*/  ISETP.GT.U32.AND P5, PT, R0, R11, PT ;  /* 0x0000000b0000720c */ /* 0x000fc60003fa4070 */
[----:B------:R-:W-:Y:S02]  /*3140*/  IMAD R2, R0, R14, R2 ;  /* 0x0000000e00027224 */ /* 0x000fe400078e0202 */
[----:B------:R-:W-:-:S08]  /*3150*/  @!P2 IMAD.MOV R6, RZ, RZ, -R6 ;  /* 0x000000ffff06a224 */ /* 0x000fd000078e0a06 */
[----:B------:R-:W-:Y:S02]  /*3160*/  @!P5 IMAD.IADD R11, R11, 0x1, -R0 ;  /* 0x000000010b0bd824 */ /* 0x000fe400078e0a00 */
[----:B-----5:R-:W-:Y:S02]  /*3170*/  IMAD.MOV.U32 R14, RZ, RZ, R24 ;  /* 0x000000ffff0e7224 */ /* 0x020fe400078e0018 */
[----:B------:R-:W-:Y:S02]  /*3180*/  IMAD.MOV.U32 R24, RZ, RZ, R23 ;  /* 0x000000ffff187224 */ /* 0x000fe400078e0017 */
[----:B------:R-:W-:Y:S02]  /*3190*/  IMAD.MOV.U32 R23, RZ, RZ, R22 ;  /* 0x000000ffff177224 */ /* 0x000fe400078e0016 */
[----:B------:R-:W-:Y:S02]  /*31a0*/  IMAD.MOV.U32 R22, RZ, RZ, R29 ;  /* 0x000000ffff167224 */ /* 0x000fe400078e001d */
[----:B------:R-:W-:-:S04]  /*31b0*/  IMAD.MOV.U32 R29, RZ, RZ, R4 ;  /* 0x000000ffff1d7224 */ /* 0x000fc800078e0004 */
[----:B------:R-:W-:-:S05]  /*31c0*/  @!P4 IMAD.MOV R29, RZ, RZ, -R29 ;  /* 0x000000ffff1dc224 */ /* 0x000fca00078e0a1d */
[----:B------:R0:W-:Y:S02]  /*31d0*/  STL [R1+0x140], R29 ;  /* 0x0001401d01007387 */ /* 0x0001e40000100800 */
[----:B0-----:R-:W-:Y:S02]  /*31e0*/  IMAD.MOV.U32 R29, RZ, RZ, R7 ;  /* 0x000000ffff1d7224 */ /* 0x001fe400078e0007 */
[----:B------:R-:W2:Y:S04]  /*31f0*/  LDL.LU R7, [R1+0x8] ;  /* 0x0000080001077983 */ /* 0x000ea80000300800 */
[----:B------:R0:W-:Y:S02]  /*3200*/  STL [R1+0x148], R6 ;  /* 0x0001480601007387 */ /* 0x0001e40000100800 */
[----:B0-----:R-:W-:-:S02]  /*3210*/  IMAD.MOV.U32 R6, RZ, RZ, R11 ;  /* 0x000000ffff067224 */ /* 0x001fc400078e000b */
[----:B------:R-:W3:Y:S01]  /*3220*/  LDL.LU R11, [R1+0x18] ;  /* 0x00001800010b7983 */ /* 0x000ee20000300800 */
[----:B------:R-:W-:Y:S01]  /*3230*/  @!P1 IMAD.MOV R29, RZ, RZ, -R29 ;  /* 0x000000ffff1d9224 */ /* 0x000fe200078e0a1d */
[----:B------:R-:W-:Y:S01]  /*3240*/  ISETP.GT.U32.AND P5, PT, R0, R10, PT ;  /* 0x0000000a0000720c */ /* 0x000fe20003fa4070 */
[----:B------:R-:W-:Y:S01]  /*3250*/  IMAD.HI.U32 R4, R5, R9, RZ ;  /* 0x0000000905047227 */ /* 0x000fe200078e00ff */
[----:B---3--:R-:W-:Y:S04]  /*3260*/  STL [R1+0x178c], R11 ;  /* 0x00178c0b01007387 */ /* 0x008fe80000100800 */
[----:B------:R0:W-:Y:S04]  /*3270*/  STL [R1+0x150], R29 ;  /* 0x0001501d01007387 */ /* 0x0001e80000100800 */
[----:B0-----:R-:W3:Y:S03]  /*3280*/  LDL.LU R29, [R1+0x1790] ;  /* 0x00179000011d7983 */ /* 0x001ee60000300800 */
[----:B------:R-:W-:Y:S01]  /*3290*/  @!P5 IMAD.IADD R10, R10, 0x1, -R0 ;  /* 0x000000010a0ad824 */ /* 0x000fe200078e0a00 */
[----:B------:R-:W-:Y:S01]  /*32a0*/  ISETP.GT.U32.AND P5, PT, R0, R12, PT ;  /* 0x0000000c0000720c */ /* 0x000fe20003fa4070 */
[----:B------:R-:W-:Y:S01]  /*32b0*/  @!P6 IMAD.MOV R6, RZ, RZ, -R6 ;  /* 0x000000ffff06e224 */ /* 0x000fe200078e0a06 */
[----:B------:R-:W4:Y:S01]  /*32c0*/  LDL.LU R11, [R1+0xc] ;  /* 0x00000c00010b7983 */ /* 0x000f220000300800 */
[----:B------:R-:W-:-:S03]  /*32d0*/  IMAD.MOV R4, RZ, RZ, -R4 ;  /* 0x000000ffff047224 */ /* 0x000fc600078e0a04 */
[----:B------:R-:W-:Y:S01]  /*32e0*/  STL [R1+0x154], R6 ;  /* 0x0001540601007387 */ /* 0x000fe20000100800 */
[----:B------:R-:W-:-:S06]  /*32f0*/  IMAD R4, R0, R4, R9 ;  /* 0x0000000400047224 */ /* 0x000fcc00078e0209 */
[----:B------:R-:W-:Y:S01]  /*3300*/  @!P5 IMAD.IADD R12, R12, 0x1, -R0 ;  /* 0x000000010c0cd824 */ /* 0x000fe200078e0a00 */
[----:B---3--:R-:W-:Y:S02]  /*3310*/  ISETP.GE.AND P6, PT, R29, RZ, PT ;  /* 0x000000ff1d00720c */ /* 0x008fe40003fc6270 */
[----:B------:R-:W3:Y:S04]  /*3320*/  LDL.LU R29, [R1+0x14] ;  /* 0x00001400011d7983 */ /* 0x000ee80000300800 */
[----:B------:R-:W5:Y:S04]  /*3330*/  LDL R9, [R1+0x1c] ;  /* 0x00001c0001097983 */ /* 0x000f680000100800 */
[----:B------:R0:W-:Y:S04]  /*3340*/  STL [R1+0x1788], R12 ;  /* 0x0017880c01007387 */ /* 0x0001e80000100800 */
[----:B0-----:R-:W2:Y:S01]  /*3350*/  LDL.LU R12, [R1+0x10] ;  /* 0x00001000010c7983 */ /* 0x001ea20000300800 */
[----:B------:R-:W-:-:S02]  /*3360*/  ISETP.GT.U32.AND P4, PT, R0, R8, PT ;  /* 0x000000080000720c */ /* 0x000fc40003f84070 */
[C---:B------:R-:W-:Y:S02]  /*3370*/  ISETP.GT.U32.AND P1, PT, R0.reuse, R2, PT ;  /* 0x000000020000720c */ /* 0x040fe40003f24070 */
[----:B------:R-:W-:-:S09]  /*3380*/  ISETP.GT.U32.AND P2, PT, R0, R10, PT ;  /* 0x0000000a0000720c */ /* 0x000fd20003f44070 */
[--C-:B------:R-:W-:Y:S02]  /*3390*/  @!P4 IMAD.IADD R8, R8, 0x1, -R0.reuse ;  /* 0x000000010808c824 */ /* 0x100fe400078e0a00 */
[--C-:B------:R-:W-:Y:S02]  /*33a0*/  @!P1 IMAD.IADD R2, R2, 0x1, -R0.reuse ;  /* 0x0000000102029824 */ /* 0x100fe400078e0a00 */
[----:B------:R-:W-:Y:S01]  /*33b0*/  @!P2 IMAD.IADD R10, R10, 0x1, -R0 ;  /* 0x000000010a0aa824 */ /* 0x000fe200078e0a00 */
[----:B----4-:R-:W-:Y:S02]  /*33c0*/  ISETP.GE.AND P2, PT, R11, RZ, PT ;  /* 0x000000ff0b00720c */ /* 0x010fe40003f46270 */
[----:B------:R-:W4:Y:S01]  /*33d0*/  LDL.LU R11, [R1+0x178c] ;  /* 0x00178c00010b7983 */ /* 0x000f220000300800 */
[----:B--2---:R-:W-:Y:S01]  /*33e0*/  ISETP.GE.AND P1, PT, R12, RZ, PT ;  /* 0x000000ff0c00720c */ /* 0x004fe20003f26270 */
[----:B------:R-:W-:-:S04]  /*33f0*/  IMAD.MOV.U32 R12, RZ, RZ, R8 ;  /* 0x000000ffff0c7224 */ /* 0x000fc800078e0008 */
[----:B------:R-:W-:-:S05]  /*3400*/  @!P3 IMAD.MOV R12, RZ, RZ, -R12 ;  /* 0x000000ffff0cb224 */ /* 0x000fca00078e0a0c */
[----:B------:R0:W-:Y:S04]  /*3410*/  STL [R1+0x15c], R12 ;  /* 0x00015c0c01007387 */ /* 0x0001e80000100800 */
[----:B0-----:R-:W2:Y:S01]  /*3420*/  LDL.LU R12, [R1+0x1788] ;  /* 0x00178800010c7983 */ /* 0x001ea20000300800 */
[----:B------:R-:W-:-:S05]  /*3430*/  @!P6 IMAD.MOV R10, RZ, RZ, -R10 ;  /* 0x000000ffff0ae224 */ /* 0x000fca00078e0a0a */
[----:B------:R0:W-:Y:S01]  /*3440*/  STL [R1+0x170], R10 ;  /* 0x0001700a01007387 */ /* 0x0001e20000100800 */
[----:B------:R-:W-:-:S05]  /*3450*/  IABS R13, R13 ;  /* 0x0000000d000d7213 */ /* 0x000fca0000000000 */
[----:B------:R-:W-:-:S04]  /*3460*/  IMAD.HI.U32 R6, R5, R13, RZ ;  /* 0x0000000d05067227 */ /* 0x000fc800078e00ff */
[----:B--2---:R-:W-:-:S05]  /*3470*/  @!P0 IMAD.MOV R12, RZ, RZ, -R12 ;  /* 0x000000ffff0c8224 */ /* 0x004fca00078e0a0c */
[----:B------:R-:W-:Y:S04]  /*3480*/  STL [R1+0x168], R12 ;  /* 0x0001680c01007387 */ /* 0x000fe80000100800 */
[----:B0-----:R-:W2:Y:S04]  /*3490*/  LDL R10, [R1+0x20] ;  /* 0x00002000010a7983 */ /* 0x001ea80000100800 */
[----:B------:R0:W-:Y:S04]  /*34a0*/  STL [R1+0x1784], R27 ;  /* 0x0017841b01007387 */ /* 0x0001e80000100800 */
[----:B0-----:R-:W2:Y:S01]  /*34b0*/  LDL.LU R27, [R1+0x1c] ;  /* 0x00001c00011b7983 */ /* 0x001ea20000300800 */
[----:B------:R-:W-:Y:S01]  /*34c0*/  IMAD.MOV R6, RZ, RZ, -R6 ;  /* 0x000000ffff067224 */ /* 0x000fe200078e0a06 */
[----:B------:R-:W-:-:S02]  /*34d0*/  ISETP.GE.AND P4, PT, R7, RZ, PT ;  /* 0x000000ff0700720c */ /* 0x000fc40003f86270 */
[----:B---3--:R-:W-:Y:S01]  /*34e0*/  ISETP.GE.AND P6, PT, R29, RZ, PT ;  /* 0x000000ff1d00720c */ /* 0x008fe20003fc6270 */
[C---:B------:R-:W-:Y:S01]  /*34f0*/  IMAD R13, R0.reuse, R6, R13 ;  /* 0x00000006000d7224 */ /* 0x040fe200078e020d */
[----:B------:R-:W3:Y:S04]  /*3500*/  LDL R12, [R1+0x38] ;  /* 0x00003800010c7983 */ /* 0x000ee80000100800 */
[C---:B------:R-:W-:Y:S02]  /*3510*/  ISETP.GT.U32.AND P0, PT, R0.reuse, R13, PT ;  /* 0x0000000d0000720c */ /* 0x040fe40003f04070 */
[----:B------:R-:W-:Y:S02]  /*3520*/  IABS R7, R29 ;  /* 0x0000001d00077213 */ /* 0x000fe40000000000 */
[----:B------:R-:W3:Y:S09]  /*3530*/  LDL R29, [R1+0x3c] ;  /* 0x00003c00011d7983 */ /* 0x000ef20000100800 */
[----:B------:R-:W-:Y:S01]  /*3540*/  @!P0 IMAD.IADD R13, R13, 0x1, -R0 ;  /* 0x000000010d0d8824 */ /* 0x000fe200078e0a00 */
[----:B------:R-:W-:-:S02]  /*3550*/  ISETP.GT.U32.AND P3, PT, R0, R2, PT ;  /* 0x000000020000720c */ /* 0x000fc40003f64070 */
[----:B--2---:R-:W-:Y:S02]  /*3560*/  ISETP.GE.AND P0, PT, R27, RZ, PT ;  /* 0x000000ff1b00720c */ /* 0x004fe40003f06270 */
[----:B------:R-:W2:Y:S01]  /*3570*/  LDL.LU R27, [R1+0x1784] ;  /* 0x00178400011b7983 */ /* 0x000ea20000300800 */
[----:B------:R-:W-:Y:S01]  /*3580*/  IMAD.HI.U32 R8, R5, R7, RZ ;  /* 0x0000000705087227 */ /* 0x000fe200078e00ff */
[----:B----4-:R-:W-:Y:S02]  /*3590*/  IABS R6, R11 ;  /* 0x0000000b00067213 */ /* 0x010fe40000000000 */
[----:B-----5:R-:W-:Y:S01]  /*35a0*/  IABS R9, R9 ;  /* 0x0000000900097213 */ /* 0x020fe20000000000 */
[----:B------:R-:W-:-:S04]  /*35b0*/  IMAD.MOV R8, RZ, RZ, -R8 ;  /* 0x000000ffff087224 */ /* 0x000fc800078e0a08 */
[----:B------:R-:W-:Y:S01]  /*35c0*/  @!P3 IMAD.IADD R2, R2, 0x1, -R0 ;  /* 0x000000010202b824 */ /* 0x000fe200078e0a00 */
[----:B------:R-:W-:Y:S01]  /*35d0*/  ISETP.GE.AND P3, PT, R11, RZ, PT ;  /* 0x000000ff0b00720c */ /* 0x000fe20003f66270 */
[----:B------:R-:W-:Y:S02]  /*35e0*/  IMAD R7, R0, R8, R7 ;  /* 0x0000000800077224 */ /* 0x000fe400078e0207 */
[----:B------:R-:W-:-:S04]  /*35f0*/  IMAD.HI.U32 R8, R5, R6, RZ ;  /* 0x0000000605087227 */ /* 0x000fc800078e00ff */
[----:B------:R-:W-:-:S04]  /*3600*/  IMAD.HI.U32 R11, R5, R9, RZ ;  /* 0x00000009050b7227 */ /* 0x000fc800078e00ff */
[----:B------:R-:W-:Y:S02]  /*3610*/  IMAD.MOV R8, RZ, RZ, -R8 ;  /* 0x000000ffff087224 */ /* 0x000fe400078e0a08 */
[----:B------:R-:W-:Y:S02]  /*3620*/  IMAD.MOV R11, RZ, RZ, -R11 ;  /* 0x000000ffff0b7224 */ /* 0x000fe400078e0a0b */
[----:B------:R-:W-:Y:S02]  /*3630*/  @!P4 IMAD.MOV R2, RZ, RZ, -R2 ;  /* 0x000000ffff02c224 */ /* 0x000fe400078e0a02 */
[C---:B------:R-:W-:Y:S02]  /*3640*/  IMAD R8, R0.reuse, R8, R6 ;  /* 0x0000000800087224 */ /* 0x040fe400078e0206 */
[C---:B------:R-:W-:Y:S02]  /*3650*/  IMAD R6, R0.reuse, R11, R9 ;  /* 0x0000000b00067224 */ /* 0x040fe400078e0209 */
[----:B------:R-:W4:Y:S04]  /*3660*/  LDL R9, [R1+0x28] ;  /* 0x0000280001097983 */ /* 0x000f280000100800 */
[----:B------:R-:W-:Y:S01]  /*3670*/  STL [R1+0x178], R2 ;  /* 0x0001780201007387 */ /* 0x000fe20000100800 */
[----:B------:R-:W-:-:S13]  /*3680*/  ISETP.GT.U32.AND P5, PT, R0, R4, PT ;  /* 0x000000040000720c */ /* 0x000fda0003fa4070 */
[----:B------:R-:W-:Y:S01]  /*3690*/  @!P5 IMAD.IADD R4, R4, 0x1, -R0 ;  /* 0x000000010404d824 */ /* 0x000fe200078e0a00 */
[----:B--2---:R0:W-:Y:S04]  /*36a0*/  STL [R1+0x1780], R27 ;  /* 0x0017801b01007387 */ /* 0x0041e80000100800 */
[----:B0-----:R-:W2:Y:S01]  /*36b0*/  LDL.LU R27, [R1+0x20] ;  /* 0x00002000011b7983 */ /* 0x001ea20000300800 */
[----:B------:R-:W-:Y:S02]  /*36c0*/  ISETP.GT.U32.AND P5, PT, R0, R4, PT ;  /* 0x000000040000720c */ /* 0x000fe40003fa4070 */
[----:B---3--:R-:W-:Y:S02]  /*36d0*/  IABS R2, R29 ;  /* 0x0000001d00027213 */ /* 0x008fe40000000000 */
[----:B------:R-:W-:-:S09]  /*36e0*/  IABS R12, R12 ;  /* 0x0000000c000c7213 */ /* 0x000fd20000000000 */
[----:B------:R-:W-:Y:S01]  /*36f0*/  @!P5 IMAD.IADD R4, R4, 0x1, -R0 ;  /* 0x000000010404d824 */ /* 0x000fe200078e0a00 */
[----:B------:R-:W-:-:S03]  /*3700*/  ISETP.GT.U32.AND P5, PT, R0, R7, PT ;  /* 0x000000070000720c */ /* 0x000fc60003fa4070 */
[----:B------:R-:W-:Y:S01]  /*3710*/  IMAD.MOV.U32 R29, RZ, RZ, R4 ;  /* 0x000000ffff1d7224 */ /* 0x000fe200078e0004 */
[----:B------:R-:W-:-:S03]  /*3720*/  ISETP.GT.U32.AND P4, PT, R0, R13, PT ;  /* 0x0000000d0000720c */ /* 0x000fc60003f84070 */
[----:B------:R-:W-:Y:S02]  /*3730*/  @!P2 IMAD.MOV R29, RZ, RZ, -R29 ;  /* 0x000000ffff1da224 */ /* 0x000fe400078e0a1d */
[----:B------:R-:W-:-:S03]  /*3740*/  IMAD.MOV.U32 R4, RZ, RZ, R12 ;  /* 0x000000ffff047224 */ /* 0x000fc600078e000c */
[----:B------:R0:W-:Y:S01]  /*3750*/  STL [R1+0x180], R29 ;  /* 0x0001801d01007387 */ /* 0x0001e20000100800 */
[----:B------:R-:W-:Y:S01]  /*3760*/  @!P5 IMAD.IADD R7, R7, 0x1, -R0 ;  /* 0x000000010707d824 */ /* 0x000fe200078e0a00 */
[----:B------:R-:W-:-:S04]  /*3770*/  ISETP.GT.U32.AND P2, PT, R0, R8, PT ;  /* 0x000000080000720c */ /* 0x000fc80003f44070 */
[----:B------:R-:W-:Y:S01]  /*3780*/  ISETP.GT.U32.AND P5, PT, R0, R7, PT ;  /* 0x000000070000720c */ /* 0x000fe20003fa4070 */
[----:B0-----:R-:W-:Y:S02]  /*3790*/  IMAD.MOV.U32 R29, RZ, RZ, R14 ;  /* 0x000000ffff1d7224 */ /* 0x001fe400078e000e */
[----:B------:R-:W-:-:S04]  /*37a0*/  IMAD.HI.U32 R14, R5, R4, RZ ;  /* 0x00000004050e7227 */ /* 0x000fc800078e00ff */
[----:B------:R-:W-:Y:S02]  /*37b0*/  IMAD.MOV R14, RZ, RZ, -R14 ;  /* 0x000000ffff0e7224 */ /* 0x000fe400078e0a0e */
[----:B------:R-:W-:Y:S01]  /*37c0*/  @!P4 IMAD.IADD R13, R13, 0x1, -R0 ;  /* 0x000000010d0dc824 */ /* 0x000fe200078e0a00 */
[----:B------:R-:W-:Y:S01]  /*37d0*/  IABS R10, R10 ;  /* 0x0000000a000a7213 */ /* 0x000fe20000000000 */
[----:B------:R-:W-:-:S04]  /*37e0*/  IMAD.HI.U32 R12, R5, R2, RZ ;  /* 0x00000002050c7227 */ /* 0x000fc800078e00ff */
[----:B------:R-:W-:Y:S02]  /*37f0*/  IMAD R4, R0, R14, R4 ;  /* 0x0000000e00047224 */ /* 0x000fe400078e0204 */
[----:B------:R-:W-:Y:S01]  /*3800*/  IMAD.MOV.U32 R14, RZ, RZ, R13 ;  /* 0x000000ffff0e7224 */ /* 0x000fe200078e000d */
[----:B----4-:R-:W-:Y:S01]  /*3810*/  IABS R11, R9 ;  /* 0x00000009000b7213 */ /* 0x010fe20000000000 */
[----:B------:R-:W-:Y:S02]  /*3820*/  IMAD.MOV R12, RZ, RZ, -R12 ;  /* 0x000000ffff0c7224 */ /* 0x000fe400078e0a0c */
[----:B------:R-:W-:-:S04]  /*3830*/  IMAD.HI.U32 R9, R5, R10, RZ ;  /* 0x0000000a05097227 */ /* 0x000fc800078e00ff */
[----:B------:R-:W-:Y:S02]  /*3840*/  @!P1 IMAD.MOV R14, RZ, RZ, -R14 ;  /* 0x000000ffff0e9224 */ /* 0x000fe400078e0a0e */
[--C-:B------:R-:W-:Y:S02]  /*3850*/  @!P2 IMAD.IADD R8, R8, 0x1, -R0.reuse ;  /* 0x000000010808a824 */ /* 0x100fe400078e0a00 */
[----:B------:R-:W-:Y:S02]  /*3860*/  @!P5 IMAD.IADD R7, R7, 0x1, -R0 ;  /* 0x000000010707d824 */ /* 0x000fe400078e0a00 */
[----:B------:R-:W-:Y:S02]  /*3870*/  IMAD R2, R0, R12, R2 ;  /* 0x0000000c00027224 */ /* 0x000fe400078e0202 */
[----:B------:R-:W-:-:S04]  /*3880*/  IMAD.MOV R9, RZ, RZ, -R9 ;  /* 0x000000ffff097224 */ /* 0x000fc800078e0a09 */
[----:B------:R-:W-:Y:S02]  /*3890*/  IMAD R9, R0, R9, R10 ;  /* 0x0000000900097224 */ /* 0x000fe400078e020a */
[----:B------:R-:W-:-:S04]  /*38a0*/  IMAD.HI.U32 R10, R5, R11, RZ ;  /* 0x0000000b050a7227 */ /* 0x000fc800078e00ff */
[----:B------:R-:W-:-:S04]  /*38b0*/  IMAD.MOV R10, RZ, RZ, -R10 ;  /* 0x000000ffff0a7224 */ /* 0x000fc800078e0a0a */
[----:B------:R-:W-:Y:S01]  /*38c0*/  IMAD R10, R0, R10, R11 ;  /* 0x0000000a000a7224 */ /* 0x000fe200078e020b */
[----:B------:R-:W-:Y:S02]  /*38d0*/  IABS R11, R23 ;  /* 0x00000017000b7213 */ /* 0x000fe40000000000 */
[----:B--2---:R-:W-:Y:S02]  /*38e0*/  ISETP.GE.AND P2, PT, R27, RZ, PT ;  /* 0x000000ff1b00720c */ /* 0x004fe40003f46270 */
[----:B------:R-:W2:Y:S04]  /*38f0*/  LDL.LU R27, [R1+0x1780] ;  /* 0x00178000011b7983 */ /* 0x000ea80000300800 */
[----:B------:R-:W3:Y:S04]  /*3900*/  LDL R12, [R1+0x48] ;  /* 0x00004800010c7983 */ /* 0x000ee80000100800 */
[----:B------:R-:W4:Y:S04]  /*3910*/  LDL R13, [R1+0x44] ;  /* 0x00004400010d7983 */ /* 0x000f280000100800 */
[----:B------:R0:W-:Y:S02]  /*3920*/  STL [R1+0x184], R14 ;  /* 0x0001840e01007387 */ /* 0x0001e40000100800 */
[----:B0-----:R-:W-:-:S04]  /*3930*/  IMAD.MOV.U32 R14, RZ, RZ, R7 ;  /* 0x000000ffff0e7224 */ /* 0x001fc800078e0007 */
[----:B------:R-:W-:-:S05]  /*3940*/  @!P6 IMAD.MOV R14, RZ, RZ, -R14 ;  /* 0x000000ffff0ee224 */ /* 0x000fca00078e0a0e */
[----:B------:R0:W-:Y:S04]  /*3950*/  STL [R1+0x18c], R14 ;  /* 0x00018c0e01007387 */ /* 0x0001e80000100800 */
[----:B0-----:R-:W5:Y:S04]  /*3960*/  LDL.LU R14, [R1+0x28] ;  /* 0x00002800010e7983 */ /* 0x001f680000300800 */
[----:B------:R0:W-:Y:S02]  /*3970*/  STL [R1+0x1778], R29 ;  /* 0x0017781d01007387 */ /* 0x0001e40000100800 */
[----:B0-----:R-:W-:-:S02]  /*3980*/  IMAD.MOV.U32 R29, RZ, RZ, R23 ;  /* 0x000000ffff1d7224 */ /* 0x001fc400078e0017 */
[----:B------:R-:W2:Y:S01]  /*3990*/  LDL.LU R23, [R1+0x4c] ;  /* 0x00004c0001177983 */ /* 0x000ea20000300800 */
[----:B------:R-:W-:-:S13]  /*39a0*/  ISETP.GT.U32.AND P4, PT, R0, R6, PT ;  /* 0x000000060000720c */ /* 0x000fda0003f84070 */
[--C-:B------:R-:W-:Y:S01]  /*39b0*/  @!P4 IMAD.IADD R6, R6, 0x1, -R0.reuse ;  /* 0x000000010606c824 */ /* 0x100fe200078e0a00 */
[----:B------:R-:W-:Y:S01]  /*39c0*/  ISETP.GT.U32.AND P4, PT, R0, R8, PT ;  /* 0x000000080000720c */ /* 0x000fe20003f84070 */
[----:B--2---:R0:W-:Y:S04]  /*39d0*/  STL [R1+0x177c], R23 ;  /* 0x00177c1701007387 */ /* 0x0041e80000100800 */
[----:B0-----:R-:W2:Y:S08]  /*39e0*/  LDL.LU R23, [R1+0x38] ;  /* 0x0000380001177983 */ /* 0x001eb00000300800 */
[----:B------:R-:W-:Y:S01]  /*39f0*/  @!P4 IMAD.IADD R8, R8, 0x1, -R0 ;  /* 0x000000010808c824 */ /* 0x000fe200078e0a00 */
[----:B------:R-:W-:-:S13]  /*3a00*/  ISETP.GT.U32.AND P4, PT, R0, R4, PT ;  /* 0x000000040000720c */ /* 0x000fda0003f84070 */
[----:B------:R-:W-:Y:S01]  /*3a10*/  @!P4 IMAD.IADD R4, R4, 0x1, -R0 ;  /* 0x000000010404c824 */ /* 0x000fe200078e0a00 */
[----:B------:R-:W-:Y:S01]  /*3a20*/  ISETP.GT.U32.AND P5, PT, R0, R9, PT ;  /* 0x000000090000720c */ /* 0x000fe20003fa4070 */
[----:B------:R-:W-:-:S12]  /*3a30*/  IMAD.HI.U32 R7, R5, R11, RZ ;  /* 0x0000000b05077227 */ /* 0x000fd800078e00ff */
[----:B------:R-:W-:Y:S01]  /*3a40*/  @!P5 IMAD.IADD R9, R9, 0x1, -R0 ;  /* 0x000000010909d824 */ /* 0x000fe200078e0a00 */
[----:B--2---:R-:W-:Y:S02]  /*3a50*/  ISETP.GE.AND P4, PT, R23, RZ, PT ;  /* 0x000000ff1700720c */ /* 0x004fe40003f86270 */
[----:B------:R-:W2:Y:S02]  /*3a60*/  LDL.LU R23, [R1+0x177c] ;  /* 0x00177c0001177983 */ /* 0x000ea40000300800 */
[C---:B------:R-:W-:Y:S02]  /*3a70*/  ISETP.GT.U32.AND P1, PT, R0.reuse, R9, PT ;  /* 0x000000090000720c */ /* 0x040fe40003f24070 */
[----:B------:R-:W-:Y:S01]  /*3a80*/  ISETP.GT.U32.AND P5, PT, R0, R6, PT ;  /* 0x000000060000720c */ /* 0x000fe20003fa4070 */
[----:B------:R-:W-:Y:S01]  /*3a90*/  IMAD.MOV R7, RZ, RZ, -R7 ;  /* 0x000000ffff077224 */ /* 0x000fe200078e0a07 */
[----:B----4-:R-:W-:Y:S01]  /*3aa0*/  IABS R13, R13 ;  /* 0x0000000d000d7213 */ /* 0x010fe20000000000 */
[----:B------:R-:W-:-:S02]  /*3ab0*/  @!P3 IMAD.MOV R8, RZ, RZ, -R8 ;  /* 0x000000ffff08b224 */ /* 0x000fc400078e0a08 */
[----:B------:R-:W-:Y:S02]  /*3ac0*/  IMAD R7, R0, R7, R11 ;  /* 0x0000000700077224 */ /* 0x000fe400078e020b */
[----:B------:R-:W-:Y:S01]  /*3ad0*/  IMAD.HI.U32 R11, R5, R13, RZ ;  /* 0x0000000d050b7227 */ /* 0x000fe200078e00ff */
[----:B------:R0:W-:Y:S03]  /*3ae0*/  STL [R1+0x194], R8 ;  /* 0x0001940801007387 */ /* 0x0001e60000100800 */
[--C-:B------:R-:W-:Y:S02]  /*3af0*/  @!P1 IMAD.IADD R9, R9, 0x1, -R0.reuse ;  /* 0x0000000109099824 */ /* 0x100fe400078e0a00 */
[----:B------:R-:W-:Y:S02]  /*3b00*/  @!P5 IMAD.IADD R6, R6, 0x1, -R0 ;  /* 0x000000010606d824 */ /* 0x000fe400078e0a00 */
[----:B------:R-:W-:-:S02]  /*3b10*/  IMAD.MOV R11, RZ, RZ, -R11 ;  /* 0x000000ffff0b7224 */ /* 0x000fc400078e0a0b */
[----:B0-----:R-:W-:Y:S02]  /*3b20*/  IMAD.MOV.U32 R8, RZ, RZ, R29 ;  /* 0x000000ffff087224 */ /* 0x001fe400078e001d */
[----:B------:R-:W-:Y:S02]  /*3b30*/  IMAD.MOV.U32 R29, RZ, RZ, R9 ;  /* 0x000000ffff1d7224 */ /* 0x000fe400078e0009 */
[----:B------:R-:W4:Y:S01]  /*3b40*/  LDL.LU R9, [R1+0x3c] ;  /* 0x00003c0001097983 */ /* 0x000f220000300800 */
[----:B------:R-:W-:Y:S02]  /*3b50*/  @!P0 IMAD.MOV R6, RZ, RZ, -R6 ;  /* 0x000000ffff068224 */ /* 0x000fe400078e0a06 */
[----:B------:R-:W-:Y:S02]  /*3b60*/  @!P2 IMAD.MOV R29, RZ, RZ, -R29 ;  /* 0x000000ffff1da224 */ /* 0x000fe400078e0a1d */
[C---:B------:R-:W-:Y:S02]  /*3b70*/  IMAD R11, R0.reuse, R11, R13 ;  /* 0x0000000b000b7224 */ /* 0x040fe400078e020d */
[----:B------:R-:W3:Y:S04]  /*3b80*/  LDL.LU R13, [R1+0x44] ;  /* 0x00004400010d7983 */ /* 0x000ee80000300800 */
[----:B------:R0:W-:Y:S01]  /*3b90*/  STL [R1+0x19c], R6 ;  /* 0x00019c0601007387 */ /* 0x0001e20000100800 */
[----:B------:R-:W-:-:S03]  /*3ba0*/  ISETP.GT.U32.AND P6, PT, R0, R10, PT ;  /* 0x0000000a0000720c */ /* 0x000fc60003fc4070 */
[----:B--2---:R-:W-:Y:S01]  /*3bb0*/  STL [R1+0x1774], R23 ;  /* 0x0017741701007387 */ /* 0x004fe20000100800 */
[----:B0-----:R-:W-:-:S03]  /*3bc0*/  IABS R6, R23 ;  /* 0x0000001700067213 */ /* 0x001fc60000000000 */
[----:B------:R0:W-:Y:S04]  /*3bd0*/  STL [R1+0x1a4], R29 ;  /* 0x0001a41d01007387 */ /* 0x0001e80000100800 */
[----:B0-----:R-:W2:Y:S04]  /*3be0*/  LDL.LU R29, [R1+0x1778] ;  /* 0x00177800011d7983 */ /* 0x001ea80000300800 */
[----:B------:R-:W3:Y:S01]  /*3bf0*/  LDL.LU R23, [R1+0x48] ;  /* 0x0000480001177983 */ /* 0x000ee20000300800 */
[----:B------:R-:W-:Y:S01]  /*3c00*/  ISETP.GT.U32.AND P5, PT, R0, R2, PT ;  /* 0x000000020000720c */ /* 0x000fe20003fa4070 */
[----:B------:R-:W-:Y:S01]  /*3c10*/  @!P6 IMAD.IADD R10, R10, 0x1, -R0 ;  /* 0x000000010a0ae824 */ /* 0x000fe200078e0a00 */
[----:B------:R-:W-:-:S04]  /*3c20*/  ISETP.GT.U32.AND P6, PT, R0, R7, PT ;  /* 0x000000070000720c */ /* 0x000fc80003fc4070 */
[----:B------:R-:W-:-:S07]  /*3c30*/  ISETP.GT.U32.AND P3, PT, R0, R10, PT ;  /* 0x0000000a0000720c */ /* 0x000fce0003f64070 */
[--C-:B------:R-:W-:Y:S01]  /*3c40*/  @!P5 IMAD.IADD R2, R2, 0x1, -R0.reuse ;  /* 0x000000010202d824 */ /* 0x100fe200078e0a00 */
[----:B------:R-:W-:Y:S01]  /*3c50*/  ISETP.GT.U32.AND P5, PT, R0, R4, PT ;  /* 0x000000040000720c */ /* 0x000fe20003fa4070 */
[----:B------:R-:W-:-:S04]  /*3c60*/  @!P6 IMAD.IADD R7, R7, 0x1, -R0 ;  /* 0x000000010707e824 */ /* 0x000fc800078e0a00 */
[----:B------:R-:W-:Y:S01]  /*3c70*/  @!P3 IMAD.IADD R10, R10, 0x1, -R0 ;  /* 0x000000010a0ab824 */ /* 0x000fe200078e0a00 */
[C---:B------:R-:W-:Y:S02]  /*3c80*/  ISETP.GT.U32.AND P3, PT, R0.reuse, R11, PT ;  /* 0x0000000b0000720c */ /* 0x040fe40003f64070 */
[----:B------:R-:W-:Y:S02]  /*3c90*/  ISETP.GT.U32.AND P6, PT, R0, R2, PT ;  /* 0x000000020000720c */ /* 0x000fe40003fc4070 */
[----:B-----5:R-:W-:Y:S02]  /*3ca0*/  ISETP.GE.AND P1, PT, R14, RZ, PT ;  /* 0x000000ff0e00720c */ /* 0x020fe40003f26270 */
[----:B------:R-:W-:Y:S02]  /*3cb0*/  ISETP.GT.U32.AND P0, PT, R0, R7, PT ;  /* 0x000000070000720c */ /* 0x000fe40003f04070 */
[----:B----4-:R-:W-:Y:S01]  /*3cc0*/  ISETP.GE.AND P2, PT, R9, RZ, PT ;  /* 0x000000ff0900720c */ /* 0x010fe20003f46270 */
[----:B------:R-:W-:-:S04]  /*3cd0*/  IMAD.HI.U32 R9, R5, R6, RZ ;  /* 0x0000000605097227 */ /* 0x000fc800078e00ff */
[--C-:B------:R-:W-:Y:S01]  /*3ce0*/  @!P5 IMAD.IADD R4, R4, 0x1, -R0.reuse ;  /* 0x000000010404d824 */ /* 0x100fe200078e0a00 */
[----:B------:R-:W-:Y:S01]  /*3cf0*/  ISETP.GE.AND P5, PT, R8, RZ, PT ;  /* 0x000000ff0800720c */ /* 0x000fe20003fa6270 */
[----:B------:R-:W-:Y:S02]  /*3d00*/  IMAD.MOV R9, RZ, RZ, -R9 ;  /* 0x000000ffff097224 */ /* 0x000fe400078e0a09 */
[----:B------:R-:W-:Y:S02]  /*3d10*/  @!P3 IMAD.IADD R11, R11, 0x1, -R0 ;  /* 0x000000010b0bb824 */ /* 0x000fe400078e0a00 */
[----:B------:R-:W-:Y:S02]  /*3d20*/  IMAD R6, R0, R9, R6 ;  /* 0x0000000900067224 */ /* 0x000fe400078e0206 */
[--C-:B------:R-:W-:Y:S02]  /*3d30*/  @!P6 IMAD.IADD R2, R2, 0x1, -R0.reuse ;  /* 0x000000010202e824 */ /* 0x100fe400078e0a00 */
[----:B------:R-:W-:-:S02]  /*3d40*/  @!P0 IMAD.IADD R7, R7, 0x1, -R0 ;  /* 0x0000000107078824 */ /* 0x000fc400078e0a00 */
[----:B------:R-:W-:Y:S02]  /*3d50*/  @!P1 IMAD.MOV R10, RZ, RZ, -R10 ;  /* 0x000000ffff0a9224 */ /* 0x000fe400078e0a0a */
[----:B------:R-:W-:Y:S02]  /*3d60*/  @!P2 IMAD.MOV R2, RZ, RZ, -R2 ;  /* 0x000000ffff02a224 */ /* 0x000fe400078e0a02 */
[----:B------:R-:W-:Y:S01]  /*3d70*/  @!P5 IMAD.MOV R7, RZ, RZ, -R7 ;  /* 0x000000ffff07d224 */ /* 0x000fe200078e0a07 */
[----:B--2---:R-:W-:Y:S01]  /*3d80*/  IABS R8, R29 ;  /* 0x0000001d00087213 */ /* 0x004fe20000000000 */
[----:B------:R-:W-:Y:S01]  /*3d90*/  IMAD.MOV.U32 R9, RZ, RZ, R29 ;  /* 0x000000ffff097224 */ /* 0x000fe200078e001d */
[----:B---3--:R-:W-:Y:S01]  /*3da0*/  ISETP.GE.AND P3, PT, R23, RZ, PT ;  /* 0x000000ff1700720c */ /* 0x008fe20003f66270 */
[----:B------:R-:W-:Y:S01]  /*3db0*/  IMAD.MOV.U32 R29, RZ, RZ, R4 ;  /* 0x000000ffff1d7224 */ /* 0x000fe200078e0004 */
[----:B------:R-:W2:Y:S03]  /*3dc0*/  LDL.LU R23, [R1+0x1774] ;  /* 0x0017740001177983 */ /* 0x000ea60000300800 */
[----:B------:R-:W-:Y:S01]  /*3dd0*/  @!P4 IMAD.MOV R29, RZ, RZ, -R29 ;  /* 0x000000ffff1dc224 */ /* 0x000fe200078e0a1d */
[----:B------:R0:W-:Y:S04]  /*3de0*/  STL [R1+0x1a8], R10 ;  /* 0x0001a80a01007387 */ /* 0x0001e80000100800 */
[----:B0-----:R-:W3:Y:S04]  /*3df0*/  LDL.LU R10, [R1+0x58] ;  /* 0x00005800010a7983 */ /* 0x001ee80000300800 */
[----:B------:R0:W-:Y:S04]  /*3e00*/  STL [R1+0x1a0], R29 ;  /* 0x0001a01d01007387 */ /* 0x0001e80000100800 */
[----:B------:R-:W-:Y:S04]  /*3e10*/  STL [R1+0x198], R2 ;  /* 0x0001980201007387 */ /* 0x000fe80000100800 */
[----:B------:R4:W-:Y:S04]  /*3e20*/  STL [R1+0x190], R7 ;  /* 0x0001900701007387 */ /* 0x0009e80000100800 */
[----:B0-----:R-:W5:Y:S01]  /*3e30*/  LDL.LU R29, [R1+0x5c] ;  /* 0x00005c00011d7983 */ /* 0x001f620000300800 */
[----:B------:R-:W-:-:S05]  /*3e40*/  IABS R12, R12 ;  /* 0x0000000c000c7213 */ /* 0x000fca0000000000 */
[----:B------:R-:W-:-:S04]  /*3e50*/  IMAD.HI.U32 R14, R5, R12, RZ ;  /* 0x0000000c050e7227 */ /* 0x000fc800078e00ff */
[----:B------:R-:W-:-:S04]  /*3e60*/  IMAD.MOV R14, RZ, RZ, -R14 ;  /* 0x000000ffff0e7224 */ /* 0x000fc800078e0a0e */
[----:B------:R-:W-:-:S05]  /*3e70*/  IMAD R12, R0, R14, R12 ;  /* 0x0000000e000c7224 */ /* 0x000fca00078e020c */
[C---:B------:R-:W-:Y:S02]  /*3e80*/  ISETP.GT.U32.AND P6, PT, R0.reuse, R12, PT ;  /* 0x0000000c0000720c */ /* 0x040fe40003fc4070 */
[----:B------:R-:W-:Y:S02]  /*3e90*/  ISETP.GT.U32.AND P1, PT, R0, R11, PT ;  /* 0x0000000b0000720c */ /* 0x000fe40003f24070 */
[----:B------:R-:W-:Y:S01]  /*3ea0*/  ISETP.GE.AND P0, PT, R13, RZ, PT ;  /* 0x000000ff0d00720c */ /* 0x000fe20003f06270 */
[----:B------:R-:W-:-:S08]  /*3eb0*/  IMAD.HI.U32 R14, R5, R8, RZ ;  /* 0x00000008050e7227 */ /* 0x000fd000078e00ff */
[--C-:B------:R-:W-:Y:S02]  /*3ec0*/  @!P6 IMAD.IADD R12, R12, 0x1, -R0.reuse ;  /* 0x000000010c0ce824 */ /* 0x100fe400078e0a00 */
[----:B------:R-:W-:-:S03]  /*3ed0*/  @!P1 IMAD.IADD R11, R11, 0x1, -R0 ;  /* 0x000000010b0b9824 */ /* 0x000fc600078e0a00 */
[C---:B------:R-:W-:Y:S01]  /*3ee0*/  ISETP.GT.U32.AND P4, PT, R0.reuse, R12, PT ;  /* 0x0000000c0000720c */ /* 0x040fe20003f84070 */
[----:B------:R-:W-:Y:S01]  /*3ef0*/  IMAD.MOV R14, RZ, RZ, -R14 ;  /* 0x000000ffff0e7224 */ /* 0x000fe200078e0a0e */
[C---:B------:R-:W-:Y:S01]  /*3f00*/  ISETP.GT.U32.AND P6, PT, R0.reuse, R6, PT ;  /* 0x000000060000720c */ /* 0x040fe20003fc4070 */
[----:B----4-:R-:W-:Y:S02]  /*3f10*/  IMAD.MOV.U32 R7, RZ, RZ, R11 ;  /* 0x000000ffff077224 */ /* 0x010fe400078e000b */
[----:B------:R-:W-:Y:S02]  /*3f20*/  IMAD R8, R0, R14, R8 ;  /* 0x0000000e00087224 */ /* 0x000fe400078e0208 */
[----:B------:R-:W-:Y:S01]  /*3f30*/  @!P0 IMAD.MOV R7, RZ, RZ, -R7 ;  /* 0x000000ffff078224 */ /* 0x000fe200078e0a07 */
[----:B------:R-:W-:Y:S01]  /*3f40*/  IABS R13, R24 ;  /* 0x00000018000d7213 */ /* 0x000fe20000000000 */
[----:B------:R-:W-:Y:S02]  /*3f50*/  IMAD.MOV.U32 R14, RZ, RZ, R9 ;  /* 0x000000ffff0e7224 */ /* 0x000fe400078e0009 */
[----:B------:R-:W-:-:S02]  /*3f60*/  IMAD.MOV.U32 R9, RZ, RZ, R24 ;  /* 0x000000ffff097224 */ /* 0x000fc400078e0018 */
[--C-:B------:R-:W-:Y:S01]  /*3f70*/  @!P4 IMAD.IADD R12, R12, 0x1, -R0.reuse ;  /* 0x000000010c0cc824 */ /* 0x100fe200078e0a00 */
[----:B------:R-:W4:Y:S01]  /*3f80*/  LDL.LU R24, [R1+0x60] ;  /* 0x0000600001187983 */ /* 0x000f220000300800 */
[----:B------:R-:W-:Y:S02]  /*3f90*/  @!P6 IMAD.IADD R6, R6, 0x1, -R0 ;  /* 0x000000010606e824 */ /* 0x000fe400078e0a00 */
[----:B------:R-:W-:-:S03]  /*3fa0*/  IMAD.HI.U32 R4, R5, R13, RZ ;  /* 0x0000000d05047227 */ /* 0x000fc600078e00ff */
[----:B------:R-:W-:Y:S01]  /*3fb0*/  ISETP.GT.U32.AND P0, PT, R0, R6, PT ;  /* 0x000000060000720c */ /* 0x000fe20003f04070 */
[----:B------:R-:W-:-:S04]  /*3fc0*/  IMAD.MOV R4, RZ, RZ, -R4 ;  /* 0x000000ffff047224 */ /* 0x000fc800078e0a04 */
[----:B------:R-:W-:Y:S01]  /*3fd0*/  IMAD R4, R0, R4, R13 ;  /* 0x0000000400047224 */ /* 0x000fe200078e020d */
[----:B------:R-:W-:-:S07]  /*3fe0*/  ISETP.GE.AND P1, PT, R14, RZ, PT ;  /* 0x000000ff0e00720c */ /* 0x000fce0003f26270 */
[----:B------:R-:W-:Y:S01]  /*3ff0*/  @!P0 IMAD.IADD R6, R6, 0x1, -R0 ;  /* 0x0000000106068824 */ /* 0x000fe200078e0a00 */
[----:B--2---:R-:W-:Y:S02]  /*4000*/  ISETP.GE.AND P2, PT, R23, RZ, PT ;  /* 0x000000ff1700720c */ /* 0x004fe40003f46270 */
[----:B------:R-:W2:Y:S04]  /*4010*/  LDL.LU R23, [R1+0x64] ;  /* 0x0000640001177983 */ /* 0x000ea80000300800 */
[----:B------:R0:W-:Y:S02]  /*4020*/  STL [R1+0x188], R7 ;  /* 0x0001880701007387 */ /* 0x0001e40000100800 */
[----:B0-----:R-:W-:-:S04]  /*4030*/  IMAD.MOV.U32 R7, RZ, RZ, R12 ;  /* 0x000000ffff077224 */ /* 0x001fc800078e000c */
[----:B------:R-:W-:-:S05]  /*4040*/  @!P3 IMAD.MOV R7, RZ, RZ, -R7 ;  /* 0x000000ffff07b224 */ /* 0x000fca00078e0a07 */
[----:B------:R0:W-:Y:S04]  /*4050*/  STL [R1+0x17c], R7 ;  /* 0x00017c0701007387 */ /* 0x0001e80000100800 */
[----:B------:R-:W2:Y:S01]  /*4060*/  LDL R11, [R1+0x68] ;  /* 0x00006800010b7983 */ /* 0x000ea20000100800 */
[----:B-----5:R-:W-:-:S03]  /*4070*/  ISETP.GE.AND P0, PT, R29, RZ, PT ;  /* 0x000000ff1d00720c */ /* 0x020fc60003f06270 */
[----:B------:R-:W5:Y:S01]  /*4080*/  LDL.LU R14, [R1+0x70] ;  /* 0x00007000010e7983 */ /* 0x000f620000300800 */
[----:B0-----:R-:W-:-:S03]  /*4090*/  IABS R7, R29 ;  /* 0x0000001d00077213 */ /* 0x001fc60000000000 */
[----:B------:R-:W5:Y:S02]  /*40a0*/  LDL.LU R29, [R1+0x74] ;  /* 0x00007400011d7983 */ /* 0x000f640000300800 */
[----:B------:R-:W-:-:S04]  /*40b0*/  IMAD.HI.U32 R13, R5, R7, RZ ;  /* 0x00000007050d7227 */ /* 0x000fc800078e00ff */
[----:B------:R-:W-:-:S04]  /*40c0*/  IMAD.MOV R13, RZ, RZ, -R13 ;  /* 0x000000ffff0d7224 */ /* 0x000fc800078e0a0d */
[C---:B------:R-:W-:Y:S02]  /*40d0*/  IMAD R7, R0.reuse, R13, R7 ;  /* 0x0000000d00077224 */ /* 0x040fe400078e0207 */
[----:B------:R-:W5:Y:S01]  /*40e0*/  LDL.LU R13, [R1+0x6c] ;  /* 0x00006c00010d7983 */ /* 0x000f620000300800 */
[C---:B------:R-:W-:Y:S02]  /*40f0*/  ISETP.GT.U32.AND P5, PT, R0.reuse, R8, PT ;  /* 0x000000080000720c */ /* 0x040fe40003fa4070 */
[----:B---3--:R-:W-:Y:S02]  /*4100*/  IABS R2, R10 ;  /* 0x0000000a00027213 */ /* 0x008fe40000000000 */
[----:B------:R-:W-:Y:S02]  /*4110*/  ISETP.GT.U32.AND P4, PT, R0, R4, PT ;  /* 0x000000040000720c */ /* 0x000fe40003f84070 */
[----:B------:R-:W-:Y:S01]  /*4120*/  ISETP.GE.AND P6, PT, R9, RZ, PT ;  /* 0x000000ff0900720c */ /* 0x000fe20003fc6270 */
[----:B------:R-:W-:-:S06]  /*4130*/  IMAD.MOV.U32 R9, RZ, RZ, R2 ;  /* 0x000000ffff097224 */ /* 0x000fcc00078e0002 */
[----:B------:R-:W-:Y:S01]  /*4140*/  @!P5 IMAD.IADD R8, R8, 0x1, -R0 ;  /* 0x000000010808d824 */ /* 0x000fe200078e0a00 */
[----:B------:R-:W-:Y:S01]  /*4150*/  ISETP.GE.AND P5, PT, R10, RZ, PT ;  /* 0x000000ff0a00720c */ /* 0x000fe20003fa6270 */
[----:B------:R-:W-:-:S03]  /*4160*/  IMAD.HI.U32 R10, R5, R9, RZ ;  /* 0x00000009050a7227 */ /* 0x000fc600078e00ff */
[----:B------:R-:W-:Y:S01]  /*4170*/  ISETP.GT.U32.AND P3, PT, R0, R8, PT ;  /* 0x000000080000720c */ /* 0x000fe20003f64070 */
[----:B------:R-:W-:Y:S02]  /*4180*/  IMAD.MOV R10, RZ, RZ, -R10 ;  /* 0x000000ffff0a7224 */ /* 0x000fe400078e0a0a */
[----:B------:R-:W-:Y:S02]  /*4190*/  @!P4 IMAD.IADD R4, R4, 0x1, -R0 ;  /* 0x000000010404c824 */ /* 0x000fe400078e0a00 */
[----:B------:R-:W-:-:S03]  /*41a0*/  IMAD R9, R0, R10, R9 ;  /* 0x0000000a00097224 */ /* 0x000fc600078e0209 */
[----:B------:R-:W-:-:S05]  /*41b0*/  ISETP.GT.U32.AND P4, PT, R0, R4, PT ;  /* 0x000000040000720c */ /* 0x000fca0003f84070 */
[----:B------:R-:W-:Y:S01]  /*41c0*/  @!P3 IMAD.IADD R8, R8, 0x1, -R0 ;  /* 0x000000010808b824 */ /* 0x000fe200078e0a00 */
[----:B------:R-:W-:Y:S02]  /*41d0*/  ISETP.GT.U32.AND P3, PT, R0, R9, PT ;  /* 0x000000090000720c */ /* 0x000fe40003f64070 */
[----:B----4-:R-:W-:-:S05]  /*41e0*/  IABS R2, R24 ;  /* 0x0000001800027213 */ /* 0x010fca0000000000 */
[----:B------:R-:W-:Y:S01]  /*41f0*/  @!P4 IMAD.IADD R4, R4, 0x1, -R0 ;  /* 0x000000010404c824 */ /* 0x000fe200078e0a00 */
[----:B------:R-:W-:Y:S01]  /*4200*/  ISETP.GE.AND P4, PT, R24, RZ, PT ;  /* 0x000000ff1800720c */ /* 0x000fe20003f86270 */
[----:B------:R-:W-:-:S04]  /*4210*/  IMAD.MOV.U32 R24, RZ, RZ, R6 ;  /* 0x000000ffff187224 */ /* 0x000fc800078e0006 */
[----:B------:R-:W-:Y:S02]  /*4220*/  @!P3 IMAD.IADD R9, R9, 0x1, -R0 ;  /* 0x000000010909b824 */ /* 0x000fe400078e0a00 */
[----:B------:R-:W-:Y:S02]  /*4230*/  @!P2 IMAD.MOV R24, RZ, RZ, -R24 ;  /* 0x000000ffff18a224 */ /* 0x000fe400078e0a18 */
[----:B------:R-:W-:Y:S01]  /*4240*/  IMAD.HI.U32 R12, R5, R2, RZ ;  /* 0x00000002050c7227 */ /* 0x000fe200078e00ff */
[----:B------:R-:W-:-:S03]  /*4250*/  ISETP.GT.U32.AND P2, PT, R0, R9, PT ;  /* 0x000000090000720c */ /* 0x000fc60003f44070 */
[----:B------:R-:W-:Y:S02]  /*4260*/  IMAD.MOV R12, RZ, RZ, -R12 ;  /* 0x000000ffff0c7224 */ /* 0x000fe400078e0a0c */
[----:B------:R-:W-:Y:S02]  /*4270*/  @!P1 IMAD.MOV R8, RZ, RZ, -R8 ;  /* 0x000000ffff089224 */ /* 0x000fe400078e0a08 */
[----:B------:R-:W-:Y:S01]  /*4280*/  IMAD R2, R0, R12, R2 ;  /* 0x0000000c00027224 */ /* 0x000fe200078e0202 */
[----:B------:R-:W-:Y:S04]  /*4290*/  STL [R1+0x174], R24 ;  /* 0x0001741801007387 */ /* 0x000fe80000100800 */
[----:B------:R-:W-:Y:S01]  /*42a0*/  STL [R1+0x16c], R8 ;  /* 0x00016c0801007387 */ /* 0x000fe20000100800 */
[----:B------:R-:W-:-:S03]  /*42b0*/  @!P2 IMAD.IADD R9, R9, 0x1, -R0 ;  /* 0x000000010909a824 */ /* 0x000fc600078e0a00 */
[----:B------:R0:W-:Y:S01]  /*42c0*/  STL [R1+0x1770], R26 ;  /* 0x0017701a01007387 */ /* 0x0001e20000100800 */
[----:B------:R-:W-:Y:S02]  /*42d0*/  @!P6 IMAD.MOV R4, RZ, RZ, -R4 ;  /* 0x000000ffff04e224 */ /* 0x000fe400078e0a04 */
[----:B0-----:R-:W-:-:S03]  /*42e0*/  IMAD.MOV.U32 R26, RZ, RZ, R9 ;  /* 0x000000ffff1a7224 */ /* 0x001fc600078e0009 */
[----:B------:R-:W-:Y:S01]  /*42f0*/  STL [R1+0x164], R4 ;  /* 0x0001640401007387 */ /* 0x000fe20000100800 */
[----:B------:R-:W-:-:S03]  /*4300*/  @!P5 IMAD.MOV R26, RZ, RZ, -R26 ;  /* 0x000000ffff1ad224 */ /* 0x000fc600078e0a1a */
[----:B------:R-:W3:Y:S01]  /*4310*/  LDL.LU R24, [R1+0x78] ;  /* 0x0000780001187983 */ /* 0x000ee20000300800 */
[----:B--2---:R-:W-:-:S05]  /*4320*/  IABS R10, R23 ;  /* 0x00000017000a7213 */ /* 0x004fca0000000000 */
[----:B------:R-:W-:-:S04]  /*4330*/  IMAD.HI.U32 R12, R5, R10, RZ ;  /* 0x0000000a050c7227 */ /* 0x000fc800078e00ff */
[----:B------:R-:W-:-:S04]  /*4340*/  IMAD.MOV R12, RZ, RZ, -R12 ;  /* 0x000000ffff0c7224 */ /* 0x000fc800078e0a0c */
[----:B------:R-:W-:Y:S01]  /*4350*/  IMAD R10, R0, R12, R10 ;  /* 0x0000000c000a7224 */ /* 0x000fe200078e020a */
[----:B------:R-:W-:Y:S02]  /*4360*/  ISETP.GE.AND P1, PT, R23, RZ, PT ;  /* 0x000000ff1700720c */ /* 0x000fe40003f26270 */
[----:B------:R-:W2:Y:S04]  /*4370*/  LDL.LU R23, [R1+0x7c] ;  /* 0x00007c0001177983 */ /* 0x000ea80000300800 */
[----:B------:R0:W-:Y:S04]  /*4380*/  STL [R1+0x160], R26 ;  /* 0x0001601a01007387 */ /* 0x0001e80000100800 */
[----:B0-----:R-:W4:Y:S01]  /*4390*/  LDL.LU R26, [R1+0x1770] ;  /* 0x00177000011a7983 */ /* 0x001f220000300800 */
[----:B-----5:R-:W-:-:S05]  /*43a0*/  IABS R8, R13 ;  /* 0x0000000d00087213 */ /* 0x020fca0000000000 */
[----:B------:R-:W-:-:S04]  /*43b0*/  IMAD.HI.U32 R12, R5, R8, RZ ;  /* 0x00000008050c7227 */ /* 0x000fc800078e00ff */
[----:B------:R-:W-:-:S04]  /*43c0*/  IMAD.MOV R12, RZ, RZ, -R12 ;  /* 0x000000ffff0c7224 */ /* 0x000fc800078e0a0c */
[C---:B------:R-:W-:Y:S02]  /*43d0*/  IMAD R8, R0.reuse, R12, R8 ;  /* 0x0000000c00087224 */ /* 0x040fe400078e0208 */
[----:B------:R-:W5:Y:S01]  /*43e0*/  LDL.LU R12, [R1+0x68] ;  /* 0x00006800010c7983 */ /* 0x000f620000300800 */
[C---:B------:R-:W-:Y:S02]  /*43f0*/  ISETP.GT.U32.AND P3, PT, R0.reuse, R7, PT ;  /* 0x000000070000720c */ /* 0x040fe40003f64070 */
[----:B------:R-:W-:Y:S02]  /*4400*/  IABS R11, R11 ;  /* 0x0000000b000b7213 */ /* 0x000fe40000000000 */
[----:B------:R-:W-:-:S03]  /*4410*/  ISETP.GT.U32.AND P6, PT, R0, R2, PT ;  /* 0x000000020000720c */ /* 0x000fc60003fc4070 */
[----:B------:R-:W-:-:S04]  /*4420*/  IMAD.HI.U32 R6, R5, R11, RZ ;  /* 0x0000000b05067227 */ /* 0x000fc800078e00ff */
[----:B------:R-:W-:Y:S02]  /*4430*/  IMAD.MOV R6, RZ, RZ, -R6 ;  /* 0x000000ffff067224 */ /* 0x000fe400078e0a06 */
[--C-:B------:R-:W-:Y:S01]  /*4440*/  @!P3 IMAD.IADD R7, R7, 0x1, -R0.reuse ;  /* 0x000000010707b824 */ /* 0x100fe200078e0a00 */
[C---:B------:R-:W-:Y:S01]  /*4450*/  ISETP.GT.U32.AND P2, PT, R0.reuse, R10, PT ;  /* 0x0000000a0000720c */ /* 0x040fe20003f44070 */
[----:B------:R-:W-:Y:S02]  /*4460*/  IMAD R11, R0, R6, R11 ;  /* 0x00000006000b7224 */ /* 0x000fe400078e020b */
[----:B------:R-:W-:Y:S01]  /*4470*/  @!P6 IMAD.IADD R2, R2, 0x1, -R0 ;  /* 0x000000010202e824 */ /* 0x000fe200078e0a00 */
[C---:B------:R-:W-:Y:S02]  /*4480*/  ISETP.GT.U32.AND P3, PT, R0.reuse, R7, PT ;  /* 0x000000070000720c */ /* 0x040fe40003f64070 */
[C---:B------:R-:W-:Y:S02]  /*4490*/  ISETP.GT.U32.AND P5, PT, R0.reuse, R11, PT ;  /* 0x0000000b0000720c */ /* 0x040fe40003fa4070 */
[----:B------:R-:W-:-:S05]  /*44a0*/  ISETP.GT.U32.AND P6, PT, R0, R2, PT ;  /* 0x000000020000720c */ /* 0x000fca0003fc4070 */
[----:B------:R-:W-:-:S04]  /*44b0*/  @!P2 IMAD.IADD R10, R10, 0x1, -R0 ;  /* 0x000000010a0aa824 */ /* 0x000fc800078e0a00 */
[--C-:B------:R-:W-:Y:S01]  /*44c0*/  @!P3 IMAD.IADD R7, R7, 0x1, -R0.reuse ;  /* 0x000000010707b824 */ /* 0x100fe200078e0a00 */
[C---:B------:R-:W-:Y:S01]  /*44d0*/  ISETP.GT.U32.AND P3, PT, R0.reuse, R8, PT ;  /* 0x000000080000720c */ /* 0x040fe20003f64070 */
[--C-:B------:R-:W-:Y:S01]  /*44e0*/  @!P5 IMAD.IADD R11, R11, 0x1, -R0.reuse ;  /* 0x000000010b0bd824 */ /* 0x100fe200078e0a00 */
[----:B------:R-:W-:Y:S01]  /*44f0*/  ISETP.GT.U32.AND P2, PT, R0, R10, PT ;  /* 0x0000000a0000720c */ /* 0x000fe20003f44070 */
[----:B------:R-:W-:Y:S02]  /*4500*/  @!P6 IMAD.IADD R2, R2, 0x1, -R0 ;  /* 0x000000010202e824 */ /* 0x000fe400078e0a00 */
[----:B------:R-:W-:Y:S01]  /*4510*/  @!P0 IMAD.MOV R7, RZ, RZ, -R7 ;  /* 0x000000ffff078224 */ /* 0x000fe200078e0a07 */
[----:B------:R-:W-:-:S04]  /*4520*/  ISETP.GT.U32.AND P5, PT, R0, R11, PT ;  /* 0x0000000b0000720c */ /* 0x000fc80003fa4070 */
[----:B------:R3:W-:Y:S03]  /*4530*/  STL [R1+0x158], R7 ;  /* 0x0001580701007387 */ /* 0x0007e60000100800 */
[--C-:B------:R-:W-:Y:S02]  /*4540*/  @!P3 IMAD.IADD R8, R8, 0x1, -R0.reuse ;  /* 0x000000010808b824 */ /* 0x100fe400078e0a00 */
[----:B------:R-:W-:Y:S01]  /*4550*/  @!P2 IMAD.IADD R10, R10, 0x1, -R0 ;  /* 0x000000010a0aa824 */ /* 0x000fe200078e0a00 */
[----:B------:R-:W-:-:S03]  /*4560*/  ISETP.GE.AND P2, PT, R13, RZ, PT ;  /* 0x000000ff0d00720c */ /* 0x000fc60003f46270 */
[----:B------:R-:W-:Y:S02]  /*4570*/  @!P5 IMAD.IADD R11, R11, 0x1, -R0 ;  /* 0x000000010b0bd824 */ /* 0x000fe400078e0a00 */
[----:B------:R-:W-:Y:S01]  /*4580*/  @!P1 IMAD.MOV R10, RZ, RZ, -R10 ;  /* 0x000000ffff0a9224 */ /* 0x000fe200078e0a0a */
[----:B------:R-:W-:Y:S02]  /*4590*/  IABS R6, R29 ;  /* 0x0000001d00067213 */ /* 0x000fe40000000000 */
[----:B------:R-:W-:Y:S02]  /*45a0*/  ISETP.GE.AND P1, PT, R29, RZ, PT ;  /* 0x000000ff1d00720c */ /* 0x000fe40003f26270 */
[----:B------:R-:W-:Y:S02]  /*45b0*/  IABS R4, R14 ;  /* 0x0000000e00047213 */ /* 0x000fe40000000000 */
[----:B------:R-:W-:Y:S02]  /*45c0*/  ISETP.GE.AND P3, PT, R14, RZ, PT ;  /* 0x000000ff0e00720c */ /* 0x000fe40003f66270 */
[----:B---3--:R-:W-:-:S02]  /*45d0*/  IABS R7, R24 ;  /* 0x0000001800077213 */ /* 0x008fc40000000000 */
[----:B-----5:R-:W-:Y:S01]  /*45e0*/  ISETP.GE.AND P0, PT, R12, RZ, PT ;  /* 0x000000ff0c00720c */ /* 0x020fe20003f06270 */
[----:B------:R-:W-:-:S04]  /*45f0*/  IMAD.MOV.U32 R12, RZ, RZ, R2 ;  /* 0x000000ffff0c7224 */ /* 0x000fc800078e0002 */
[----:B------:R-:W-:Y:S01]  /*4600*/  @!P4 IMAD.MOV R12, RZ, RZ, -R12 ;  /* 0x000000ffff0cc224 */ /* 0x000fe200078e0a0c */
[----:B------:R-:W-:-:S04]  /*4610*/  ISETP.GT.U32.AND P4, PT, R0, R8, PT ;  /* 0x000000080000720c */ /* 0x000fc80003f84070 */
[----:B------:R0:W-:Y:S04]  /*4620*/  STL [R1+0x14c], R12 ;  /* 0x00014c0c01007387 */ /* 0x0001e80000100800 */
[----:B------:R-:W3:Y:S01]  /*4630*/  LDL.LU R13, [R1+0xa4] ;  /* 0x0000a400010d7983 */ /* 0x000ee20000300800 */
[----:B--2---:R-:W-:-:S03]  /*4640*/  IABS R2, R23 ;  /* 0x0000001700027213 */ /* 0x004fc60000000000 */
[----:B------:R-:W2:Y:S01]  /*4650*/  LDL.LU R29, [R1+0x84] ;  /* 0x00008400011d7983 */ /* 0x000ea20000300800 */
[----:B0-----:R-:W-:-:S04]  /*4660*/  IMAD.MOV.U32 R12, RZ, RZ, R11 ;  /* 0x000000ffff0c7224 */ /* 0x001fc800078e000b */
[----:B------:R-:W-:Y:S01]  /*4670*/  @!P0 IMAD.MOV R12, RZ, RZ, -R12 ;  /* 0x000000ffff0c8224 */ /* 0x000fe200078e0a0c */
[----:B------:R0:W-:Y:S01]  /*4680*/  STL [R1+0x144], R10 ;  /* 0x0001440a01007387 */ /* 0x0001e20000100800 */
[----:B------:R-:W-:Y:S01]  /*4690*/  ISETP.GE.AND P0, PT, R24, RZ, PT ;  /* 0x000000ff1800720c */ /* 0x000fe20003f06270 */
[----:B------:R-:W-:Y:S01]  /*46a0*/  @!P4 IMAD.IADD R8, R8, 0x1, -R0 ;  /* 0x000000010808c824 */ /* 0x000fe200078e0a00 */
[----:B------:R-:W-:Y:S01]  /*46b0*/  ISETP.GE.AND P4, PT, R23, RZ, PT ;  /* 0x000000ff1700720c */ /* 0x000fe20003f86270 */
[----:B------:R-:W5:Y:S01]  /*46c0*/  LDL.LU R14, [R1+0xac] ;  /* 0x0000ac00010e7983 */ /* 0x000f620000300800 */
[----:B------:R-:W-:Y:S02]  /*46d0*/  IMAD.MOV.U32 R24, RZ, RZ, R22 ;  /* 0x000000ffff187224 */ /* 0x000fe400078e0016 */
[----:B------:R-:W-:Y:S01]  /*46e0*/  IMAD.MOV.U32 R22, RZ, RZ, R20 ;  /* 0x000000ffff167224 */ /* 0x000fe200078e0014 */
[----:B------:R-:W-:Y:S01]  /*46f0*/  STL [R1+0x12c], R12 ;  /* 0x00012c0c01007387 */ /* 0x000fe20000100800 */
[----:B------:R-:W-:-:S03]  /*4700*/  IMAD.MOV.U32 R20, RZ, RZ, R18 ;  /* 0x000000ffff147224 */ /* 0x000fc600078e0012 */
[----:B------:R-:W2:Y:S01]  /*4710*/  LDL R23, [R1+0x80] ;  /* 0x0000800001177983 */ /* 0x000ea20000100800 */
[----:B------:R-:W-:-:S03]  /*4720*/  IMAD.MOV.U32 R18, RZ, RZ, R16 ;  /* 0x000000ffff127224 */ /* 0x000fc600078e0010 */
[----:B------:R-:W4:Y:S01]  /*4730*/  LDL R16, [R1+0x88] ;  /* 0x0000880001107983 */ /* 0x000f220000100800 */
[----:B------:R-:W-:-:S04]  /*4740*/  IMAD.HI.U32 R9, R5, R4, RZ ;  /* 0x0000000405097227 */ /* 0x000fc800078e00ff */
[----:B------:R-:W-:-:S04]  /*4750*/  IMAD.MOV R9, RZ, RZ, -R9 ;  /* 0x000000ffff097224 */ /* 0x000fc800078e0a09 */
[----:B------:R-:W-:-:S05]  /*4760*/  IMAD R4, R0, R9, R4 ;  /* 0x0000000900047224 */ /* 0x000fca00078e0204 */
[----:B------:R-:W-:Y:S01]  /*4770*/  ISETP.GT.U32.AND P6, PT, R0, R4, PT ;  /* 0x000000040000720c */ /* 0x000fe20003fc4070 */
[----:B------:R-:W-:-:S04]  /*4780*/  IMAD.HI.U32 R9, R5, R6, RZ ;  /* 0x0000000605097227 */ /* 0x000fc800078e00ff */
[----:B------:R-:W-:-:S08]  /*4790*/  IMAD.MOV R9, RZ, RZ, -R9 ;  /* 0x000000ffff097224 */ /* 0x000fd000078e0a09 */
[----:B------:R-:W-:Y:S02]  /*47a0*/  @!P6 IMAD.IADD R4, R4, 0x1, -R0 ;  /* 0x000000010404e824 */ /* 0x000fe400078e0a00 */
[----:B------:R-:W-:-:S03]  /*47b0*/  IMAD R6, R0, R9, R6 ;  /* 0x0000000900067224 */ /* 0x000fc600078e0206 */
[----:B------:R-:W-:Y:S01]  /*47c0*/  ISETP.GT.U32.AND P6, PT, R0, R4, PT ;  /* 0x000000040000720c */ /* 0x000fe20003fc4070 */
[----:B------:R-:W-:-:S04]  /*47d0*/  IMAD.HI.U32 R9, R5, R7, RZ ;  /* 0x0000000705097227 */ /* 0x000fc800078e00ff */
[----:B------:R-:W-:Y:S02]  /*47e0*/  IMAD.MOV R9, RZ, RZ, -R9 ;  /* 0x000000ffff097224 */ /* 0x000fe400078e0a09 */
[----:B0-----:R-:W-:-:S04]  /*47f0*/  IMAD.HI.U32 R10, R5, R2, RZ ;  /* 0x00000002050a7227 */ /* 0x001fc800078e00ff */
[----:B------:R-:W-:Y:S02]  /*4800*/  IMAD R7, R0, R9, R7 ;  /* 0x0000000900077224 */ /* 0x000fe400078e0207 */
[----:B------:R-:W-:Y:S02]  /*4810*/  @!P6 IMAD.IADD R4, R4, 0x1, -R0 ;  /* 0x000000010404e824 */ /* 0x000fe400078e0a00 */
[----:B------:R-:W-:Y:S02]  /*4820*/  @!P2 IMAD.MOV R8, RZ, RZ, -R8 ;  /* 0x000000ffff08a224 */ /* 0x000fe400078e0a08 */
[----:B------:R-:W-:Y:S02]  /*4830*/  IMAD.MOV R10, RZ, RZ, -R10 ;  /* 0x000000ffff0a7224 */ /* 0x000fe400078e0a0a */
[----:B------:R-:W-:Y:S01]  /*4840*/  IMAD.MOV.U32 R11, RZ, RZ, R4 ;  /* 0x000000ffff0b7224 */ /* 0x000fe200078e0004 */
[----:B------:R0:W-:Y:S03]  /*4850*/  STL [R1+0x128], R8 ;  /* 0x0001280801007387 */ /* 0x0001e60000100800 */
[----:B------:R-:W-:-:S02]  /*4860*/  @!P3 IMAD.MOV R11, RZ, RZ, -R11 ;  /* 0x000000ffff0bb224 */ /* 0x000fc400078e0a0b */
[----:B0-----:R-:W-:-:S03]  /*4870*/  IMAD R8, R0, R10, R2 ;  /* 0x0000000a00087224 */ /* 0x001fc600078e0202 */
[----:B------:R2:W-:Y:S01]  /*4880*/  STL [R1+0x124], R11 ;  /* 0x0001240b01007387 */ /* 0x0005e20000100800 */
[----:B---3--:R-:W-:-:S05]  /*4890*/  IABS R9, R13 ;  /* 0x0000000d00097213 */ /* 0x008fca0000000000 */
[----:B------:R-:W-:-:S04]  /*48a0*/  IMAD.MOV.U32 R4, RZ, RZ, R9 ;  /* 0x000000ffff047224 */ /* 0x000fc800078e0009 */
[----:B------:R-:W-:-:S04]  /*48b0*/  IMAD.HI.U32 R10, R5, R4, RZ ;  /* 0x00000004050a7227 */ /* 0x000fc800078e00ff */
[----:B------:R-:W-:Y:S01]  /*48c0*/  IMAD.MOV R10, RZ, RZ, -R10 ;  /* 0x000000ffff0a7224 */ /* 0x000fe200078e0a0a */
[----:B-----5:R-:W-:-:S03]  /*48d0*/  IABS R12, R14 ;  /* 0x0000000e000c7213 */ /* 0x020fc60000000000 */
[----:B------:R-:W-:Y:S02]  /*48e0*/  IMAD R4, R0, R10, R4 ;  /* 0x0000000a00047224 */ /* 0x000fe400078e0204 */
[----:B------:R-:W3:Y:S01]  /*48f0*/  LDL R10, [R1+0x8c] ;  /* 0x00008c00010a7983 */ /* 0x000ee20000100800 */
[----:B--2---:R-:W-:Y:S01]  /*4900*/  IABS R11, R23 ;  /* 0x00000017000b7213 */ /* 0x004fe20000000000 */
[----:B------:R-:W-:Y:S02]  /*4910*/  IMAD.MOV.U32 R23, RZ, RZ, R18 ;  /* 0x000000ffff177224 */ /* 0x000fe400078e0012 */
[----:B------:R-:W-:Y:S01]  /*4920*/  IMAD.MOV.U32 R18, RZ, RZ, R15 ;  /* 0x000000ffff127224 */ /* 0x000fe200078e000f */
[----:B----4-:R-:W-:Y:S01]  /*4930*/  IABS R2, R16 ;  /* 0x0000001000027213 */ /* 0x010fe20000000000 */
[----:B------:R-:W-:Y:S01]  /*4940*/  IMAD.HI.U32 R16, R5, R12, RZ ;  /* 0x0000000c05107227 */ /* 0x000fe200078e00ff */
[----:B------:R-:W-:-:S03]  /*4950*/  IABS R9, R29 ;  /* 0x0000001d00097213 */ /* 0x000fc60000000000 */
[----:B------:R-:W-:-:S04]  /*4960*/  IMAD.HI.U32 R15, R5, R11, RZ ;  /* 0x0000000b050f7227 */ /* 0x000fc800078e00ff */
[----:B------:R-:W-:Y:S02]  /*4970*/  IMAD.MOV R16, RZ, RZ, -R16 ;  /* 0x000000ffff107224 */ /* 0x000fe400078e0a10 */
[----:B------:R-:W-:Y:S01]  /*4980*/  IMAD.MOV R15, RZ, RZ, -R15 ;  /* 0x000000ffff0f7224 */ /* 0x000fe200078e0a0f */
[----:B------:R-:W-:Y:S01]  /*4990*/  ISETP.GE.AND P3, PT, R14, RZ, PT ;  /* 0x000000ff0e00720c */ /* 0x000fe20003f66270 */
[----:B------:R-:W-:-:S04]  /*49a0*/  IMAD.HI.U32 R14, R5, R9, RZ ;  /* 0x00000009050e7227 */ /* 0x000fc800078e00ff */
[C---:B------:R-:W-:Y:S02]  /*49b0*/  IMAD R12, R0.reuse, R16, R12 ;  /* 0x00000010000c7224 */ /* 0x040fe400078e020c */
[----:B------:R-:W2:Y:S01]  /*49c0*/  LDL.LU R16, [R1+0x90] ;  /* 0x0000900001107983 */ /* 0x000ea20000300800 */
[----:B------:R-:W-:-:S03]  /*49d0*/  IMAD R11, R0, R15, R11 ;  /* 0x0000000f000b7224 */ /* 0x000fc600078e020b */
[----:B------:R-:W4:Y:S01]  /*49e0*/  LDL.LU R15, [R1+0x80] ;  /* 0x00008000010f7983 */ /* 0x000f220000300800 */
[----:B------:R-:W-:-:S04]  /*49f0*/  IMAD.MOV R14, RZ, RZ, -R14 ;  /* 0x000000ffff0e7224 */ /* 0x000fc800078e0a0e */
[C---:B------:R-:W-:Y:S02]  /*4a00*/  IMAD R9, R0.reuse, R14, R9 ;  /* 0x0000000e00097224 */ /* 0x040fe400078e0209 */
[----:B------:R-:W5:Y:S01]  /*4a10*/  LDL R14, [R1+0x94] ;  /* 0x00009400010e7983 */ /* 0x000f620000100800 */
[C---:B------:R-:W-:Y:S02]  /*4a20*/  ISETP.GT.U32.AND P6, PT, R0.reuse, R7, PT ;  /* 0x000000070000720c */ /* 0x040fe40003fc4070 */
[----:B------:R-:W-:-:S11]  /*4a30*/  ISETP.GT.U32.AND P5, PT, R0, R6, PT ;  /* 0x000000060000720c */ /* 0x000fd60003fa4070 */
[--C-:B------:R-:W-:Y:S02]  /*4a40*/  @!P6 IMAD.IADD R7, R7, 0x1, -R0.reuse ;  /* 0x000000010707e824 */ /* 0x100fe400078e0a00 */
[----:B------:R-:W-:-:S03]  /*4a50*/  @!P5 IMAD.IADD R6, R6, 0x1, -R0 ;  /* 0x000000010606d824 */ /* 0x000fc600078e0a00 */
[C---:B------:R-:W-:Y:S02]  /*4a60*/  ISETP.GT.U32.AND P6, PT, R0.reuse, R7, PT ;  /* 0x000000070000720c */ /* 0x040fe40003fc4070 */
[----:B------:R-:W-:-:S11]  /*4a70*/  ISETP.GT.U32.AND P5, PT, R0, R6, PT ;  /* 0x000000060000720c */ /* 0x000fd60003fa4070 */
[--C-:B------:R-:W-:Y:S01]  /*4a80*/  @!P6 IMAD.IADD R7, R7, 0x1, -R0.reuse ;  /* 0x000000010707e824 */ /* 0x100fe200078e0a00 */
[----:B------:R-:W-:Y:S01]  /*4a90*/  ISETP.GT.U32.AND P6, PT, R0, R4, PT ;  /* 0x000000040000720c */ /* 0x000fe20003fc4070 */
[----:B------:R-:W-:Y:S01]  /*4aa0*/  @!P5 IMAD.IADD R6, R6, 0x1, -R0 ;  /* 0x000000010606d824 */ /* 0x000fe200078e0a00 */
[----:B------:R-:W-:Y:S02]  /*4ab0*/  ISETP.GT.U32.AND P5, PT, R0, R8, PT ;  /* 0x000000080000720c */ /* 0x000fe40003fa4070 */
[----:B------:R-:W-:Y:S01]  /*4ac0*/  ISETP.GE.AND P2, PT, R13, RZ, PT ;  /* 0x000000ff0d00720c */ /* 0x000fe20003f46270 */
[----:B------:R-:W-:-:S08]  /*4ad0*/  IMAD.HI.U32 R13, R5, R2, RZ ;  /* 0x00000002050d7227 */ /* 0x000fd000078e00ff */
[--C-:B------:R-:W-:Y:S02]  /*4ae0*/  @!P6 IMAD.IADD R4, R4, 0x1, -R0.reuse ;  /* 0x000000010404e824 */ /* 0x100fe400078e0a00 */
[----:B------:R-:W-:-:S03]  /*4af0*/  @!P5 IMAD.IADD R8, R8, 0x1, -R0 ;  /* 0x000000010808d824 */ /* 0x000fc600078e0a00 */
[C---:B------:R-:W-:Y:S02]  /*4b00*/  ISETP.GT.U32.AND P6, PT, R0.reuse, R4, PT ;  /* 0x000000040000720c */ /* 0x040fe40003fc4070 */
[C---:B------:R-:W-:Y:S01]  /*4b10*/  ISETP.GT.U32.AND P5, PT, R0.reuse, R8, PT ;  /* 0x000000080000720c */ /* 0x040fe20003fa4070 */
[----:B------:R-:W-:Y:S02]  /*4b20*/  IMAD.MOV R13, RZ, RZ, -R13 ;  /* 0x000000ffff0d7224 */ /* 0x000fe400078e0a0d */
[----:B------:R-:W-:Y:S01]  /*4b30*/  @!P0 IMAD.MOV R7, RZ, RZ, -R7 ;  /* 0x000000ffff078224 */ /* 0x000fe200078e0a07 */
[C---:B------:R-:W-:Y:S01]  /*4b40*/  ISETP.GT.U32.AND P0, PT, R0.reuse, R9, PT ;  /* 0x000000090000720c */ /* 0x040fe20003f04070 */
[----:B------:R-:W-:-:S06]  /*4b50*/  IMAD R2, R0, R13, R2 ;  /* 0x0000000d00027224 */ /* 0x000fcc00078e0202 */
[--C-:B------:R-:W-:Y:S01]  /*4b60*/  @!P6 IMAD.IADD R4, R4, 0x1, -R0.reuse ;  /* 0x000000010404e824 */ /* 0x100fe200078e0a00 */
[----:B------:R-:W-:Y:S01]  /*4b70*/  ISETP.GT.U32.AND P6, PT, R0, R2, PT ;  /* 0x000000020000720c */ /* 0x000fe20003fc4070 */
[----:B------:R-:W-:Y:S01]  /*4b80*/  @!P5 IMAD.IADD R8, R8, 0x1, -R0 ;  /* 0x000000010808d824 */ /* 0x000fe200078e0a00 */
[----:B------:R-:W-:Y:S01]  /*4b90*/  ISETP.GT.U32.AND P5, PT, R0, R12, PT ;  /* 0x0000000c0000720c */ /* 0x000fe20003fa4070 */
[----:B------:R-:W-:Y:S02]  /*4ba0*/  @!P1 IMAD.MOV R6, RZ, RZ, -R6 ;  /* 0x000000ffff069224 */ /* 0x000fe400078e0a06 */
[----:B------:R-:W-:Y:S02]  /*4bb0*/  @!P4 IMAD.MOV R8, RZ, RZ, -R8 ;  /* 0x000000ffff08c224 */ /* 0x000fe400078e0a08 */
[--C-:B------:R-:W-:Y:S01]  /*4bc0*/  @!P0 IMAD.IADD R9, R9, 0x1, -R0.reuse ;  /* 0x0000000109098824 */ /* 0x100fe200078e0a00 */
[----:B------:R-:W-:Y:S04]  /*4bd0*/  STL [R1+0x120], R6 ;  /* 0x0001200601007387 */ /* 0x000fe80000100800 */
[----:B------:R-:W-:Y:S01]  /*4be0*/  STL [R1+0x11c], R7 ;  /* 0x00011c0701007387 */ /* 0x000fe20000100800 */
[--C-:B------:R-:W-:Y:S01]  /*4bf0*/  @!P6 IMAD.IADD R2, R2, 0x1, -R0.reuse ;  /* 0x000000010202e824 */ /* 0x100fe200078e0a00 */
[----:B------:R-:W-:Y:S01]  /*4c00*/  ISETP.GT.U32.AND P6, PT, R0, R9, PT ;  /* 0x000000090000720c */ /* 0x000fe20003fc4070 */
[----:B------:R-:W-:Y:S01]  /*4c10*/  @!P5 IMAD.IADD R12, R12, 0x1, -R0 ;  /* 0x000000010c0cd824 */ /* 0x000fe200078e0a00 */
[----:B------:R5:W-:Y:S01]  /*4c20*/  STL [R1+0x10c], R8 ;  /* 0x00010c0801007387 */ /* 0x000be20000100800 */
[----:B------:R-:W-:Y:S01]  /*4c30*/  ISETP.GE.AND P5, PT, R29, RZ, PT ;  /* 0x000000ff1d00720c */ /* 0x000fe20003fa6270 */
[----:B------:R-:W-:-:S09]  /*4c40*/  @!P2 IMAD.MOV R4, RZ, RZ, -R4 ;  /* 0x000000ffff04a224 */ /* 0x000fd200078e0a04 */
[----:B------:R-:W-:Y:S01]  /*4c50*/  @!P6 IMAD.IADD R9, R9, 0x1, -R0 ;  /* 0x000000010909e824 */ /* 0x000fe200078e0a00 */
[----:B---3--:R-:W-:-:S05]  /*4c60*/  IABS R10, R10 ;  /* 0x0000000a000a7213 */ /* 0x008fca0000000000 */
[----:B------:R-:W-:-:S04]  /*4c70*/  IMAD.HI.U32 R13, R5, R10, RZ ;  /* 0x0000000a050d7227 */ /* 0x000fc800078e00ff */
[----:B------:R-:W-:-:S04]  /*4c80*/  IMAD.MOV R13, RZ, RZ, -R13 ;  /* 0x000000ffff0d7224 */ /* 0x000fc800078e0a0d */
[----:B------:R-:W-:Y:S01]  /*4c90*/  IMAD R10, R0, R13, R10 ;  /* 0x0000000d000a7224 */ /* 0x000fe200078e020a */
[----:B----4-:R-:W-:Y:S02]  /*4ca0*/  ISETP.GE.AND P4, PT, R15, RZ, PT ;  /* 0x000000ff0f00720c */ /* 0x010fe40003f86270 */
[----:B------:R-:W3:Y:S04]  /*4cb0*/  LDL.LU R15, [R1+0x9c] ;  /* 0x00009c00010f7983 */ /* 0x000ee80000300800 */
[----:B------:R-:W4:Y:S04]  /*4cc0*/  LDL.LU R29, [R1+0xa0] ;  /* 0x0000a000011d7983 */ /* 0x000f280000300800 */
[----:B------:R-:W3:Y:S01]  /*4cd0*/  LDL.LU R13, [R1+0x88] ;  /* 0x00008800010d7983 */ /* 0x000ee20000300800 */
[----:B-----5:R-:W-:-:S03]  /*4ce0*/  IABS R8, R14 ;  /* 0x0000000e00087213 */ /* 0x020fc60000000000 */
[----:B------:R-:W5:Y:S04]  /*4cf0*/  LDL.LU R14, [R1+0x8c] ;  /* 0x00008c00010e7983 */ /* 0x000f680000300800 */
[----:B------:R-:W-:Y:S04]  /*4d00*/  STL [R1+0x108], R4 ;  /* 0x0001080401007387 */ /* 0x000fe80000100800 */
[----:B------:R0:W-:Y:S04]  /*4d10*/  STL [R1+0x176c], R9 ;  /* 0x00176c0901007387 */ /* 0x0001e80000100800 */
[----:B0-----:R-:W4:Y:S01]  /*4d20*/  LDL.LU R9, [R1+0x94] ;  /* 0x0000940001097983 */ /* 0x001f220000300800 */
[----:B------:R-:W-:-:S02]  /*4d30*/  ISETP.GT.U32.AND P1, PT, R0, R11, PT ;  /* 0x0000000b0000720c */ /* 0x000fc40003f24070 */
[----:B--2---:R-:W-:-:S11]  /*4d40*/  IABS R7, R16 ;  /* 0x0000001000077213 */ /* 0x004fd60000000000 */
[----:B------:R-:W-:-:S05]  /*4d50*/  @!P1 IMAD.IADD R11, R11, 0x1, -R0 ;  /* 0x000000010b0b9824 */ /* 0x000fca00078e0a00 */
[C---:B------:R-:W-:Y:S02]  /*4d60*/  ISETP.GT.U32.AND P0, PT, R0.reuse, R11, PT ;  /* 0x0000000b0000720c */ /* 0x040fe40003f04070 */
[C---:B------:R-:W-:Y:S01]  /*4d70*/  ISETP.GT.U32.AND P2, PT, R0.reuse, R2, PT ;  /* 0x000000020000720c */ /* 0x040fe20003f44070 */
[----:B------:R-:W-:Y:S01]  /*4d80*/  IMAD.HI.U32 R6, R5, R7, RZ ;  /* 0x0000000705067227 */ /* 0x000fe200078e00ff */
[----:B------:R-:W-:Y:S02]  /*4d90*/  ISETP.GT.U32.AND P1, PT, R0, R12, PT ;  /* 0x0000000c0000720c */ /* 0x000fe40003f24070 */
[----:B------:R-:W-:Y:S01]  /*4da0*/  IABS R4, R24 ;  /* 0x0000001800047213 */ /* 0x000fe20000000000 */
[----:B------:R-:W-:-:S06]  /*4db0*/  IMAD.MOV R6, RZ, RZ, -R6 ;  /* 0x000000ffff067224 */ /* 0x000fcc00078e0a06 */
[----:B------:R-:W-:Y:S02]  /*4dc0*/  @!P0 IMAD.IADD R11, R11, 0x1, -R0 ;  /* 0x000000010b0b8824 */ /* 0x000fe400078e0a00 */
[----:B------:R-:W-:Y:S02]  /*4dd0*/  IMAD R7, R0, R6, R7 ;  /* 0x0000000600077224 */ /* 0x000fe400078e0207 */
[----:B------:R-:W-:-:S04]  /*4de0*/  IMAD.HI.U32 R6, R5, R4, RZ ;  /* 0x0000000405067227 */ /* 0x000fc800078e00ff */
[--C-:B------:R-:W-:Y:S02]  /*4df0*/  @!P2 IMAD.IADD R2, R2, 0x1, -R0.reuse ;  /* 0x000000010202a824 */ /* 0x100fe400078e0a00 */
[----:B------:R-:W-:Y:S01]  /*4e00*/  @!P1 IMAD.IADD R12, R12, 0x1, -R0 ;  /* 0x000000010c0c9824 */ /* 0x000fe200078e0a00 */
[----:B------:R-:W-:Y:S01]  /*4e10*/  ISETP.GT.U32.AND P1, PT, R0, R10, PT ;  /* 0x0000000a0000720c */ /* 0x000fe20003f24070 */
[----:B------:R-:W-:-:S04]  /*4e20*/  IMAD.MOV R6, RZ, RZ, -R6 ;  /* 0x000000ffff067224 */ /* 0x000fc800078e0a06 */
[----:B------:R-:W-:-:S08]  /*4e30*/  IMAD R4, R0, R6, R4 ;  /* 0x0000000600047224 */ /* 0x000fd000078e0204 */
[----:B------:R-:W-:Y:S01]  /*4e40*/  @!P1 IMAD.IADD R10, R10, 0x1, -R0 ;  /* 0x000000010a0a9824 */ /* 0x000fe200078e0a00 */
[----:B------:R-:W-:Y:S02]  /*4e50*/  ISETP.GE.AND P1, PT, R16, RZ, PT ;  /* 0x000000ff1000720c */ /* 0x000fe40003f26270 */
[----:B------:R-:W2:Y:S01]  /*4e60*/  LDL.LU R16, [R1+0xa8] ;  /* 0x0000a80001107983 */ /* 0x000ea20000300800 */
[----:B---3--:R-:W-:Y:S01]  /*4e70*/  ISETP.GE.AND P0, PT, R13, RZ, PT ;  /* 0x000000ff0d00720c */ /* 0x008fe20003f06270 */
[----:B------:R-:W-:Y:S01]  /*4e80*/  IMAD.HI.U32 R13, R5, R8, RZ ;  /* 0x00000008050d7227 */ /* 0x000fe200078e00ff */
[----:B-----5:R-:W-:-:S03]  /*4e90*/  ISETP.GE.AND P2, PT, R14, RZ, PT ;  /* 0x000000ff0e00720c */ /* 0x020fc60003f46270 */
[----:B------:R-:W-:Y:S01]  /*4ea0*/  IMAD.MOV R13, RZ, RZ, -R13 ;  /* 0x000000ffff0d7224 */ /* 0x000fe200078e0a0d */
[----:B------:R-:W-:-:S03]  /*4eb0*/  IABS R14, R15 ;  /* 0x0000000f000e7213 */ /* 0x000fc60000000000 */
[----:B------:R-:W-:Y:S01]  /*4ec0*/  IMAD R8, R0, R13, R8 ;  /* 0x0000000d00087224 */ /* 0x000fe200078e0208 */
[----:B----4-:R-:W-:Y:S01]  /*4ed0*/  IABS R13, R29 ;  /* 0x0000001d000d7213 */ /* 0x010fe20000000000 */
[----:B------:R-:W-:Y:S02]  /*4ee0*/  IMAD.MOV.U32 R6, RZ, RZ, R14 ;  /* 0x000000ffff067224 */ /* 0x000fe400078e000e */
[----:B------:R-:W-:Y:S02]  /*4ef0*/  IMAD.MOV.U32 R14, RZ, RZ, R24 ;  /* 0x000000ffff0e7224 */ /* 0x000fe400078e0018 */
[----:B------:R-:W-:Y:S02]  /*4f00*/  IMAD.MOV.U32 R24, RZ, RZ, R12 ;  /* 0x000000ffff187224 */ /* 0x000fe400078e000c */
[----:B------:R-:W-:Y:S02]  /*4f10*/  IMAD.MOV.U32 R12, RZ, RZ, R13 ;  /* 0x000000ffff0c7224 */ /* 0x000fe400078e000d */
[----:B------:R-:W-:-:S02]  /*4f20*/  @!P3 IMAD.MOV R24, RZ, RZ, -R24 ;  /* 0x000000ffff18b224 */ /* 0x000fc400078e0a18 */
[----:B------:R-:W-:Y:S02]  /*4f30*/  IMAD.MOV.U32 R13, RZ, RZ, R9 ;  /* 0x000000ffff0d7224 */ /* 0x000fe400078e0009 */
[----:B------:R-:W-:Y:S01]  /*4f40*/  IMAD.MOV.U32 R9, RZ, RZ, R11 ;  /* 0x000000ffff097224 */ /* 0x000fe200078e000b */
[----:B------:R0:W-:Y:S03]  /*4f50*/  STL [R1+0xf8], R24 ;  /* 0x0000f81801007387 */ /* 0x0001e60000100800 */
[----:B------:R-:W-:Y:S01]  /*4f60*/  @!P4 IMAD.MOV R9, RZ, RZ, -R9 ;  /* 0x000000ffff09c224 */ /* 0x000fe200078e0a09 */
[----:B0-----:R-:W3:Y:S04]  /*4f70*/  LDL.LU R24, [R1+0xb0] ;  /* 0x0000b00001187983 */ /* 0x001ee80000300800 */
[----:B------:R0:W-:Y:S04]  /*4f80*/  STL [R1+0xf0], R9 ;  /* 0x0000f00901007387 */ /* 0x0001e80000100800 */
[----:B0-----:R-:W4:Y:S01]  /*4f90*/  LDL.LU R9, [R1+0x176c] ;  /* 0x00176c0001097983 */ /* 0x001f220000300800 */
[----:B------:R-:W-:-:S02]  /*4fa0*/  ISETP.GT.U32.AND P6, PT, R0, R7, PT ;  /* 0x000000070000720c */ /* 0x000fc40003fc4070 */
[C---:B------:R-:W-:Y:S02]  /*4fb0*/  ISETP.GT.U32.AND P3, PT, R0.reuse, R10, PT ;  /* 0x0000000a0000720c */ /* 0x040fe40003f64070 */
[----:B------:R-:W-:-:S09]  /*4fc0*/  ISETP.GT.U32.AND P4, PT, R0, R8, PT ;  /* 0x000000080000720c */ /* 0x000fd20003f84070 */
[----:B------:R-:W-:-:S05]  /*4fd0*/  @!P6 IMAD.IADD R7, R7, 0x1, -R0 ;  /* 0x000000010707e824 */ /* 0x000fca00078e0a00 */
[----:B------:R-:W-:Y:S01]  /*4fe0*/  ISETP.GT.U32.AND P6, PT, R0, R7, PT ;  /* 0x000000070000720c */ /* 0x000fe20003fc4070 */
[--C-:B------:R-:W-:Y:S02]  /*4ff0*/  @!P3 IMAD.IADD R10, R10, 0x1, -R0.reuse ;  /* 0x000000010a0ab824 */ /* 0x100fe400078e0a00 */
[----:B------:R-:W-:Y:S02]  /*5000*/  @!P4 IMAD.IADD R8, R8, 0x1, -R0 ;  /* 0x000000010808c824 */ /* 0x000fe400078e0a00 */
[----:B------:R-:W-:-:S03]  /*5010*/  @!P2 IMAD.MOV R10, RZ, RZ, -R10 ;  /* 0x000000ffff0aa224 */ /* 0x000fc600078e0a0a */
[----:B------:R-:W-:Y:S02]  /*5020*/  ISETP.GT.U32.AND P2, PT, R0, R8, PT ;  /* 0x000000080000720c */ /* 0x000fe40003f44070 */
[----:B------:R-:W-:-:S03]  /*5030*/  ISETP.GE.AND P3, PT, R14, RZ, PT ;  /* 0x000000ff0e00720c */ /* 0x000fc60003f66270 */
[----:B------:R-:W-:Y:S02]  /*5040*/  @!P6 IMAD.IADD R7, R7, 0x1, -R0 ;  /* 0x000000010707e824 */ /* 0x000fe400078e0a00 */
[----:B------:R-:W-:Y:S02]  /*5050*/  @!P0 IMAD.MOV R2, RZ, RZ, -R2 ;  /* 0x000000ffff028224 */ /* 0x000fe400078e0a02 */
[----:B------:R-:W-:Y:S01]  /*5060*/  IMAD.MOV.U32 R14, RZ, RZ, R7 ;  /* 0x000000ffff0e7224 */ /* 0x000fe200078e0007 */
[----:B------:R-:W-:-:S03]  /*5070*/  ISETP.GE.AND P0, PT, R13, RZ, PT ;  /* 0x000000ff0d00720c */ /* 0x000fc60003f06270 */
[----:B------:R-:W-:Y:S02]  /*5080*/  @!P1 IMAD.MOV R14, RZ, RZ, -R14 ;  /* 0x000000ffff0e9224 */ /* 0x000fe400078e0a0e */
[----:B------:R-:W-:Y:S01]  /*5090*/  @!P2 IMAD.IADD R8, R8, 0x1, -R0 ;  /* 0x000000010808a824 */ /* 0x000fe200078e0a00 */
[----:B------:R-:W-:Y:S02]  /*50a0*/  ISETP.GE.AND P2, PT, R29, RZ, PT ;  /* 0x000000ff1d00720c */ /* 0x000fe40003f46270 */
[----:B------:R-:W-:-:S05]  /*50b0*/  ISETP.GE.AND P4, PT, R15, RZ, PT ;  /* 0x000000ff0f00720c */ /* 0x000fca0003f86270 */
[----:B------:R-:W-:Y:S02]  /*50c0*/  @!P0 IMAD.MOV R8, RZ, RZ, -R8 ;  /* 0x000000ffff088224 */ /* 0x000fe400078e0a08 */
[----:B----4-:R-:W-:Y:S01]  /*50d0*/  @!P5 IMAD.MOV R9, RZ, RZ, -R9 ;  /* 0x000000ffff09d224 */ /* 0x010fe200078e0a09 */
[----:B------:R-:W-:-:S04]  /*50e0*/  ISETP.GT.U32.AND P5, PT, R0, R4, PT ;  /* 0x000000040000720c */ /* 0x000fc80003fa4070 */
[----:B------:R-:W-:Y:S04]  /*50f0*/  STL [R1+0xa4], R9 ;  /* 0x0000a40901007387 */ /* 0x000fe80000100800 */
[----:B------:R-:W-:Y:S04]  /*5100*/  STL [R1+0x80], R2 ;  /* 0x0000800201007387 */ /* 0x000fe80000100800 */
[----:B------:R-:W4:Y:S01]  /*5110*/  LDL.LU R13, [R1+0xb4] ;  /* 0x0000b400010d7983 */ /* 0x000f220000300800 */
[----:B------:R-:W-:-:S03]  /*5120*/  @!P5 IMAD.IADD R4, R4, 0x1, -R0 ;  /* 0x000000010404d824 */ /* 0x000fc600078e0a00 */
[----:B------:R0:W-:Y:S02]  /*5130*/  STL [R1+0x7c], R10 ;  /* 0x00007c0a01007387 */ /* 0x0001e40000100800 */
[----:B------:R-:W-:Y:S02]  /*5140*/  ISETP.GT.U32.AND P5, PT, R0, R4, PT ;  /* 0x000000040000720c */ /* 0x000fe40003fa4070 */
[----:B------:R5:W-:Y:S04]  /*5150*/  STL [R1+0x78], R14 ;  /* 0x0000780e01007387 */ /* 0x000be80000100800 */
[----:B------:R-:W4:Y:S01]  /*5160*/  LDL.LU R29, [R1+0xb8] ;  /* 0x0000b800011d7983 */ /* 0x000f220000300800 */
[----:B---3--:R-:W-:Y:S02]  /*5170*/  ISETP.GE.AND P0, PT, R24, RZ, PT ;  /* 0x000000ff1800720c */ /* 0x008fe40003f06270 */
[----:B0-----:R-:W-:Y:S01]  /*5180*/  IABS R10, R24 ;  /* 0x00000018000a7213 */ /* 0x001fe20000000000 */
[----:B------:R-:W3:Y:S01]  /*5190*/  LDL R15, [R1+0xbc] ;  /* 0x0000bc00010f7983 */ /* 0x000ee20000100800 */
[----:B------:R-:W-:Y:S01]  /*51a0*/  IMAD.MOV.U32 R24, RZ, RZ, R23 ;  /* 0x000000ffff187224 */ /* 0x000fe200078e0017 */
[----:B--2---:R-:W-:Y:S01]  /*51b0*/  IABS R9, R16 ;  /* 0x0000001000097213 */ /* 0x004fe20000000000 */
[----:B------:R-:W-:Y:S01]  /*51c0*/  @!P5 IMAD.IADD R4, R4, 0x1, -R0 ;  /* 0x000000010404d824 */ /* 0x000fe200078e0a00 */
[----:B-----5:R-:W2:Y:S01]  /*51d0*/  LDL.LU R14, [R1+0xc8] ;  /* 0x0000c800010e7983 */ /* 0x020ea20000300800 */
[----:B------:R-:W-:Y:S01]  /*51e0*/  ISETP.GE.AND P5, PT, R16, RZ, PT ;  /* 0x000000ff1000720c */ /* 0x000fe20003fa6270 */
[----:B------:R-:W-:-:S02]  /*51f0*/  IMAD.MOV.U32 R23, RZ, RZ, R22 ;  /* 0x000000ffff177224 */ /* 0x000fc400078e0016 */
[----:B------:R0:W-:Y:S01]  /*5200*/  STL [R1+0x74], R8 ;  /* 0x0000740801007387 */ /* 0x0001e20000100800 */
[----:B------:R-:W-:-:S03]  /*5210*/  IMAD.MOV.U32 R22, RZ, RZ, R17 ;  /* 0x000000ffff167224 */ /* 0x000fc600078e0011 */
[----:B------:R-:W5:Y:S04]  /*5220*/  LDL R16, [R1+0xc0] ;  /* 0x0000c00001107983 */ /* 0x000f680000100800 */
[----:B------:R-:W2:Y:S01]  /*5230*/  LDL R17, [R1+0xc4] ;  /* 0x0000c40001117983 */ /* 0x000ea20000100800 */
[----:B------:R-:W-:-:S04]  /*5240*/  IMAD.HI.U32 R11, R5, R6, RZ ;  /* 0x00000006050b7227 */ /* 0x000fc800078e00ff */
[----:B------:R-:W-:-:S04]  /*5250*/  IMAD.MOV R11, RZ, RZ, -R11 ;  /* 0x000000ffff0b7224 */ /* 0x000fc800078e0a0b */
[----:B------:R-:W-:-:S05]  /*5260*/  IMAD R6, R0, R11, R6 ;  /* 0x0000000b00067224 */ /* 0x000fca00078e0206 */
[----:B------:R-:W-:Y:S01]  /*5270*/  ISETP.GT.U32.AND P6, PT, R0, R6, PT ;  /* 0x000000060000720c */ /* 0x000fe20003fc4070 */
[----:B------:R-:W-:-:S12]  /*5280*/  IMAD.HI.U32 R2, R5, R12, RZ ;  /* 0x0000000c05027227 */ /* 0x000fd800078e00ff */
[----:B------:R-:W-:-:S05]  /*5290*/  @!P6 IMAD.IADD R6, R6, 0x1, -R0 ;  /* 0x000000010606e824 */ /* 0x000fca00078e0a00 */
[----:B------:R-:W-:Y:S01]  /*52a0*/  ISETP.GT.U32.AND P6, PT, R0, R6, PT ;  /* 0x000000060000720c */ /* 0x000fe20003fc4070 */
[----:B------:R-:W-:Y:S02]  /*52b0*/  IMAD.MOV R2, RZ, RZ, -R2 ;  /* 0x000000ffff027224 */ /* 0x000fe400078e0a02 */
[----:B------:R-:W-:Y:S02]  /*52c0*/  IMAD.MOV.U32 R7, RZ, RZ, R10 ;  /* 0x000000ffff077224 */ /* 0x000fe400078e000a */
[----:B------:R-:W-:-:S04]  /*52d0*/  IMAD.HI.U32 R11, R5, R9, RZ ;  /* 0x00000009050b7227 */ /* 0x000fc800078e00ff */
[----:B------:R-:W-:Y:S02]  /*52e0*/  IMAD R2, R0, R2, R12 ;  /* 0x0000000200027224 */ /* 0x000fe400078e020c */
[----:B------:R-:W-:-:S04]  /*52f0*/  IMAD.HI.U32 R10, R5, R7, RZ ;  /* 0x00000007050a7227 */ /* 0x000fc800078e00ff */
[----:B------:R-:W-:Y:S01]  /*5300*/  IMAD.MOV R11, RZ, RZ, -R11 ;  /* 0x000000ffff0b7224 */ /* 0x000fe200078e0a0b */
[----:B------:R-:W-:Y:S01]  /*5310*/  ISETP.GT.U32.AND P1, PT, R0, R2, PT ;  /* 0x000000020000720c */ /* 0x000fe20003f24070 */
[----:B------:R-:W-:Y:S02]  /*5320*/  IMAD.MOV.U32 R12, RZ, RZ, R4 ;  /* 0x000000ffff0c7224 */ /* 0x000fe400078e0004 */
[----:B------:R-:W-:Y:S02]  /*5330*/  IMAD.MOV R10, RZ, RZ, -R10 ;  /* 0x000000ffff0a7224 */ /* 0x000fe400078e0a0a */
[----:B------:R-:W-:Y:S02]  /*5340*/  @!P6 IMAD.IADD R6, R6, 0x1, -R0 ;  /* 0x000000010606e824 */ /* 0x000fe400078e0a00 */
[----:B------:R-:W-:Y:S02]  /*5350*/  IMAD R9, R0, R11, R9 ;  /* 0x0000000b00097224 */ /* 0x000fe400078e0209 */
[----:B------:R-:W-:-:S02]  /*5360*/  @!P3 IMAD.MOV R12, RZ, RZ, -R12 ;  /* 0x000000ffff0cb224 */ /* 0x000fc400078e0a0c */
[----:B0-----:R-:W-:Y:S02]  /*5370*/  IMAD R8, R0, R10, R7 ;  /* 0x0000000a00087224 */ /* 0x001fe400078e0207 */
[----:B------:R-:W-:Y:S01]  /*5380*/  @!P4 IMAD.MOV R6, RZ, RZ, -R6 ;  /* 0x000000ffff06c224 */ /* 0x000fe200078e0a06 */
[----:B------:R-:W-:Y:S04]  /*5390*/  STL [R1+0x68], R12 ;  /* 0x0000680c01007387 */ /* 0x000fe80000100800 */
[----:B------:R0:W-:Y:S01]  /*53a0*/  STL [R1+0x64], R6 ;  /* 0x0000640601007387 */ /* 0x0001e20000100800 */
[----:B------:R-:W-:-:S05]  /*53b0*/  @!P1 IMAD.IADD R2, R2, 0x1, -R0 ;  /* 0x0000000102029824 */ /* 0x000fca00078e0a00 */
[----:B------:R-:W-:-:S13]  /*53c0*/  ISETP.GT.U32.AND P1, PT, R0, R2, PT ;  /* 0x000000020000720c */ /* 0x000fda0003f24070 */
[----:B------:R-:W-:Y:S01]  /*53d0*/  @!P1 IMAD.IADD R2, R2, 0x1, -R0 ;  /* 0x0000000102029824 */ /* 0x000fe200078e0a00 */
[----:B----4-:R-:W-:-:S05]  /*53e0*/  IABS R11, R13 ;  /* 0x0000000d000b7213 */ /* 0x010fca0000000000 */
[----:B------:R-:W-:Y:S01]  /*53f0*/  IMAD.HI.U32 R4, R5, R11, RZ ;  /* 0x0000000b05047227 */ /* 0x000fe200078e00ff */
[----:B------:R-:W-:-:S05]  /*5400*/  IABS R7, R29 ;  /* 0x0000001d00077213 */ /* 0x000fca0000000000 */
[----:B0-----:R-:W-:Y:S02]  /*5410*/  IMAD.MOV.U32 R6, RZ, RZ, R7 ;  /* 0x000000ffff067224 */ /* 0x001fe400078e0007 */
[----:B------:R-:W-:Y:S01]  /*5420*/  IMAD.MOV R7, RZ, RZ, -R4 ;  /* 0x000000ffff077224 */ /* 0x000fe200078e0a04 */
[----:B------:R-:W-:-:S03]  /*5430*/  ISETP.GE.AND P4, PT, R13, RZ, PT ;  /* 0x000000ff0d00720c */ /* 0x000fc60003f86270 */
[----:B------:R-:W-:Y:S02]  /*5440*/  IMAD R7, R0, R7, R11 ;  /* 0x0000000700077224 */ /* 0x000fe400078e020b */
[----:B------:R-:W-:Y:S01]  /*5450*/  IMAD.HI.U32 R11, R5, R6, RZ ;  /* 0x00000006050b7227 */ /* 0x000fe200078e00ff */
[----:B-----5:R-:W-:-:S03]  /*5460*/  IABS R13, R16 ;  /* 0x00000010000d7213 */ /* 0x020fc60000000000 */
[----:B------:R-:W-:Y:S01]  /*5470*/  IMAD.MOV R11, RZ, RZ, -R11 ;  /* 0x000000ffff0b7224 */ /* 0x000fe200078e0a0b */
[----:B--2---:R-:W-:-:S03]  /*5480*/  IABS R17, R17 ;  /* 0x0000001100117213 */ /* 0x004fc60000000000 */
[----:B------:R-:W-:Y:S02]  /*5490*/  IMAD R6, R0, R11, R6 ;  /* 0x0000000b00067224 */ /* 0x000fe400078e0206 */
[----:B------:R-:W-:-:S04]  /*54a0*/  IMAD.HI.U32 R12, R5, R13, RZ ;  /* 0x0000000d050c7227 */ /* 0x000fc800078e00ff */
[----:B------:R-:W-:-:S04]  /*54b0*/  IMAD.HI.U32 R11, R5, R17, RZ ;  /* 0x00000011050b7227 */ /* 0x000fc800078e00ff */
[----:B------:R-:W-:Y:S02]  /*54c0*/  IMAD.MOV R12, RZ, RZ, -R12 ;  /* 0x000000ffff0c7224 */ /* 0x000fe400078e0a0c */
[----:B------:R-:W-:Y:S01]  /*54d0*/  IMAD.MOV R11, RZ, RZ, -R11 ;  /* 0x000000ffff0b7224 */ /* 0x000fe200078e0a0b */
[----:B------:R-:W-:Y:S01]  /*54e0*/  ISETP.GE.AND P1, PT, R29, RZ, PT ;  /* 0x000000ff1d00720c */ /* 0x000fe20003f26270 */
[C---:B------:R-:W-:Y:S01]  /*54f0*/  IMAD R13, R0.reuse, R12, R13 ;  /* 0x0000000c000d7224 */ /* 0x040fe200078e020d */
[----:B------:R-:W2:Y:S01]  /*5500*/  LDL.LU R29, [R1+0xd4] ;  /* 0x0000d400011d7983 */ /* 0x000ea20000300800 */
[----:B------:R-:W-:-:S03]  /*5510*/  IMAD R17, R0, R11, R17 ;  /* 0x0000000b00117224 */ /* 0x000fc600078e0211 */
[----:B------:R-:W4:Y:S04]  /*5520*/  LDL R12, [R1+0xd0] ;  /* 0x0000d000010c7983 */ /* 0x000f280000100800 */
[----:B------:R-:W5:Y:S01]  /*5530*/  LDL.LU R11, [R1+0xbc] ;  /* 0x0000bc00010b7983 */ /* 0x000f620000300800 */
[----:B---3--:R-:W-:Y:S02]  /*5540*/  IABS R10, R15 ;  /* 0x0000000f000a7213 */ /* 0x008fe40000000000 */
[C---:B------:R-:W-:Y:S02]  /*5550*/  ISETP.GT.U32.AND P6, PT, R0.reuse, R9, PT ;  /* 0x000000090000720c */ /* 0x040fe40003fc4070 */
[----:B------:R-:W-:Y:S01]  /*5560*/  ISETP.GT.U32.AND P3, PT, R0, R8, PT ;  /* 0x000000080000720c */ /* 0x000fe20003f64070 */
[----:B------:R-:W-:-:S04]  /*5570*/  IMAD.MOV.U32 R4, RZ, RZ, R10 ;  /* 0x000000ffff047224 */ /* 0x000fc800078e000a */
[----:B------:R-:W-:Y:S01]  /*5580*/  IMAD.HI.U32 R10, R5, R4, RZ ;  /* 0x00000004050a7227 */ /* 0x000fe200078e00ff */
[----:B------:R-:W-:-:S03]  /*5590*/  IABS R16, R14 ;  /* 0x0000000e00107213 */ /* 0x000fc60000000000 */
[----:B------:R-:W-:Y:S02]  /*55a0*/  IMAD.MOV R10, RZ, RZ, -R10 ;  /* 0x000000ffff0a7224 */ /* 0x000fe400078e0a0a */
[----:B------:R-:W-:Y:S02]  /*55b0*/  @!P6 IMAD.IADD R9, R9, 0x1, -R0 ;  /* 0x000000010909e824 */ /* 0x000fe400078e0a00 */
[----:B------:R-:W-:Y:S02]  /*55c0*/  IMAD R4, R0, R10, R4 ;  /* 0x0000000a00047224 */ /* 0x000fe400078e0204 */
[----:B------:R-:W-:Y:S02]  /*55d0*/  @!P3 IMAD.IADD R8, R8, 0x1, -R0 ;  /* 0x000000010808b824 */ /* 0x000fe400078e0a00 */
[----:B------:R-:W-:Y:S01]  /*55e0*/  IMAD.HI.U32 R10, R5, R16, RZ ;  /* 0x00000010050a7227 */ /* 0x000fe200078e00ff */
[C---:B------:R-:W-:Y:S02]  /*55f0*/  ISETP.GT.U32.AND P6, PT, R0.reuse, R9, PT ;  /* 0x000000090000720c */ /* 0x040fe40003fc4070 */
[----:B------:R-:W-:Y:S01]  /*5600*/  ISETP.GT.U32.AND P3, PT, R0, R8, PT ;  /* 0x000000080000720c */ /* 0x000fe20003f64070 */
[----:B------:R-:W-:-:S04]  /*5610*/  IMAD.MOV R10, RZ, RZ, -R10 ;  /* 0x000000ffff0a7224 */ /* 0x000fc800078e0a0a */
[----:B------:R-:W-:Y:S01]  /*5620*/  IMAD R16, R0, R10, R16 ;  /* 0x0000000a00107224 */ /* 0x000fe200078e0210 */
[----:B------:R-:W-:-:S05]  /*5630*/  IABS R15, R23 ;  /* 0x00000017000f7213 */ /* 0x000fca0000000000 */
[--C-:B------:R-:W-:Y:S02]  /*5640*/  @!P6 IMAD.IADD R9, R9, 0x1, -R0.reuse ;  /* 0x000000010909e824 */ /* 0x100fe400078e0a00 */
[----:B------:R-:W-:Y:S02]  /*5650*/  @!P3 IMAD.IADD R8, R8, 0x1, -R0 ;  /* 0x000000010808b824 */ /* 0x000fe400078e0a00 */
[----:B-----5:R-:W-:Y:S02]  /*5660*/  IMAD.MOV.U32 R10, RZ, RZ, R11 ;  /* 0x000000ffff0a7224 */ /* 0x020fe400078e000b */
[----:B------:R-:W-:-:S04]  /*5670*/  IMAD.MOV.U32 R11, RZ, RZ, R2 ;  /* 0x000000ffff0b7224 */ /* 0x000fc800078e0002 */
[----:B------:R-:W-:Y:S02]  /*5680*/  @!P2 IMAD.MOV R11, RZ, RZ, -R11 ;  /* 0x000000ffff0ba224 */ /* 0x000fe400078e0a0b */
[----:B------:R-:W-:-:S03]  /*5690*/  IMAD.HI.U32 R2, R5, R15, RZ ;  /* 0x0000000f05027227 */ /* 0x000fc600078e00ff */
[----:B------:R0:W-:Y:S02]  /*56a0*/  STL [R1+0x60], R11 ;  /* 0x0000600b01007387 */ /* 0x0001e40000100800 */
[----:B0-----:R-:W-:Y:S02]  /*56b0*/  IMAD.MOV.U32 R11, RZ, RZ, R9 ;  /* 0x000000ffff0b7224 */ /* 0x001fe400078e0009 */
[----:B------:R-:W-:Y:S02]  /*56c0*/  IMAD.MOV R9, RZ, RZ, -R2 ;  /* 0x000000ffff097224 */ /* 0x000fe400078e0a02 */
[----:B------:R-:W-:Y:S02]  /*56d0*/  IMAD.MOV.U32 R2, RZ, RZ, R8 ;  /* 0x000000ffff027224 */ /* 0x000fe400078e0008 */
[----:B------:R-:W-:Y:S01]  /*56e0*/  @!P5 IMAD.MOV R11, RZ, RZ, -R11 ;  /* 0x000000ffff0bd224 */ /* 0x000fe200078e0a0b */
[----:B------:R-:W3:Y:S01]  /*56f0*/  LDL.LU R8, [R1+0xc4] ;  /* 0x0000c40001087983 */ /* 0x000ee20000300800 */
[----:B------:R-:W-:-:S03]  /*5700*/  @!P0 IMAD.MOV R2, RZ, RZ, -R2 ;  /* 0x000000ffff028224 */ /* 0x000fc600078e0a02 */
[----:B------:R0:W-:Y:S01]  /*5710*/  STL [R1+0x58], R11 ;  /* 0x0000580b01007387 */ /* 0x0001e20000100800 */
[----:B------:R-:W-:-:S03]  /*5720*/  IMAD R15, R0, R9, R15 ;  /* 0x00000009000f7224 */ /* 0x000fc600078e020f */
[----:B0-----:R-:W5:Y:S04]  /*5730*/  LDL R11, [R1+0xd8] ;  /* 0x0000d800010b7983 */ /* 0x001f680000100800 */
[----:B------:R0:W-:Y:S04]  /*5740*/  STL [R1+0x54], R2 ;  /* 0x0000540201007387 */ /* 0x0001e80000100800 */
[----:B------:R-:W2:Y:S01]  /*5750*/  LDL.LU R9, [R1+0xc0] ;  /* 0x0000c00001097983 */ /* 0x000ea20000300800 */
[----:B------:R-:W-:-:S13]  /*5760*/  ISETP.GT.U32.AND P5, PT, R0, R13, PT ;  /* 0x0000000d0000720c */ /* 0x000fda0003fa4070 */
[----:B------:R-:W-:Y:S01]  /*5770*/  @!P5 IMAD.IADD R13, R13, 0x1, -R0 ;  /* 0x000000010d0dd824 */ /* 0x000fe200078e0a00 */
[C---:B------:R-:W-:Y:S02]  /*5780*/  ISETP.GT.U32.AND P6, PT, R0.reuse, R7, PT ;  /* 0x000000070000720c */ /* 0x040fe40003fc4070 */
[----:B------:R-:W-:-:S11]  /*5790*/  ISETP.GT.U32.AND P3, PT, R0, R6, PT ;  /* 0x000000060000720c */ /* 0x000fd60003f64070 */
[--C-:B------:R-:W-:Y:S01]  /*57a0*/  @!P6 IMAD.IADD R7, R7, 0x1, -R0.reuse ;  /* 0x000000010707e824 */ /* 0x100fe200078e0a00 */
[----:B------:R-:W-:Y:S01]  /*57b0*/  ISETP.GT.U32.AND P6, PT, R0, R4, PT ;  /* 0x000000040000720c */ /* 0x000fe20003fc4070 */
[----:B------:R-:W-:-:S03]  /*57c0*/  @!P3 IMAD.IADD R6, R6, 0x1, -R0 ;  /* 0x000000010606b824 */ /* 0x000fc600078e0a00 */
[C---:B------:R-:W-:Y:S02]  /*57d0*/  ISETP.GT.U32.AND P3, PT, R0.reuse, R7, PT ;  /* 0x000000070000720c */ /* 0x040fe40003f64070 */
[----:B------:R-:W-:Y:S02]  /*57e0*/  ISETP.GT.U32.AND P2, PT, R0, R6, PT ;  /* 0x000000060000720c */ /* 0x000fe40003f44070 */
[----:B--2---:R-:W-:Y:S02]  /*57f0*/  ISETP.GE.AND P5, PT, R9, RZ, PT ;  /* 0x000000ff0900720c */ /* 0x004fe40003fa6270 */
[----:B-----5:R-:W-:Y:S01]  /*5800*/  IABS R9, R11 ;  /* 0x0000000b00097213 */ /* 0x020fe20000000000 */
[----:B------:R-:W-:Y:S02]  /*5810*/  IMAD.MOV.U32 R11, RZ, RZ, R23 ;  /* 0x000000ffff0b7224 */ /* 0x000fe400078e0017 */
[----:B------:R-:W2:Y:S01]  /*5820*/  LDL R23, [R1+0xdc] ;  /* 0x0000dc0001177983 */ /* 0x000ea20000100800 */
[----:B------:R-:W-:Y:S01]  /*5830*/  @!P6 IMAD.IADD R4, R4, 0x1, -R0 ;  /* 0x000000010404e824 */ /* 0x000fe200078e0a00 */
[----:B------:R-:W-:-:S02]  /*5840*/  ISETP.GT.U32.AND P0, PT, R0, R17, PT ;  /* 0x000000110000720c */ /* 0x000fc40003f04070 */
[----:B----4-:R-:W-:Y:S02]  /*5850*/  IABS R12, R12 ;  /* 0x0000000c000c7213 */ /* 0x010fe40000000000 */
[----:B------:R-:W-:Y:S01]  /*5860*/  ISETP.GT.U32.AND P6, PT, R0, R4, PT ;  /* 0x000000040000720c */ /* 0x000fe20003fc4070 */
[--C-:B------:R-:W-:Y:S01]  /*5870*/  @!P2 IMAD.IADD R6, R6, 0x1, -R0.reuse ;  /* 0x000000010606a824 */ /* 0x100fe200078e0a00 */
[----:B------:R-:W-:Y:S01]  /*5880*/  ISETP.GT.U32.AND P2, PT, R0, R16, PT ;  /* 0x000000100000720c */ /* 0x000fe20003f44070 */
[----:B------:R-:W-:Y:S01]  /*5890*/  @!P3 IMAD.IADD R7, R7, 0x1, -R0 ;  /* 0x000000010707b824 */ /* 0x000fe200078e0a00 */
[----:B------:R-:W-:Y:S01]  /*58a0*/  ISETP.GE.AND P3, PT, R10, RZ, PT ;  /* 0x000000ff0a00720c */ /* 0x000fe20003f66270 */
[----:B0-----:R-:W-:-:S04]  /*58b0*/  IMAD.HI.U32 R2, R5, R12, RZ ;  /* 0x0000000c05027227 */ /* 0x001fc800078e00ff */
[----:B------:R-:W-:Y:S02]  /*58c0*/  IMAD.MOV R2, RZ, RZ, -R2 ;  /* 0x000000ffff027224 */ /* 0x000fe400078e0a02 */
[--C-:B------:R-:W-:Y:S02]  /*58d0*/  @!P0 IMAD.IADD R17, R17, 0x1, -R0.reuse ;  /* 0x0000000111118824 */ /* 0x100fe400078e0a00 */
[----:B------:R-:W-:Y:S02]  /*58e0*/  @!P6 IMAD.IADD R4, R4, 0x1, -R0 ;  /* 0x000000010404e824 */ /* 0x000fe400078e0a00 */
[C---:B------:R-:W-:Y:S02]  /*58f0*/  IMAD R12, R0.reuse, R2, R12 ;  /* 0x00000002000c7224 */ /* 0x040fe400078e020c */
[----:B------:R-:W-:Y:S01]  /*5900*/  @!P4 IMAD.MOV R7, RZ, RZ, -R7 ;  /* 0x000000ffff07c224 */ /* 0x000fe200078e0a07 */
[----:B------:R-:W-:Y:S01]  /*5910*/  ISETP.GT.U32.AND P4, PT, R0, R17, PT ;  /* 0x000000110000720c */ /* 0x000fe20003f84070 */
[----:B------:R-:W-:Y:S01]  /*5920*/  @!P2 IMAD.IADD R16, R16, 0x1, -R0 ;  /* 0x000000011010a824 */ /* 0x000fe200078e0a00 */
[C---:B------:R-:W-:Y:S01]  /*5930*/  ISETP.GT.U32.AND P2, PT, R0.reuse, R13, PT ;  /* 0x0000000d0000720c */ /* 0x040fe20003f44070 */
[----:B------:R-:W-:Y:S01]  /*5940*/  @!P3 IMAD.MOV R4, RZ, RZ, -R4 ;  /* 0x000000ffff04b224 */ /* 0x000fe200078e0a04 */
[----:B------:R-:W-:Y:S01]  /*5950*/  ISETP.GT.U32.AND P3, PT, R0, R12, PT ;  /* 0x0000000c0000720c */ /* 0x000fe20003f64070 */
[----:B------:R-:W-:Y:S01]  /*5960*/  @!P1 IMAD.MOV R6, RZ, RZ, -R6 ;  /* 0x000000ffff069224 */ /* 0x000fe200078e0a06 */
[----:B------:R0:W-:Y:S01]  /*5970*/  STL [R1+0xfc], R7 ;  /* 0x0000fc0701007387 */ /* 0x0001e20000100800 */
[----:B---3--:R-:W-:-:S02]  /*5980*/  ISETP.GE.AND P0, PT, R8, RZ, PT ;  /* 0x000000ff0800720c */ /* 0x008fc40003f06270 */
[----:B------:R-:W-:-:S04]  /*5990*/  IABS R10, R29 ;  /* 0x0000001d000a7213 */ /* 0x000fc80000000000 */
[--C-:B------:R-:W-:Y:S01]  /*59a0*/  @!P4 IMAD.IADD R17, R17, 0x1, -R0.reuse ;  /* 0x000000011111c824 */ /* 0x100fe200078e0a00 */
[----:B------:R-:W-:Y:S01]  /*59b0*/  ISETP.GE.AND P4, PT, R11, RZ, PT ;  /* 0x000000ff0b00720c */ /* 0x000fe20003f86270 */
[----:B0-----:R-:W3:Y:S01]  /*59c0*/  LDL.LU R7, [R1+0xd0] ;  /* 0x0000d00001077983 */ /* 0x001ee20000300800 */
[--C-:B------:R-:W-:Y:S01]  /*59d0*/  @!P2 IMAD.IADD R13, R13, 0x1, -R0.reuse ;  /* 0x000000010d0da824 */ /* 0x100fe200078e0a00 */
[----:B------:R-:W-:Y:S02]  /*59e0*/  ISETP.GE.AND P2, PT, R14, RZ, PT ;  /* 0x000000ff0e00720c */ /* 0x000fe40003f46270 */
[----:B------:R0:W-:Y:S01]  /*59f0*/  STL [R1+0x100], R6 ;  /* 0x0001000601007387 */ /* 0x0001e20000100800 */
[----:B------:R-:W-:Y:S01]  /*5a00*/  @!P3 IMAD.IADD R12, R12, 0x1, -R0 ;  /* 0x000000010c0cb824 */ /* 0x000fe200078e0a00 */
[----:B------:R-:W-:Y:S02]  /*5a10*/  ISETP.GE.AND P3, PT, R29, RZ, PT ;  /* 0x000000ff1d00720c */ /* 0x000fe40003f66270 */
[----:B------:R-:W4:Y:S04]  /*5a20*/  LDL R8, [R1+0xe0] ;  /* 0x0000e00001087983 */ /* 0x000f280000100800 */
[----:B------:R-:W-:Y:S04]  /*5a30*/  STL [R1+0x104], R4 ;  /* 0x0001040401007387 */ /* 0x000fe80000100800 */
[----:B------:R-:W5:Y:S01]  /*5a40*/  LDL R14, [R1+0xe8] ;  /* 0x0000e800010e7983 */ /* 0x000f620000100800 */
[----:B--2---:R-:W-:-:S03]  /*5a50*/  IABS R11, R23 ;  /* 0x00000017000b7213 */ /* 0x004fc60000000000 */
[----:B------:R-:W2:Y:S04]  /*5a60*/  LDL R23, [R1+0xec] ;  /* 0x0000ec0001177983 */ /* 0x000ea80000100800 */
[----:B------:R-:W5:Y:S01]  /*5a70*/  LDL.LU R29, [R1+0x110] ;  /* 0x00011000011d7983 */ /* 0x000f620000300800 */
[----:B------:R-:W-:-:S13]  /*5a80*/  ISETP.GT.U32.AND P6, PT, R0, R15, PT ;  /* 0x0000000f0000720c */ /* 0x000fda0003fc4070 */
[----:B------:R-:W-:-:S05]  /*5a90*/  @!P6 IMAD.IADD R15, R15, 0x1, -R0 ;  /* 0x000000010f0fe824 */ /* 0x000fca00078e0a00 */
[C---:B------:R-:W-:Y:S02]  /*5aa0*/  ISETP.GT.U32.AND P6, PT, R0.reuse, R15, PT ;  /* 0x0000000f0000720c */ /* 0x040fe40003fc4070 */
[----:B------:R-:W-:Y:S02]  /*5ab0*/  ISETP.GT.U32.AND P1, PT, R0, R16, PT ;  /* 0x000000100000720c */ /* 0x000fe40003f24070 */
[----:B0-----:R-:W-:-:S09]  /*5ac0*/  IABS R6, R24 ;  /* 0x0000001800067213 */ /* 0x001fd20000000000 */
[--C-:B------:R-:W-:Y:S01]  /*5ad0*/  @!P6 IMAD.IADD R15, R15, 0x1, -R0.reuse ;  /* 0x000000010f0fe824 */ /* 0x100fe200078e0a00 */
[----:B---3--:R-:W-:Y:S01]  /*5ae0*/  ISETP.GE.AND P6, PT, R7, RZ, PT ;  /* 0x000000ff0700720c */ /* 0x008fe20003fc6270 */
[----:B------:R-:W-:Y:S01]  /*5af0*/  @!P1 IMAD.IADD R16, R16, 0x1, -R0 ;  /* 0x0000000110109824 */ /* 0x000fe200078e0a00 */
[----:B----4-:R-:W-:Y:S02]  /*5b00*/  IABS R7, R8 ;  /* 0x0000000800077213 */ /* 0x010fe40000000000 */
[----:B--2---:R-:W-:Y:S01]  /*5b10*/  IABS R8, R23 ;  /* 0x0000001700087213 */ /* 0x004fe20000000000 */
[----:B------:R-:W-:Y:S01]  /*5b20*/  IMAD.MOV.U32 R23, RZ, RZ, R21 ;  /* 0x000000ffff177224 */ /* 0x000fe200078e0015 */
[----:B-----5:R0:W-:Y:S01]  /*5b30*/  STL [R1+0x1764], R29 ;  /* 0x0017641d01007387 */ /* 0x0201e20000100800 */
[----:B------:R-:W-:-:S03]  /*5b40*/  IMAD.MOV.U32 R21, RZ, RZ, R18 ;  /* 0x000000ffff157224 */ /* 0x000fc600078e0012 */
[----:B------:R2:W-:Y:S01]  /*5b50*/  STL [R1+0x1768], R24 ;  /* 0x0017681801007387 */ /* 0x0005e20000100800 */
[----:B------:R-:W-:-:S04]  /*5b60*/  IMAD.HI.U32 R18, R5, R6, RZ ;  /* 0x0000000605127227 */ /* 0x000fc800078e00ff */
[----:B0-----:R-:W-:Y:S02]  /*5b70*/  IMAD.MOV.U32 R29, RZ, RZ, R17 ;  /* 0x000000ffff1d7224 */ /* 0x001fe400078e0011 */
[----:B------:R-:W3:Y:S01]  /*5b80*/  LDL.LU R17, [R1+0x114] ;  /* 0x0001140001117983 */ /* 0x000ee20000300800 */
[----:B--2---:R-:W-:-:S04]  /*5b90*/  IMAD.MOV.U32 R24, RZ, RZ, R13 ;  /* 0x000000ffff187224 */ /* 0x004fc800078e000d */
[----:B------:R-:W-:Y:S02]  /*5ba0*/  @!P5 IMAD.MOV R24, RZ, RZ, -R24 ;  /* 0x000000ffff18d224 */ /* 0x000fe400078e0a18 */
[----:B------:R-:W-:Y:S02]  /*5bb0*/  IMAD.MOV R13, RZ, RZ, -R18 ;  /* 0x000000ffff0d7224 */ /* 0x000fe400078e0a12 */
[----:B------:R-:W-:Y:S01]  /*5bc0*/  @!P0 IMAD.MOV R29, RZ, RZ, -R29 ;  /* 0x000000ffff1d8224 */ /* 0x000fe200078e0a1d */
[----:B------:R-:W2:Y:S04]  /*5bd0*/  LDL.LU R18, [R1+0xe0] ;  /* 0x0000e00001127983 */ /* 0x000ea80000300800 */
[----:B------:R0:W-:Y:S02]  /*5be0*/  STL [R1+0xf4], R24 ;  /* 0x0000f41801007387 */ /* 0x0001e40000100800 */
[----:B0-----:R-:W-:-:S02]  /*5bf0*/  IMAD.MOV.U32 R24, RZ, RZ, R16 ;  /* 0x000000ffff187224 */ /* 0x001fc400078e0010 */
[----:B------:R-:W4:Y:S04]  /*5c00*/  LDL.LU R16, [R1+0xdc] ;  /* 0x0000dc0001107983 */ /* 0x000f280000300800 */
[----:B------:R0:W-:Y:S02]  /*5c10*/  STL [R1+0x50], R29 ;  /* 0x0000501d01007387 */ /* 0x0001e40000100800 */
[----:B0-----:R-:W-:Y:S02]  /*5c20*/  IMAD.MOV.U32 R29, RZ, RZ, R15 ;  /* 0x000000ffff1d7224 */ /* 0x001fe400078e000f */
[----:B------:R-:W5:Y:S01]  /*5c30*/  LDL.LU R15, [R1+0xd8] ;  /* 0x0000d800010f7983 */ /* 0x000f620000300800 */
[----:B------:R-:W-:-:S04]  /*5c40*/  IMAD.HI.U32 R2, R5, R10, RZ ;  /* 0x0000000a05027227 */ /* 0x000fc800078e00ff */
[----:B------:R-:W-:-:S04]  /*5c50*/  IMAD.MOV R2, RZ, RZ, -R2 ;  /* 0x000000ffff027224 */ /* 0x000fc800078e0a02 */
[----:B------:R-:W-:Y:S02]  /*5c60*/  IMAD R10, R0, R2, R10 ;  /* 0x00000002000a7224 */ /* 0x000fe400078e020a */
[----:B------:R-:W-:-:S04]  /*5c70*/  IMAD.HI.U32 R2, R5, R9, RZ ;  /* 0x0000000905027227 */ /* 0x000fc800078e00ff */
[----:B------:R-:W-:-:S04]  /*5c80*/  IMAD.MOV R2, RZ, RZ, -R2 ;  /* 0x000000ffff027224 */ /* 0x000fc800078e0a02 */
[----:B------:R-:W-:Y:S02]  /*5c90*/  IMAD R9, R0, R2, R9 ;  /* 0x0000000200097224 */ /* 0x000fe400078e0209 */
[----:B------:R-:W-:-:S04]  /*5ca0*/  IMAD.HI.U32 R2, R5, R11, RZ ;  /* 0x0000000b05027227 */ /* 0x000fc800078e00ff */
[----:B------:R-:W-:Y:S02]  /*5cb0*/  IMAD.MOV R2, RZ, RZ, -R2 ;  /* 0x000000ffff027224 */ /* 0x000fe400078e0a02 */
[----:B------:R-:W-:Y:S02]  /*5cc0*/  @!P2 IMAD.MOV R24, RZ, RZ, -R24 ;  /* 0x000000ffff18a224 */ /* 0x000fe400078e0a18 */
[----:B------:R-:W-:-:S03]  /*5cd0*/  IMAD R11, R0, R2, R11 ;  /* 0x00000002000b7224 */ /* 0x000fc600078e020b */
[----:B------:R0:W-:Y:S02]  /*5ce0*/  STL [R1+0xb4], R24 ;  /* 0x0000b41801007387 */ /* 0x0001e40000100800 */
[----:B------:R-:W-:Y:S02]  /*5cf0*/  ISETP.GT.U32.AND P2, PT, R0, R11, PT ;  /* 0x0000000b0000720c */ /* 0x000fe40003f44070 */
[----:B0-----:R-:W3:Y:S01]  /*5d00*/  LDL.LU R24, [R1+0x1768] ;  /* 0x0017680001187983 */ /* 0x001ee20000300800 */
[----:B------:R-:W-:-:S10]  /*5d10*/  @!P4 IMAD.MOV R29, RZ, RZ, -R29 ;  /* 0x000000ffff1dc224 */ /* 0x000fd400078e0a1d */
[----:B------:R-:W-:Y:S01]  /*5d20*/  @!P2 IMAD.IADD R11, R11, 0x1, -R0 ;  /* 0x000000010b0ba824 */ /* 0x000fe200078e0a00 */
[----:B------:R0:W-:Y:S04]  /*5d30*/  STL [R1+0xbc], R29 ;  /* 0x0000bc1d01007387 */ /* 0x0001e80000100800 */
[----:B0-----:R-:W3:Y:S01]  /*5d40*/  LDL.LU R29, [R1+0x1764] ;  /* 0x00176400011d7983 */ /* 0x001ee20000300800 */
[----:B--2---:R-:W-:Y:S02]  /*5d50*/  ISETP.GE.AND P2, PT, R18, RZ, PT ;  /* 0x000000ff1200720c */ /* 0x004fe40003f46270 */
[----:B-----5:R-:W-:Y:S02]  /*5d60*/  ISETP.GE.AND P4, PT, R15, RZ, PT ;  /* 0x000000ff0f00720c */ /* 0x020fe40003f86270 */
[----:B------:R-:W2:Y:S04]  /*5d70*/  LDL.LU R15, [R1+0xe8] ;  /* 0x0000e800010f7983 */ /* 0x000ea80000300800 */
[----:B------:R-:W5:Y:S01]  /*5d80*/  LDL.LU R18, [R1+0xec] ;  /* 0x0000ec0001127983 */ /* 0x000f620000300800 */
[----:B------:R-:W-:-:S13]  /*5d90*/  ISETP.GT.U32.AND P1, PT, R0, R10, PT ;  /* 0x0000000a0000720c */ /* 0x000fda0003f24070 */
[----:B------:R-:W-:Y:S01]  /*5da0*/  @!P1 IMAD.IADD R10, R10, 0x1, -R0 ;  /* 0x000000010a0a9824 */ /* 0x000fe200078e0a00 */
[C---:B------:R-:W-:Y:S02]  /*5db0*/  ISETP.GT.U32.AND P1, PT, R0.reuse, R9, PT ;  /* 0x000000090000720c */ /* 0x040fe40003f24070 */
[----:B------:R-:W-:Y:S01]  /*5dc0*/  IABS R4, R14 ;  /* 0x0000000e00047213 */ /* 0x000fe20000000000 */
[----:B------:R-:W-:Y:S01]  /*5dd0*/  IMAD.HI.U32 R14, R5, R7, RZ ;  /* 0x00000007050e7227 */ /* 0x000fe200078e00ff */
[----:B------:R-:W-:-:S03]  /*5de0*/  ISETP.GT.U32.AND P5, PT, R0, R10, PT ;  /* 0x0000000a0000720c */ /* 0x000fc60003fa4070 */
[----:B------:R-:W-:-:S06]  /*5df0*/  IMAD.MOV R14, RZ, RZ, -R14 ;  /* 0x000000ffff0e7224 */ /* 0x000fcc00078e0a0e */
[----:B------:R-:W-:Y:S01]  /*5e00*/  @!P1 IMAD.IADD R9, R9, 0x1, -R0 ;  /* 0x0000000109099824 */ /* 0x000fe200078e0a00 */
[C---:B------:R-:W-:Y:S01]  /*5e10*/  ISETP.GT.U32.AND P1, PT, R0.reuse, R12, PT ;  /* 0x0000000c0000720c */ /* 0x040fe20003f24070 */
[C---:B------:R-:W-:Y:S02]  /*5e20*/  IMAD R7, R0.reuse, R14, R7 ;  /* 0x0000000e00077224 */ /* 0x040fe400078e0207 */
[----:B------:R-:W-:Y:S02]  /*5e30*/  IMAD R6, R0, R13, R6 ;  /* 0x0000000d00067224 */ /* 0x000fe400078e0206 */
[----:B------:R-:W-:-:S03]  /*5e40*/  @!P5 IMAD.IADD R10, R10, 0x1, -R0 ;  /* 0x000000010a0ad824 */ /* 0x000fc600078e0a00 */
[----:B------:R-:W-:-:S05]  /*5e50*/  ISETP.GT.U32.AND P5, PT, R0, R6, PT ;  /* 0x000000060000720c */ /* 0x000fca0003fa4070 */
[----:B------:R-:W-:Y:S01]  /*5e60*/  @!P1 IMAD.IADD R12, R12, 0x1, -R0 ;  /* 0x000000010c0c9824 */ /* 0x000fe200078e0a00 */
[C---:B------:R-:W-:Y:S02]  /*5e70*/  ISETP.GT.U32.AND P1, PT, R0.reuse, R7, PT ;  /* 0x000000070000720c */ /* 0x040fe40003f24070 */
[----:B------:R-:W-:Y:S01]  /*5e80*/  ISETP.GT.U32.AND P0, PT, R0, R9, PT ;  /* 0x000000090000720c */ /* 0x000fe20003f04070 */
[----:B------:R-:W-:-:S04]  /*5e90*/  IMAD.HI.U32 R2, R5, R4, RZ ;  /* 0x0000000405027227 */ /* 0x000fc800078e00ff */
[----:B------:R-:W-:Y:S02]  /*5ea0*/  IMAD.MOV R2, RZ, RZ, -R2 ;  /* 0x000000ffff027224 */ /* 0x000fe400078e0a02 */
[----:B------:R-:W-:-:S04]  /*5eb0*/  @!P5 IMAD.IADD R6, R6, 0x1, -R0 ;  /* 0x000000010606d824 */ /* 0x000fc800078e0a00 */
[----:B------:R-:W-:Y:S01]  /*5ec0*/  @!P1 IMAD.IADD R7, R7, 0x1, -R0 ;  /* 0x0000000107079824 */ /* 0x000fe200078e0a00 */
[C---:B------:R-:W-:Y:S01]  /*5ed0*/  ISETP.GT.U32.AND P1, PT, R0.reuse, R11, PT ;  /* 0x0000000b0000720c */ /* 0x040fe20003f24070 */
[C---:B------:R-:W-:Y:S02]  /*5ee0*/  IMAD R4, R0.reuse, R2, R4 ;  /* 0x0000000200047224 */ /* 0x040fe400078e0204 */
[----:B------:R-:W-:Y:S01]  /*5ef0*/  @!P0 IMAD.IADD R9, R9, 0x1, -R0 ;  /* 0x0000000109098824 */ /* 0x000fe200078e0a00 */
[C---:B------:R-:W-:Y:S01]  /*5f00*/  ISETP.GT.U32.AND P5, PT, R0.reuse, R7, PT ;  /* 0x000000070000720c */ /* 0x040fe20003fa4070 */
[----:B---3--:R-:W-:Y:S02]  /*5f10*/  IMAD.MOV.U32 R14, RZ, RZ, R24 ;  /* 0x000000ffff0e7224 */ /* 0x008fe400078e0018 */
[----:B------:R-:W-:Y:S01]  /*5f20*/  @!P6 IMAD.MOV R12, RZ, RZ, -R12 ;  /* 0x000000ffff0ce224 */ /* 0x000fe200078e0a0c */
[----:B------:R-:W-:Y:S01]  /*5f30*/  ISETP.GT.U32.AND P6, PT, R0, R6, PT ;  /* 0x000000060000720c */ /* 0x000fe20003fc4070 */
[----:B------:R-:W-:Y:S01]  /*5f40*/  @!P3 IMAD.MOV R10, RZ, RZ, -R10 ;  /* 0x000000ffff0ab224 */ /* 0x000fe200078e0a0a */
[----:B----4-:R-:W-:Y:S01]  /*5f50*/  ISETP.GE.AND P0, PT, R16, RZ, PT ;  /* 0x000000ff1000720c */ /* 0x010fe20003f06270 */
[----:B------:R-:W-:Y:S01]  /*5f60*/  IMAD.HI.U32 R13, R5, R8, RZ ;  /* 0x00000008050d7227 */ /* 0x000fe200078e00ff */
[----:B------:R-:W-:-:S03]  /*5f70*/  ISETP.GT.U32.AND P3, PT, R0, R4, PT ;  /* 0x000000040000720c */ /* 0x000fc60003f64070 */
[----:B------:R-:W-:Y:S01]  /*5f80*/  @!P4 IMAD.MOV R9, RZ, RZ, -R9 ;  /* 0x000000ffff09c224 */ /* 0x000fe200078e0a09 */
[----:B------:R-:W-:Y:S01]  /*5f90*/  ISETP.GE.AND P4, PT, R14, RZ, PT ;  /* 0x000000ff0e00720c */ /* 0x000fe20003f86270 */
[----:B------:R-:W-:Y:S02]  /*5fa0*/  IMAD.MOV R13, RZ, RZ, -R13 ;  /* 0x000000ffff0d7224 */ /* 0x000fe400078e0a0d */
[--C-:B------:R-:W-:Y:S01]  /*5fb0*/  @!P1 IMAD.IADD R11, R11, 0x1, -R0.reuse ;  /* 0x000000010b0b9824 */ /* 0x100fe200078e0a00 */
[----:B------:R0:W-:Y:S01]  /*5fc0*/  STL [R1+0xc4], R12 ;  /* 0x0000c40c01007387 */ /* 0x0001e20000100800 */
[----:B------:R-:W-:Y:S02]  /*5fd0*/  @!P5 IMAD.IADD R7, R7, 0x1, -R0 ;  /* 0x000000010707d824 */ /* 0x000fe400078e0a00 */
[----:B------:R-:W-:Y:S02]  /*5fe0*/  IMAD R8, R0, R13, R8 ;  /* 0x0000000d00087224 */ /* 0x000fe400078e0208 */
[----:B------:R-:W3:Y:S01]  /*5ff0*/  LDL.LU R13, [R1+0x118] ;  /* 0x00011800010d7983 */ /* 0x000ee20000300800 */
[----:B------:R-:W-:-:S02]  /*6000*/  @!P6 IMAD.IADD R6, R6, 0x1, -R0 ;  /* 0x000000010606e824 */ /* 0x000fc400078e0a00 */
[----:B------:R-:W-:Y:S01]  /*6010*/  @!P0 IMAD.MOV R11, RZ, RZ, -R11 ;  /* 0x000000ffff0b8224 */ /* 0x000fe200078e0a0b */
[----:B------:R-:W4:Y:S01]  /*6020*/  LDL.LU R24, [R1+0x130] ;  /* 0x0001300001187983 */ /* 0x000f220000300800 */
[----:B------:R-:W-:Y:S01]  /*6030*/  @!P2 IMAD.MOV R7, RZ, RZ, -R7 ;  /* 0x000000ffff07a224 */ /* 0x000fe200078e0a07 */
[----:B------:R-:W-:Y:S01]  /*6040*/  IABS R2, R29 ;  /* 0x0000001d00027213 */ /* 0x000fe20000000000 */
[----:B------:R-:W-:Y:S01]  /*6050*/  @!P3 IMAD.IADD R4, R4, 0x1, -R0 ;  /* 0x000000010404b824 */ /* 0x000fe200078e0a00 */
[----:B------:R-:W-:Y:S01]  /*6060*/  STL [R1+0xd0], R10 ;  /* 0x0000d00a01007387 */ /* 0x000fe20000100800 */
[----:B------:R-:W-:Y:S01]  /*6070*/  ISETP.GE.AND P3, PT, R29, RZ, PT ;  /* 0x000000ff1d00720c */ /* 0x000fe20003f66270 */
[----:B------:R-:W-:Y:S02]  /*6080*/  @!P4 IMAD.MOV R6, RZ, RZ, -R6 ;  /* 0x000000ffff06c224 */ /* 0x000fe400078e0a06 */
[----:B------:R-:W-:Y:S01]  /*6090*/  STL [R1+0xdc], R9 ;  /* 0x0000dc0901007387 */ /* 0x000fe20000100800 */
[----:B------:R-:W-:-:S02]  /*60a0*/  IABS R16, R17 ;  /* 0x0000001100107213 */ /* 0x000fc40000000000 */
[----:B------:R-:W-:Y:S02]  /*60b0*/  ISETP.GE.AND P4, PT, R17, RZ, PT ;  /* 0x000000ff1100720c */ /* 0x000fe40003f86270 */
[----:B-----5:R-:W-:Y:S02]  /*60c0*/  ISETP.GE.AND P6, PT, R18, RZ, PT ;  /* 0x000000ff1200720c */ /* 0x020fe40003fc6270 */
[----:B------:R-:W5:Y:S04]  /*60d0*/  LDL.LU R18, [R1+0x1bc] ;  /* 0x0001bc0001127983 */ /* 0x000f680000300800 */
[----:B------:R-:W5:Y:S04]  /*60e0*/  LDL.LU R29, [R1+0x1e8] ;  /* 0x0001e800011d7983 */ /* 0x000f680000300800 */
[----:B------:R1:W-:Y:S04]  /*60f0*/  STL [R1+0xe0], R11 ;  /* 0x0000e00b01007387 */ /* 0x0003e80000100800 */
[----:B------:R1:W-:Y:S04]  /*6100*/  STL [R1+0xe4], R7 ;  /* 0x0000e40701007387 */ /* 0x0003e80000100800 */
[----:B0-----:R-:W5:Y:S04]  /*6110*/  LDL R12, [R1+0x1c8] ;  /* 0x0001c800010c7983 */ /* 0x001f680000100800 */
[----:B------:R0:W-:Y:S04]  /*6120*/  STL [R1+0xec], R6 ;  /* 0x0000ec0601007387 */ /* 0x0001e80000100800 */
[----:B-1----:R-:W5:Y:S04]  /*6130*/  LDL R11, [R1+0x1d0] ;  /* 0x0001d000010b7983 */ /* 0x002f680000100800 */
[----:B------:R-:W5:Y:S01]  /*6140*/  LDL R17, [R1+0x1e4] ;  /* 0x0001e40001117983 */ /* 0x000f620000100800 */
[----:B------:R-:W-:Y:S01]  /*6150*/  ISETP.GT.U32.AND P1, PT, R0, R8, PT ;  /* 0x000000080000720c */ /* 0x000fe20003f24070 */
[----:B------:R-:W-:-:S04]  /*6160*/  IMAD.HI.U32 R9, R5, R16, RZ ;  /* 0x0000001005097227 */ /* 0x000fc800078e00ff */
[----:B------:R-:W-:-:S08]  /*6170*/  IMAD.MOV R9, RZ, RZ, -R9 ;  /* 0x000000ffff097224 */ /* 0x000fd000078e0a09 */
[----:B------:R-:W-:Y:S01]  /*6180*/  @!P1 IMAD.IADD R8, R8, 0x1, -R0 ;  /* 0x0000000108089824 */ /* 0x000fe200078e0a00 */
[----:B------:R-:W-:Y:S01]  /*6190*/  ISETP.GT.U32.AND P1, PT, R0, R4, PT ;  /* 0x000000040000720c */ /* 0x000fe20003f24070 */
[----:B------:R-:W-:-:S04]  /*61a0*/  IMAD.HI.U32 R10, R5, R2, RZ ;  /* 0x00000002050a7227 */ /* 0x000fc800078e00ff */
[----:B------:R-:W-:Y:S02]  /*61b0*/  IMAD R16, R0, R9, R16 ;  /* 0x0000000900107224 */ /* 0x000fe400078e0210 */
[----:B------:R-:W-:-:S06]  /*61c0*/  IMAD.MOV R10, RZ, RZ, -R10 ;  /* 0x000000ffff0a7224 */ /* 0x000fcc00078e0a0a */
[----:B------:R-:W-:Y:S01]  /*61d0*/  @!P1 IMAD.IADD R4, R4, 0x1, -R0 ;  /* 0x0000000104049824 */ /* 0x000fe200078e0a00 */
[C---:B------:R-:W-:Y:S01]  /*61e0*/  ISETP.GT.U32.AND P1, PT, R0.reuse, R16, PT ;  /* 0x000000100000720c */ /* 0x040fe20003f24070 */
[----:B------:R-:W-:Y:S01]  /*61f0*/  IMAD R2, R0, R10, R2 ;  /* 0x0000000a00027224 */ /* 0x000fe200078e0202 */
[----:B--2---:R-:W-:-:S04]  /*6200*/  ISETP.GE.AND P5, PT, R15, RZ, PT ;  /* 0x000000ff0f00720c */ /* 0x004fc80003fa6270 */
[----:B------:R-:W-:Y:S01]  /*6210*/  ISETP.GT.U32.AND P2, PT, R0, R2, PT ;  /* 0x000000020000720c */ /* 0x000fe20003f44070 */
[----:B------:R-:W-:-:S06]  /*6220*/  IMAD.MOV.U32 R7, RZ, RZ, R4 ;  /* 0x000000ffff077224 */ /* 0x000fcc00078e0004 */
[----:B------:R-:W-:Y:S01]  /*6230*/  @!P1 IMAD.IADD R16, R16, 0x1, -R0 ;  /* 0x0000000110109824 */ /* 0x000fe200078e0a00 */
[----:B------:R-:W-:Y:S01]  /*6240*/  ISETP.GT.U32.AND P0, PT, R0, R8, PT ;  /* 0x000000080000720c */ /* 0x000fe20003f04070 */
[----:B------:R-:W-:-:S03]  /*6250*/  @!P5 IMAD.MOV R7, RZ, RZ, -R7 ;  /* 0x000000ffff07d224 */ /* 0x000fc600078e0a07 */
[----:B------:R-:W-:Y:S01]  /*6260*/  ISETP.GT.U32.AND P1, PT, R0, R16, PT ;  /* 0x000000100000720c */ /* 0x000fe20003f24070 */
[----:B------:R-:W-:Y:S01]  /*6270*/  @!P2 IMAD.IADD R2, R2, 0x1, -R0 ;  /* 0x000000010202a824 */ /* 0x000fe200078e0a00 */
[----:B---3--:R-:W-:Y:S02]  /*6280*/  IABS R15, R13 ;  /* 0x0000000d000f7213 */ /* 0x008fe40000000000 */
[----:B----4-:R-:W-:Y:S02]  /*6290*/  IABS R14, R24 ;  /* 0x00000018000e7213 */ /* 0x010fe40000000000 */
[----:B------:R-:W-:Y:S02]  /*62a0*/  ISETP.GE.AND P2, PT, R24, RZ, PT ;  /* 0x000000ff1800720c */ /* 0x000fe40003f46270 */
[----:B------:R-:W2:Y:S01]  /*62b0*/  LDL.LU R24, [R1+0x1f4] ;  /* 0x0001f40001187983 */ /* 0x000ea20000300800 */
[----:B0-----:R-:W-:Y:S01]  /*62c0*/  IMAD.HI.U32 R6, R5, R15, RZ ;  /* 0x0000000f05067227 */ /* 0x001fe200078e00ff */
[----:B------:R-:W-:-:S02]  /*62d0*/  ISETP.GT.U32.AND P5, PT, R0, R2, PT ;  /* 0x000000020000720c */ /* 0x000fc40003fa4070 */
[----:B------:R-:W-:Y:S01]  /*62e0*/  STL [R1+0xe8], R7 ;  /* 0x0000e80701007387 */ /* 0x000fe20000100800 */
[----:B------:R-:W-:-:S04]  /*62f0*/  IMAD.HI.U32 R4, R5, R14, RZ ;  /* 0x0000000e05047227 */ /* 0x000fc800078e00ff */
[----:B------:R-:W-:Y:S02]  /*6300*/  IMAD.MOV R6, RZ, RZ, -R6 ;  /* 0x000000ffff067224 */ /* 0x000fe400078e0a06 */
[----:B------:R-:W-:Y:S02]  /*6310*/  IMAD.MOV R4, RZ, RZ, -R4 ;  /* 0x000000ffff047224 */ /* 0x000fe400078e0a04 */
[--C-:B------:R-:W-:Y:S02]  /*6320*/  @!P1 IMAD.IADD R16, R16, 0x1, -R0.reuse ;  /* 0x0000000110109824 */ /* 0x100fe400078e0a00 */
[----:B------:R-:W-:Y:S02]  /*6330*/  @!P0 IMAD.IADD R8, R8, 0x1, -R0 ;  /* 0x0000000108088824 */ /* 0x000fe400078e0a00 */
[C---:B------:R-:W-:Y:S02]  /*6340*/  IMAD R15, R0.reuse, R6, R15 ;  /* 0x00000006000f7224 */ /* 0x040fe400078e020f */
[----:B------:R-:W-:-:S02]  /*6350*/  IMAD R14, R0, R4, R14 ;  /* 0x00000004000e7224 */ /* 0x000fc400078e020e */
[----:B------:R-:W-:-:S04]  /*6360*/  @!P5 IMAD.IADD R2, R2, 0x1, -R0 ;  /* 0x000000010202d824 */ /* 0x000fc800078e0a00 */
[----:B------:R-:W-:Y:S01]  /*6370*/  @!P3 IMAD.MOV R2, RZ, RZ, -R2 ;  /* 0x000000ffff02b224 */ /* 0x000fe200078e0a02 */
[----:B-----5:R-:W-:Y:S01]  /*6380*/  IABS R4, R29 ;  /* 0x0000001d00047213 */ /* 0x020fe20000000000 */
[----:B------:R0:W-:Y:S04]  /*6390*/  STL [R1+0x175c], R29 ;  /* 0x00175c1d01007387 */ /* 0x0001e80000100800 */
[----:B0-----:R-:W3:Y:S01]  /*63a0*/  LDL R29, [R1+0x1fc] ;  /* 0x0001fc00011d7983 */ /* 0x001ee20000100800 */
[----:B------:R-:W-:Y:S02]  /*63b0*/  IABS R12, R12 ;  /* 0x0000000c000c7213 */ /* 0x000fe40000000000 */
[----:B------:R-:W-:-:S05]  /*63c0*/  IABS R7, R11 ;  /* 0x0000000b00077213 */ /* 0x000fca0000000000 */
[C---:B------:R-:W-:Y:S01]  /*63d0*/  IMAD.HI.U32 R11, R5.reuse, R7, RZ ;  /* 0x00000007050b7227 */ /* 0x040fe200078e00ff */
[----:B------:R-:W-:Y:S01]  /*63e0*/  IABS R6, R17 ;  /* 0x0000001100067213 */ /* 0x000fe20000000000 */
[----:B------:R0:W-:Y:S02]  /*63f0*/  STL [R1+0x1760], R16 ;  /* 0x0017601001007387 */ /* 0x0001e40000100800 */
[----:B------:R-:W-:Y:S02]  /*6400*/  IMAD.MOV R11, RZ, RZ, -R11 ;  /* 0x000000ffff0b7224 */ /* 0x000fe400078e0a0b */
[----:B------:R-:W-:-:S04]  /*6410*/  IMAD.HI.U32 R17, R5, R12, RZ ;  /* 0x0000000c05117227 */ /* 0x000fc800078e00ff */
[----:B------:R-:W-:Y:S02]  /*6420*/  IMAD.MOV R17, RZ, RZ, -R17 ;  /* 0x000000ffff117224 */ /* 0x000fe400078e0a11 */
[----:B0-----:R-:W-:Y:S02]  /*6430*/  IMAD.MOV.U32 R16, RZ, RZ, R8 ;  /* 0x000000ffff107224 */ /* 0x001fe400078e0008 */
[C---:B------:R-:W-:Y:S02]  /*6440*/  IMAD R7, R0.reuse, R11, R7 ;  /* 0x0000000b00077224 */ /* 0x040fe400078e0207 */
[----:B------:R-:W4:Y:S01]  /*6450*/  LDL R11, [R1+0x1ec] ;  /* 0x0001ec00010b7983 */ /* 0x000f220000100800 */
[----:B------:R-:W-:Y:S02]  /*6460*/  @!P6 IMAD.MOV R16, RZ, RZ, -R16 ;  /* 0x000000ffff10e224 */ /* 0x000fe400078e0a10 */
[----:B------:R-:W-:Y:S02]  /*6470*/  IMAD R12, R0, R17, R12 ;  /* 0x00000011000c7224 */ /* 0x000fe400078e020c */
[----:B------:R-:W5:Y:S04]  /*6480*/  LDL R17, [R1+0x1f0] ;  /* 0x0001f00001117983 */ /* 0x000f680000100800 */
[----:B------:R0:W-:Y:S04]  /*6490*/  STL [R1+0xac], R16 ;  /* 0x0000ac1001007387 */ /* 0x0001e80000100800 */
[----:B------:R1:W-:Y:S04]  /*64a0*/  STL [R1+0xb0], R2 ;  /* 0x0000b00201007387 */ /* 0x0003e80000100800 */
[----:B0-----:R-:W2:Y:S01]  /*64b0*/  LDL.LU R16, [R1+0x1c8] ;  /* 0x0001c80001107983 */ /* 0x001ea20000300800 */
[----:B------:R-:W-:-:S02]  /*64c0*/  ISETP.GE.AND P0, PT, R13, RZ, PT ;  /* 0x000000ff0d00720c */ /* 0x000fc40003f06270 */
[----:B------:R-:W-:Y:S02]  /*64d0*/  IABS R13, R18 ;  /* 0x00000012000d7213 */ /* 0x000fe40000000000 */
[----:B------:R-:W-:-:S03]  /*64e0*/  ISETP.GT.U32.AND P5, PT, R0, R15, PT ;  /* 0x0000000f0000720c */ /* 0x000fc60003fa4070 */
[----:B------:R-:W-:-:S04]  /*64f0*/  IMAD.HI.U32 R9, R5, R13, RZ ;  /* 0x0000000d05097227 */ /* 0x000fc800078e00ff */
[----:B------:R-:W-:Y:S01]  /*6500*/  IMAD.MOV R9, RZ, RZ, -R9 ;  /* 0x000000ffff097224 */ /* 0x000fe200078e0a09 */
[----:B------:R-:W-:-:S03]  /*6510*/  ISETP.GT.U32.AND P1, PT, R0, R14, PT ;  /* 0x0000000e0000720c */ /* 0x000fc60003f24070 */
[----:B------:R-:W-:Y:S02]  /*6520*/  IMAD R13, R0, R9, R13 ;  /* 0x00000009000d7224 */ /* 0x000fe400078e020d */
[----:B------:R-:W-:-:S03]  /*6530*/  @!P5 IMAD.IADD R15, R15, 0x1, -R0 ;  /* 0x000000010f0fd824 */ /* 0x000fc600078e0a00 */
[----:B------:R-:W-:-:S05]  /*6540*/  ISETP.GT.U32.AND P5, PT, R0, R13, PT ;  /* 0x0000000d0000720c */ /* 0x000fca0003fa4070 */
[----:B------:R-:W-:Y:S02]  /*6550*/  @!P1 IMAD.IADD R14, R14, 0x1, -R0 ;  /* 0x000000010e0e9824 */ /* 0x000fe400078e0a00 */
[----:B------:R-:W-:-:S06]  /*6560*/  IMAD.HI.U32 R10, R5, R6, RZ ;  /* 0x00000006050a7227 */ /* 0x000fcc00078e00ff */
[----:B------:R-:W-:Y:S01]  /*6570*/  @!P5 IMAD.IADD R13, R13, 0x1, -R0 ;  /* 0x000000010d0dd824 */ /* 0x000fe200078e0a00 */
[----:B------:R-:W-:Y:S01]  /*6580*/  ISETP.GT.U32.AND P5, PT, R0, R14, PT ;  /* 0x0000000e0000720c */ /* 0x000fe20003fa4070 */
[----:B------:R-:W-:-:S04]  /*6590*/  IMAD.MOV R10, RZ, RZ, -R10 ;  /* 0x000000ffff0a7224 */ /* 0x000fc800078e0a0a */
[----:B------:R-:W-:-:S08]  /*65a0*/  IMAD R6, R0, R10, R6 ;  /* 0x0000000a00067224 */ /* 0x000fd000078e0206 */
[----:B------:R-:W-:Y:S01]  /*65b0*/  @!P5 IMAD.IADD R14, R14, 0x1, -R0 ;  /* 0x000000010e0ed824 */ /* 0x000fe200078e0a00 */
[----:B------:R-:W-:-:S13]  /*65c0*/  ISETP.GT.U32.AND P5, PT, R0, R6, PT ;  /* 0x000000060000720c */ /* 0x000fda0003fa4070 */
[----:B------:R-:W-:Y:S01]  /*65d0*/  @!P5 IMAD.IADD R6, R6, 0x1, -R0 ;  /* 0x000000010606d824 */ /* 0x000fe200078e0a00 */
[----:B----4-:R-:W-:-:S05]  /*65e0*/  IABS R8, R11 ;  /* 0x0000000b00087213 */ /* 0x010fca0000000000 */
[----:B-1----:R-:W-:Y:S01]  /*65f0*/  IMAD.MOV.U32 R2, RZ, RZ, R8 ;  /* 0x000000ffff027224 */ /* 0x002fe200078e0008 */
[----:B---3--:R-:W-:Y:S02]  /*6600*/  IABS R8, R29 ;  /* 0x0000001d00087213 */ /* 0x008fe40000000000 */
[----:B------:R-:W3:Y:S01]  /*6610*/  LDL.LU R29, [R1+0x1d0] ;  /* 0x0001d000011d7983 */ /* 0x000ee20000300800 */
[----:B--2---:R-:W-:-:S03]  /*6620*/  ISETP.GE.AND P5, PT, R16, RZ, PT ;  /* 0x000000ff1000720c */ /* 0x004fc60003fa6270 */
[----:B------:R-:W2:Y:S01]  /*6630*/  LDL.LU R16, [R1+0x1760] ;  /* 0x0017600001107983 */ /* 0x000ea20000300800 */
[C---:B------:R-:W-:Y:S01]  /*6640*/  ISETP.GT.U32.AND P1, PT, R0.reuse, R12, PT ;  /* 0x0000000c0000720c */ /* 0x040fe20003f24070 */
[----:B------:R-:W-:Y:S01]  /*6650*/  IMAD.HI.U32 R9, R5, R4, RZ ;  /* 0x0000000405097227 */ /* 0x000fe200078e00ff */
[----:B------:R-:W-:-:S03]  /*6660*/  ISETP.GT.U32.AND P3, PT, R0, R13, PT ;  /* 0x0000000d0000720c */ /* 0x000fc60003f64070 */
[----:B------:R-:W-:-:S08]  /*6670*/  IMAD.MOV R9, RZ, RZ, -R9 ;  /* 0x000000ffff097224 */ /* 0x000fd000078e0a09 */
[----:B------:R-:W-:Y:S02]  /*6680*/  @!P1 IMAD.IADD R12, R12, 0x1, -R0 ;  /* 0x000000010c0c9824 */ /* 0x000fe400078e0a00 */
[----:B------:R-:W-:-:S03]  /*6690*/  IMAD R4, R0, R9, R4 ;  /* 0x0000000900047224 */ /* 0x000fc600078e0204 */
[C---:B------:R-:W-:Y:S01]  /*66a0*/  ISETP.GT.U32.AND P1, PT, R0.reuse, R12, PT ;  /* 0x0000000c0000720c */ /* 0x040fe20003f24070 */
[----:B------:R-:W-:Y:S01]  /*66b0*/  @!P3 IMAD.IADD R13, R13, 0x1, -R0 ;  /* 0x000000010d0db824 */ /* 0x000fe200078e0a00 */
[----:B------:R-:W-:Y:S02]  /*66c0*/  ISETP.GT.U32.AND P3, PT, R0, R4, PT ;  /* 0x000000040000720c */ /* 0x000fe40003f64070 */
[----:B------:R-:W-:Y:S02]  /*66d0*/  IABS R10, R24 ;  /* 0x00000018000a7213 */ /* 0x000fe40000000000 */
[----:B-----5:R-:W-:-:S03]  /*66e0*/  IABS R9, R17 ;  /* 0x0000001100097213 */ /* 0x020fc60000000000 */
[----:B------:R-:W-:-:S04]  /*66f0*/  IMAD.HI.U32 R17, R5, R10, RZ ;  /* 0x0000000a05117227 */ /* 0x000fc800078e00ff */
[----:B------:R-:W-:Y:S01]  /*6700*/  @!P1 IMAD.IADD R12, R12, 0x1, -R0 ;  /* 0x000000010c0c9824 */ /* 0x000fe200078e0a00 */
[----:B------:R-:W-:Y:S01]  /*6710*/  ISETP.GE.AND P1, PT, R18, RZ, PT ;  /* 0x000000ff1200720c */ /* 0x000fe20003f26270 */
[----:B------:R-:W-:-:S04]  /*6720*/  IMAD.HI.U32 R18, R5, R9, RZ ;  /* 0x0000000905127227 */ /* 0x000fc800078e00ff */
[----:B------:R-:W-:Y:S02]  /*6730*/  IMAD.MOV R17, RZ, RZ, -R17 ;  /* 0x000000ffff117224 */ /* 0x000fe400078e0a11 */
[----:B------:R-:W-:Y:S02]  /*6740*/  IMAD.MOV R18, RZ, RZ, -R18 ;  /* 0x000000ffff127224 */ /* 0x000fe400078e0a12 */
[----:B------:R-:W-:Y:S02]  /*6750*/  @!P3 IMAD.IADD R4, R4, 0x1, -R0 ;  /* 0x000000010404b824 */ /* 0x000fe400078e0a00 */
[C---:B------:R-:W-:Y:S02]  /*6760*/  IMAD R9, R0.reuse, R18, R9 ;  /* 0x0000001200097224 */ /* 0x040fe400078e0209 */
[----:B------:R-:W-:Y:S01]  /*6770*/  IMAD R10, R0, R17, R10 ;  /* 0x00000011000a7224 */ /* 0x000fe200078e020a */
[----:B---3--:R-:W-:Y:S02]  /*6780*/  ISETP.GE.AND P3, PT, R29, RZ, PT ;  /* 0x000000ff1d00720c */ /* 0x008fe40003f66270 */
[----:B------:R-:W3:Y:S04]  /*6790*/  LDL.LU R29, [R1+0x175c] ;  /* 0x00175c00011d7983 */ /* 0x000ee80000300800 */
[----:B------:R-:W4:Y:S01]  /*67a0*/  LDL.LU R17, [R1+0x200] ;  /* 0x0002000001117983 */ /* 0x000f220000300800 */
[----:B--2---:R-:W-:-:S03]  /*67b0*/  IMAD.MOV.U32 R18, RZ, RZ, R16 ;  /* 0x000000ffff127224 */ /* 0x004fc600078e0010 */
[----:B------:R-:W2:Y:S01]  /*67c0*/  LDL.LU R16, [R1+0x1e4] ;  /* 0x0001e40001107983 */ /* 0x000ea20000300800 */
[----:B------:R-:W-:Y:S01]  /*67d0*/  ISETP.GT.U32.AND P6, PT, R0, R15, PT ;  /* 0x0000000f0000720c */ /* 0x000fe20003fc4070 */
[----:B------:R-:W-:Y:S02]  /*67e0*/  @!P4 IMAD.MOV R18, RZ, RZ, -R18 ;  /* 0x000000ffff12c224 */ /* 0x000fe400078e0a12 */
[----:B------:R-:W-:-:S10]  /*67f0*/  @!P2 IMAD.MOV R14, RZ, RZ, -R14 ;  /* 0x000000ffff0ea224 */ /* 0x000fd400078e0a0e */
[----:B------:R-:W-:Y:S01]  /*6800*/  @!P6 IMAD.IADD R15, R15, 0x1, -R0 ;  /* 0x000000010f0fe824 */ /* 0x000fe200078e0a00 */
[----:B------:R-:W-:-:S03]  /*6810*/  ISETP.GT.U32.AND P6, PT, R0, R7, PT ;  /* 0x000000070000720c */ /* 0x000fc60003fc4070 */
[----:B------:R-:W-:Y:S01]  /*6820*/  @!P0 IMAD.MOV R15, RZ, RZ, -R15 ;  /* 0x000000ffff0f8224 */ /* 0x000fe200078e0a0f */
[----:B------:R-:W-:Y:S04]  /*6830*/  STL [R1+0x4c], R18 ;  /* 0x00004c1201007387 */ /* 0x000fe80000100800 */
[----:B------:R-:W-:Y:S04]  /*6840*/  STL [R1+0x48], R15 ;  /* 0x0000480f01007387 */ /* 0x000fe80000100800 */
[----:B------:R0:W-:Y:S01]  /*6850*/  STL [R1+0x44], R14 ;  /* 0x0000440e01007387 */ /* 0x0001e20000100800 */
[----:B------:R-:W-:-:S05]  /*6860*/  @!P6 IMAD.IADD R7, R7, 0x1, -R0 ;  /* 0x000000010707e824 */ /* 0x000fca00078e0a00 */
[----:B------:R-:W-:Y:S01]  /*6870*/  ISETP.GT.U32.AND P4, PT, R0, R7, PT ;  /* 0x000000070000720c */ /* 0x000fe20003f84070 */
[----:B0-----:R-:W5:Y:S01]  /*6880*/  LDL.LU R14, [R1+0x1ec] ;  /* 0x0001ec00010e7983 */ /* 0x001f620000300800 */
[----:B------:R-:W-:-:S03]  /*6890*/  IMAD.HI.U32 R11, R5, R2, RZ ;  /* 0x00000002050b7227 */ /* 0x000fc600078e00ff */
[----:B------:R-:W5:Y:S01]  /*68a0*/  LDL.LU R15, [R1+0x1f0] ;  /* 0x0001f000010f7983 */ /* 0x000f620000300800 */
[----:B------:R-:W-:Y:S02]  /*68b0*/  @!P1 IMAD.MOV R13, RZ, RZ, -R13 ;  /* 0x000000ffff0d9224 */ /* 0x000fe400078e0a0d */
[----:B------:R-:W-:Y:S01]  /*68c0*/  IMAD.MOV R11, RZ, RZ, -R11 ;  /* 0x000000ffff0b7224 */ /* 0x000fe200078e0a0b */
[----:B------:R-:W5:Y:S01]  /*68d0*/  LDL.LU R18, [R1+0x204] ;  /* 0x0002040001127983 */ /* 0x000f620000300800 */
[----:B------:R-:W-:Y:S02]  /*68e0*/  @!P5 IMAD.MOV R12, RZ, RZ, -R12 ;  /* 0x000000ffff0cd224 */ /* 0x000fe400078e0a0c */
[----:B------:R-:W-:Y:S01]  /*68f0*/  IMAD R2, R0, R11, R2 ;  /* 0x0000000b00027224 */ /* 0x000fe200078e0202 */
[----:B------:R-:W-:Y:S01]  /*6900*/  STL [R1+0x40], R13 ;  /* 0x0000400d01007387 */ /* 0x000fe20000100800 */
[----:B------:R-:W-:-:S03]  /*6910*/  @!P4 IMAD.IADD R7, R7, 0x1, -R0 ;  /* 0x000000010707c824 */ /* 0x000fc600078e0a00 */
[----:B------:R0:W-:Y:S01]  /*6920*/  STL [R1+0x3c], R12 ;  /* 0x00003c0c01007387 */ /* 0x0001e20000100800 */
[----:B------:R-:W-:-:S13]  /*6930*/  ISETP.GT.U32.AND P6, PT, R0, R2, PT ;  /* 0x000000020000720c */ /* 0x000fda0003fc4070 */
[----:B------:R-:W-:Y:S01]  /*6940*/  @!P6 IMAD.IADD R2, R2, 0x1, -R0 ;  /* 0x000000010202e824 */ /* 0x000fe200078e0a00 */
[----:B------:R-:W-:-:S13]  /*6950*/  ISETP.GT.U32.AND P6, PT, R0, R4, PT ;  /* 0x000000040000720c */ /* 0x000fda0003fc4070 */
[----:B------:R-:W-:Y:S01]  /*6960*/  @!P6 IMAD.IADD R4, R4, 0x1, -R0 ;  /* 0x000000010404e824 */ /* 0x000fe200078e0a00 */
[----:B------:R-:W-:-:S13]  /*6970*/  ISETP.GT.U32.AND P5, PT, R0, R10, PT ;  /* 0x0000000a0000720c */ /* 0x000fda0003fa4070 */
[----:B------:R-:W-:Y:S01]  /*6980*/  @!P5 IMAD.IADD R10, R10, 0x1, -R0 ;  /* 0x000000010a0ad824 */ /* 0x000fe200078e0a00 */
[----:B------:R-:W-:Y:S02]  /*6990*/  ISETP.GE.AND P5, PT, R24, RZ, PT ;  /* 0x000000ff1800720c */ /* 0x000fe40003fa6270 */
[----:B--2---:R-:W-:Y:S02]  /*69a0*/  ISETP.GE.AND P4, PT, R16, RZ, PT ;  /* 0x000000ff1000720c */ /* 0x004fe40003f86270 */
[----:B------:R-:W2:Y:S01]  /*69b0*/  LDL.LU R16, [R1+0x1fc] ;  /* 0x0001fc0001107983 */ /* 0x000ea20000300800 */
[----:B---3--:R-:W-:-:S03]  /*69c0*/  ISETP.GE.AND P6, PT, R29, RZ, PT ;  /* 0x000000ff1d00720c */ /* 0x008fc60003fc6270 */
[----:B------:R-:W3:Y:S04]  /*69d0*/  LDL.LU R29, [R1+0x208] ;  /* 0x00020800011d7983 */ /* 0x000ee80000300800 */
[----:B------:R-:W3:Y:S01]  /*69e0*/  LDL.LU R24, [R1+0x20c] ;  /* 0x00020c0001187983 */ /* 0x000ee20000300800 */
[C---:B------:R-:W-:Y:S01]  /*69f0*/  ISETP.GT.U32.AND P0, PT, R0.reuse, R6, PT ;  /* 0x000000060000720c */ /* 0x040fe20003f04070 */
[----:B------:R-:W-:Y:S01]  /*6a00*/  IMAD.HI.U32 R11, R5, R8, RZ ;  /* 0x00000008050b7227 */ /* 0x000fe200078e00ff */
[----:B------:R-:W-:-:S03]  /*6a10*/  ISETP.GT.U32.AND P2, PT, R0, R2, PT ;  /* 0x000000020000720c */ /* 0x000fc60003f44070 */
[----:B------:R-:W-:Y:S01]  /*6a20*/  IMAD.MOV R11, RZ, RZ, -R11 ;  /* 0x000000ffff0b7224 */ /* 0x000fe200078e0a0b */
[----:B------:R-:W-:-:S03]  /*6a30*/  ISETP.GT.U32.AND P1, PT, R0, R9, PT ;  /* 0x000000090000720c */ /* 0x000fc60003f24070 */
[----:B------:R-:W-:Y:S01]  /*6a40*/  IMAD R8, R0, R11, R8 ;  /* 0x0000000b00087224 */ /* 0x000fe200078e0208 */
[----:B----4-:R-:W-:-:S03]  /*6a50*/  IABS R11, R17 ;  /* 0x00000011000b7213 */ /* 0x010fc60000000000 */
[--C-:B------:R-:W-:Y:S01]  /*6a60*/  @!P0 IMAD.IADD R6, R6, 0x1, -R0.reuse ;  /* 0x0000000106068824 */ /* 0x100fe200078e0a00 */
[----:B------:R-:W-:Y:S01]  /*6a70*/  ISETP.GT.U32.AND P0, PT, R0, R8, PT ;  /* 0x000000080000720c */ /* 0x000fe20003f04070 */
[----:B------:R-:W-:Y:S02]  /*6a80*/  @!P2 IMAD.IADD R2, R2, 0x1, -R0 ;  /* 0x000000010202a824 */ /* 0x000fe400078e0a00 */
[----:B0-----:R-:W-:-:S04]  /*6a90*/  IMAD.HI.U32 R12, R5, R11, RZ ;  /* 0x0000000b050c7227 */ /* 0x001fc800078e00ff */
[----:B------:R-:W-:Y:S01]  /*6aa0*/  @!P1 IMAD.IADD R9, R9, 0x1, -R0 ;  /* 0x0000000109099824 */ /* 0x000fe200078e0a00 */
[----:B-----5:R-:W-:Y:S01]  /*6ab0*/  ISETP.GE.AND P2, PT, R14, RZ, PT ;  /* 0x000000ff0e00720c */ /* 0x020fe20003f46270 */
[----:B------:R-:W-:Y:S02]  /*6ac0*/  IMAD.MOV R12, RZ, RZ, -R12 ;  /* 0x000000ffff0c7224 */ /* 0x000fe400078e0a0c */
[----:B------:R-:W-:Y:S02]  /*6ad0*/  IMAD.MOV.U32 R13, RZ, RZ, R7 ;  /* 0x000000ffff0d7224 */ /* 0x000fe400078e0007 */
[----:B------:R-:W-:Y:S01]  /*6ae0*/  @!P0 IMAD.IADD R8, R8, 0x1, -R0 ;  /* 0x0000000108088824 */ /* 0x000fe200078e0a00 */
[C---:B------:R-:W-:Y:S01]  /*6af0*/  ISETP.GT.U32.AND P0, PT, R0.reuse, R9, PT ;  /* 0x000000090000720c */ /* 0x040fe20003f04070 */
[----:B------:R-:W-:Y:S02]  /*6b00*/  IMAD R7, R0, R12, R11 ;  /* 0x0000000c00077224 */ /* 0x000fe400078e020b */
[----:B------:R-:W-:-:S02]  /*6b10*/  IMAD.MOV.U32 R11, RZ, RZ, R2 ;  /* 0x000000ffff0b7224 */ /* 0x000fc400078e0002 */
[----:B------:R-:W-:Y:S02]  /*6b20*/  @!P3 IMAD.MOV R13, RZ, RZ, -R13 ;  /* 0x000000ffff0db224 */ /* 0x000fe400078e0a0d */
[----:B------:R-:W-:Y:S02]  /*6b30*/  @!P4 IMAD.MOV R6, RZ, RZ, -R6 ;  /* 0x000000ffff06c224 */ /* 0x000fe400078e0a06 */
[----:B------:R-:W-:Y:S02]  /*6b40*/  @!P6 IMAD.MOV R4, RZ, RZ, -R4 ;  /* 0x000000ffff04e224 */ /* 0x000fe400078e0a04 */
[----:B------:R-:W-:Y:S01]  /*6b50*/  @!P2 IMAD.MOV R11, RZ, RZ, -R11 ;  /* 0x000000ffff0ba224 */ /* 0x000fe200078e0a0b */
[----:B------:R-:W-:Y:S04]  /*6b60*/  STL [R1+0x88], R13 ;  /* 0x0000880d01007387 */ /* 0x000fe80000100800 */
[----:B------:R-:W-:Y:S04]  /*6b70*/  STL [R1+0x8c], R6 ;  /* 0x00008c0601007387 */ /* 0x000fe80000100800 */
[----:B------:R-:W-:Y:S01]  /*6b80*/  STL [R1+0x94], R4 ;  /* 0x0000940401007387 */ /* 0x000fe20000100800 */
[----:B------:R-:W-:-:S03]  /*6b90*/  @!P0 IMAD.IADD R9, R9, 0x1, -R0 ;  /* 0x0000000109098824 */ /* 0x000fc600078e0a00 */
[----:B------:R-:W-:Y:S01]  /*6ba0*/  STL [R1+0x9c], R11 ;  /* 0x00009c0b01007387 */ /* 0x000fe20000100800 */
[----:B------:R-:W-:Y:S02]  /*6bb0*/  ISETP.GE.AND P1, PT, R15, RZ, PT ;  /* 0x000000ff0f00720c */ /* 0x000fe40003f26270 */
[----:B------:R-:W-:Y:S02]  /*6bc0*/  ISETP.GE.AND P0, PT, R17, RZ, PT ;  /* 0x000000ff1100720c */ /* 0x000fe40003f06270 */
[C---:B------:R-:W-:Y:S02]  /*6bd0*/  ISETP.GT.U32.AND P4, PT, R0.reuse, R8, PT ;  /* 0x000000080000720c */ /* 0x040fe40003f84070 */
[C---:B------:R-:W-:Y:S01]  /*6be0*/  ISETP.GT.U32.AND P3, PT, R0.reuse, R10, PT ;  /* 0x0000000a0000720c */ /* 0x040fe20003f64070 */
[----:B------:R-:W-:Y:S01]  /*6bf0*/  IMAD.MOV.U32 R12, RZ, RZ, R9 ;  /* 0x000000ffff0c7224 */ /* 0x000fe200078e0009 */
[----:B------:R-:W-:-:S05]  /*6c00*/  ISETP.GT.U32.AND P2, PT, R0, R7, PT ;  /* 0x000000070000720c */ /* 0x000fca0003f44070 */
[----:B------:R-:W-:-:S04]  /*6c10*/  @!P1 IMAD.MOV R12, RZ, RZ, -R12 ;  /* 0x000000ffff0c9224 */ /* 0x000fc800078e0a0c */
[--C-:B------:R-:W-:Y:S02]  /*6c20*/  @!P4 IMAD.IADD R8, R8, 0x1, -R0.reuse ;  /* 0x000000010808c824 */ /* 0x100fe400078e0a00 */
[----:B------:R-:W-:-:S04]  /*6c30*/  @!P3 IMAD.IADD R10, R10, 0x1, -R0 ;  /* 0x000000010a0ab824 */ /* 0x000fc800078e0a00 */
[----:B------:R-:W-:Y:S02]  /*6c40*/  @!P5 IMAD.MOV R10, RZ, RZ, -R10 ;  /* 0x000000ffff0ad224 */ /* 0x000fe400078e0a0a */
[----:B------:R-:W-:-:S05]  /*6c50*/  @!P2 IMAD.IADD R7, R7, 0x1, -R0 ;  /* 0x000000010707a824 */ /* 0x000fca00078e0a00 */
[----:B------:R-:W-:-:S13]  /*6c60*/  ISETP.GT.U32.AND P2, PT, R0, R7, PT ;  /* 0x000000070000720c */ /* 0x000fda0003f44070 */
[----:B------:R-:W-:Y:S01]  /*6c70*/  @!P2 IMAD.IADD R7, R7, 0x1, -R0 ;  /* 0x000000010707a824 */ /* 0x000fe200078e0a00 */
[----:B--2---:R-:W-:Y:S02]  /*6c80*/  ISETP.GE.AND P6, PT, R16, RZ, PT ;  /* 0x000000ff1000720c */ /* 0x004fe40003fc6270 */
[----:B------:R-:W2:Y:S04]  /*6c90*/  LDL.LU R16, [R1+0x214] ;  /* 0x0002140001107983 */ /* 0x000ea80000300800 */
[----:B------:R-:W4:Y:S04]  /*6ca0*/  LDL.LU R17, [R1+0x218] ;  /* 0x0002180001117983 */ /* 0x000f280000300800 */
[----:B------:R0:W-:Y:S01]  /*6cb0*/  STL [R1+0x98], R12 ;  /* 0x0000980c01007387 */ /* 0x0001e20000100800 */
[----:B---3--:R-:W-:Y:S01]  /*6cc0*/  IABS R2, R29 ;  /* 0x0000001d00027213 */ /* 0x008fe20000000000 */
[----:B0-----:R-:W-:-:S04]  /*6cd0*/  IMAD.MOV.U32 R12, RZ, RZ, R8 ;  /* 0x000000ffff0c7224 */ /* 0x001fc800078e0008 */
[----:B------:R-:W-:Y:S01]  /*6ce0*/  @!P6 IMAD.MOV R12, RZ, RZ, -R12 ;  /* 0x000000ffff0ce224 */ /* 0x000fe200078e0a0c */
[----:B------:R0:W-:Y:S01]  /*6cf0*/  STL [R1+0x90], R10 ;  /* 0x0000900a01007387 */ /* 0x0001e20000100800 */
[----:B------:R-:W-:-:S03]  /*6d00*/  ISETP.GE.AND P4, PT, R29, RZ, PT ;  /* 0x000000ff1d00720c */ /* 0x000fc60003f86270 */
[----:B------:R-:W-:Y:S04]  /*6d10*/  STL [R1+0xd8], R12 ;  /* 0x0000d80c01007387 */ /* 0x000fe80000100800 */
[----:B------:R-:W3:Y:S01]  /*6d20*/  LDL.LU R29, [R1+0x220] ;  /* 0x00022000011d7983 */ /* 0x000ee20000300800 */
[----:B0-----:R-:W-:Y:S01]  /*6d30*/  IMAD.MOV.U32 R10, RZ, RZ, R7 ;  /* 0x000000ffff0a7224 */ /* 0x001fe200078e0007 */
[----:B------:R-:W-:-:S03]  /*6d40*/  IABS R4, R24 ;  /* 0x0000001800047213 */ /* 0x000fc60000000000 */
[----:B------:R-:W-:Y:S01]  /*6d50*/  @!P0 IMAD.MOV R10, RZ, RZ, -R10 ;  /* 0x000000ffff0a8224 */ /* 0x000fe200078e0a0a */
[----:B------:R-:W-:Y:S01]  /*6d60*/  ISETP.GE.AND P1, PT, R24, RZ, PT ;  /* 0x000000ff1800720c */ /* 0x000fe20003f26270 */
[----:B------:R-:W-:Y:S02]  /*6d70*/  IMAD.MOV.U32 R24, RZ, RZ, R22 ;  /* 0x000000ffff187224 */ /* 0x000fe400078e0016 */
[----:B------:R-:W-:Y:S01]  /*6d80*/  IMAD.MOV.U32 R22, RZ, RZ, R20 ;  /* 0x000000ffff167224 */ /* 0x000fe200078e0014 */
[----:B------:R0:W-:Y:S04]  /*6d90*/  STL [R1+0xcc], R10 ;  /* 0x0000cc0a01007387 */ /* 0x0001e80000100800 */
[----:B------:R-:W5:Y:S01]  /*6da0*/  LDL.LU R20, [R1+0x224] ;  /* 0x0002240001147983 */ /* 0x000f620000300800 */
[----:B------:R-:W-:-:S05]  /*6db0*/  IABS R6, R18 ;  /* 0x0000001200067213 */ /* 0x000fca0000000000 */
[----:B------:R-:W-:-:S04]  /*6dc0*/  IMAD.HI.U32 R11, R5, R6, RZ ;  /* 0x00000006050b7227 */ /* 0x000fc800078e00ff */
[----:B------:R-:W-:Y:S02]  /*6dd0*/  IMAD.MOV R11, RZ, RZ, -R11 ;  /* 0x000000ffff0b7224 */ /* 0x000fe400078e0a0b */
[----:B------:R-:W-:-:S04]  /*6de0*/  IMAD.HI.U32 R9, R5, R2, RZ ;  /* 0x0000000205097227 */ /* 0x000fc800078e00ff */
[----:B------:R-:W-:Y:S02]  /*6df0*/  IMAD R6, R0, R11, R6 ;  /* 0x0000000b00067224 */ /* 0x000fe400078e0206 */
[----:B------:R-:W-:-:S03]  /*6e00*/  IMAD.MOV R9, RZ, RZ, -R9 ;  /* 0x000000ffff097224 */ /* 0x000fc600078e0a09 */
[C---:B------:R-:W-:Y:S01]  /*6e10*/  ISETP.GT.U32.AND P5, PT, R0.reuse, R6, PT ;  /* 0x000000060000720c */ /* 0x040fe20003fa4070 */
[----:B------:R-:W-:Y:S02]  /*6e20*/  IMAD R2, R0, R9, R2 ;  /* 0x0000000900027224 */ /* 0x000fe400078e0202 */
[----:B------:R-:W-:-:S03]  /*6e30*/  IMAD.HI.U32 R8, R5, R4, RZ ;  /* 0x0000000405087227 */ /* 0x000fc600078e00ff */
[----:B------:R-:W-:Y:S01]  /*6e40*/  ISETP.GT.U32.AND P2, PT, R0, R2, PT ;  /* 0x000000020000720c */ /* 0x000fe20003f44070 */
[----:B------:R-:W-:Y:S01]  /*6e50*/  IMAD.MOV R8, RZ, RZ, -R8 ;  /* 0x000000ffff087224 */ /* 0x000fe200078e0a08 */
[----:B------:R-:W-:-:S05]  /*6e60*/  IABS R14, R23 ;  /* 0x00000017000e7213 */ /* 0x000fca0000000000 */
[----:B------:R-:W-:Y:S02]  /*6e70*/  @!P5 IMAD.IADD R6, R6, 0x1, -R0 ;  /* 0x000000010606d824 */ /* 0x000fe400078e0a00 */
[C---:B------:R-:W-:Y:S02]  /*6e80*/  IMAD R4, R0.reuse, R8, R4 ;  /* 0x0000000800047224 */ /* 0x040fe400078e0204 */
[----:B------:R-:W-:Y:S01]  /*6e90*/  IMAD.HI.U32 R9, R5, R14, RZ ;  /* 0x0000000e05097227 */ /* 0x000fe200078e00ff */
[C---:B------:R-:W-:Y:S02]  /*6ea0*/  ISETP.GT.U32.AND P5, PT, R0.reuse, R6, PT ;  /* 0x000000060000720c */ /* 0x040fe40003fa4070 */
[----:B------:R-:W-:Y:S01]  /*6eb0*/  ISETP.GT.U32.AND P0, PT, R0, R4, PT ;  /* 0x000000040000720c */ /* 0x000fe20003f04070 */
[----:B------:R-:W-:Y:S02]  /*6ec0*/  @!P2 IMAD.IADD R2, R2, 0x1, -R0 ;  /* 0x000000010202a824 */ /* 0x000fe400078e0a00 */
[----:B------:R-:W-:-:S03]  /*6ed0*/  IMAD.MOV R9, RZ, RZ, -R9 ;  /* 0x000000ffff097224 */ /* 0x000fc600078e0a09 */
[C---:B------:R-:W-:Y:S01]  /*6ee0*/  ISETP.GT.U32.AND P2, PT, R0.reuse, R2, PT ;  /* 0x000000020000720c */ /* 0x040fe20003f44070 */
[----:B------:R-:W-:Y:S01]  /*6ef0*/  IMAD R14, R0, R9, R14 ;  /* 0x00000009000e7224 */ /* 0x000fe200078e020e */
[----:B------:R-:W-:Y:S02]  /*6f00*/  ISETP.GE.AND P3, PT, R18, RZ, PT ;  /* 0x000000ff1200720c */ /* 0x000fe40003f66270 */
[----:B------:R-:W5:Y:S01]  /*6f10*/  LDL.LU R18, [R1+0x228] ;  /* 0x0002280001127983 */ /* 0x000f620000300800 */
[--C-:B------:R-:W-:Y:S01]  /*6f20*/  @!P5 IMAD.IADD R6, R6, 0x1, -R0.reuse ;  /* 0x000000010606d824 */ /* 0x100fe200078e0a00 */
[----:B------:R-:W-:Y:S01]  /*6f30*/  ISETP.GT.U32.AND P5, PT, R0, R14, PT ;  /* 0x0000000e0000720c */ /* 0x000fe20003fa4070 */
[--C-:B------:R-:W-:Y:S01]  /*6f40*/  @!P0 IMAD.IADD R4, R4, 0x1, -R0.reuse ;  /* 0x0000000104048824 */ /* 0x100fe200078e0a00 */
[----:B------:R-:W-:Y:S02]  /*6f50*/  ISETP.GE.AND P6, PT, R23, RZ, PT ;  /* 0x000000ff1700720c */ /* 0x000fe40003fc6270 */
[----:B------:R-:W5:Y:S02]  /*6f60*/  LDL.LU R23, [R1+0x230] ;  /* 0x0002300001177983 */ /* 0x000f640000300800 */
[----:B------:R-:W-:Y:S01]  /*6f70*/  ISETP.GT.U32.AND P0, PT, R0, R4, PT ;  /* 0x000000040000720c */ /* 0x000fe20003f04070 */
[----:B------:R-:W-:-:S04]  /*6f80*/  @!P2 IMAD.IADD R2, R2, 0x1, -R0 ;  /* 0x000000010202a824 */ /* 0x000fc800078e0a00 */
[----:B0-----:R-:W-:Y:S02]  /*6f90*/  IMAD.MOV.U32 R10, RZ, RZ, R2 ;  /* 0x000000ffff0a7224 */ /* 0x001fe400078e0002 */
[----:B------:R-:W-:Y:S02]  /*6fa0*/  @!P5 IMAD.IADD R14, R14, 0x1, -R0 ;  /* 0x000000010e0ed824 */ /* 0x000fe400078e0a00 */
[----:B------:R-:W-:-:S03]  /*6fb0*/  @!P4 IMAD.MOV R10, RZ, RZ, -R10 ;  /* 0x000000ffff0ac224 */ /* 0x000fc600078e0a0a */
[----:B------:R-:W-:Y:S01]  /*6fc0*/  ISETP.GT.U32.AND P4, PT, R0, R14, PT ;  /* 0x0000000e0000720c */ /* 0x000fe20003f84070 */
[----:B------:R-:W-:Y:S02]  /*6fd0*/  IMAD.MOV.U32 R15, RZ, RZ, R6 ;  /* 0x000000ffff0f7224 */ /* 0x000fe400078e0006 */
[----:B------:R-:W-:Y:S02]  /*6fe0*/  @!P0 IMAD.IADD R4, R4, 0x1, -R0 ;  /* 0x0000000104048824 */ /* 0x000fe400078e0a00 */
[----:B------:R-:W-:Y:S02]  /*6ff0*/  @!P3 IMAD.MOV R15, RZ, RZ, -R15 ;  /* 0x000000ffff0fb224 */ /* 0x000fe400078e0a0f */
[----:B------:R-:W-:Y:S01]  /*7000*/  @!P1 IMAD.MOV R4, RZ, RZ, -R4 ;  /* 0x000000ffff049224 */ /* 0x000fe200078e0a04 */
[----:B------:R-:W-:Y:S02]  /*7010*/  IABS R11, R21 ;  /* 0x00000015000b7213 */ /* 0x000fe40000000000 */
[----:B------:R-:W-:Y:S03]  /*7020*/  STL [R1+0x84], R15 ;  /* 0x0000840f01007387 */ /* 0x000fe60000100800 */
[----:B------:R-:W-:Y:S01]  /*7030*/  @!P4 IMAD.IADD R14, R14, 0x1, -R0 ;  /* 0x000000010e0ec824 */ /* 0x000fe200078e0a00 */
[----:B------:R0:W-:Y:S01]  /*7040*/  STL [R1+0xa0], R10 ;  /* 0x0000a00a01007387 */ /* 0x0001e20000100800 */
[----:B------:R-:W-:-:S03]  /*7050*/  ISETP.GE.AND P4, PT, R21, RZ, PT ;  /* 0x000000ff1500720c */ /* 0x000fc60003f86270 */
[----:B------:R1:W-:Y:S04]  /*7060*/  STL [R1+0xa8], R4 ;  /* 0x0000a80401007387 */ /* 0x0003e80000100800 */
[----:B------:R-:W5:Y:S01]  /*7070*/  LDL.LU R21, [R1+0x238] ;  /* 0x0002380001157983 */ /* 0x000f620000300800 */
[----:B--2---:R-:W-:Y:S02]  /*7080*/  IABS R13, R16 ;  /* 0x00000010000d7213 */ /* 0x004fe40000000000 */
[----:B----4-:R-:W-:-:S03]  /*7090*/  IABS R12, R17 ;  /* 0x00000011000c7213 */ /* 0x010fc60000000000 */
[----:B------:R-:W-:-:S04]  /*70a0*/  IMAD.HI.U32 R8, R5, R13, RZ ;  /* 0x0000000d05087227 */ /* 0x000fc800078e00ff */
[----:B------:R-:W-:Y:S02]  /*70b0*/  IMAD.MOV R8, RZ, RZ, -R8 ;  /* 0x000000ffff087224 */ /* 0x000fe400078e0a08 */
[----:B------:R-:W-:-:S04]  /*70c0*/  IMAD.HI.U32 R7, R5, R12, RZ ;  /* 0x0000000c05077227 */ /* 0x000fc800078e00ff */
[----:B------:R-:W-:Y:S02]  /*70d0*/  IMAD R13, R0, R8, R13 ;  /* 0x00000008000d7224 */ /* 0x000fe400078e020d */
[----:B------:R-:W-:-:S03]  /*70e0*/  IMAD.MOV R7, RZ, RZ, -R7 ;  /* 0x000000ffff077224 */ /* 0x000fc600078e0a07 */
[C---:B------:R-:W-:Y:S01]  /*70f0*/  ISETP.GT.U32.AND P2, PT, R0.reuse, R13, PT ;  /* 0x0000000d0000720c */ /* 0x040fe20003f44070 */
[----:B------:R-:W-:-:S05]  /*7100*/  IMAD R12, R0, R7, R12 ;  /* 0x00000007000c7224 */ /* 0x000fca00078e020c */
[----:B------:R-:W-:Y:S02]  /*7110*/  ISETP.GT.U32.AND P3, PT, R0, R12, PT ;  /* 0x0000000c0000720c */ /* 0x000fe40003f64070 */
[----:B---3--:R-:W-:-:S05]  /*7120*/  IABS R8, R29 ;  /* 0x0000001d00087213 */ /* 0x008fca0000000000 */
[----:B------:R-:W-:Y:S02]  /*7130*/  @!P2 IMAD.IADD R13, R13, 0x1, -R0 ;  /* 0x000000010d0da824 */ /* 0x000fe400078e0a00 */
[----:B------:R-:W-:-:S04]  /*7140*/  IMAD.HI.U32 R2, R5, R8, RZ ;  /* 0x0000000805027227 */ /* 0x000fc800078e00ff */
[----:B------:R-:W-:Y:S01]  /*7150*/  @!P3 IMAD.IADD R12, R12, 0x1, -R0 ;  /* 0x000000010c0cb824 */ /* 0x000fe200078e0a00 */
[----:B------:R-:W-:Y:S01]  /*7160*/  ISETP.GT.U32.AND P3, PT, R0, R13, PT ;  /* 0x0000000d0000720c */ /* 0x000fe20003f64070 */
[----:B------:R-:W-:-:S04]  /*7170*/  IMAD.MOV R2, RZ, RZ, -R2 ;  /* 0x000000ffff027224 */ /* 0x000fc800078e0a02 */
[----:B------:R-:W-:Y:S02]  /*7180*/  IMAD R8, R0, R2, R8 ;  /* 0x0000000200087224 */ /* 0x000fe400078e0208 */
[----:B------:R-:W-:-:S06]  /*7190*/  IMAD.HI.U32 R7, R5, R11, RZ ;  /* 0x0000000b05077227 */ /* 0x000fcc00078e00ff */
[----:B------:R-:W-:Y:S01]  /*71a0*/  @!P3 IMAD.IADD R13, R13, 0x1, -R0 ;  /* 0x000000010d0db824 */ /* 0x000fe200078e0a00 */
[----:B------:R-:W-:Y:S01]  /*71b0*/  ISETP.GT.U32.AND P3, PT, R0, R8, PT ;  /* 0x000000080000720c */ /* 0x000fe20003f64070 */
[----:B------:R-:W-:-:S04]  /*71c0*/  IMAD.MOV R7, RZ, RZ, -R7 ;  /* 0x000000ffff077224 */ /* 0x000fc800078e0a07 */
[----:B------:R-:W-:Y:S01]  /*71d0*/  IMAD R11, R0, R7, R11 ;  /* 0x00000007000b7224 */ /* 0x000fe200078e020b */
[----:B-----5:R-:W-:-:S07]  /*71e0*/  IABS R7, R20 ;  /* 0x0000001400077213 */ /* 0x020fce0000000000 */
[----:B------:R-:W-:Y:S01]  /*71f0*/  @!P3 IMAD.IADD R8, R8, 0x1, -R0 ;  /* 0x000000010808b824 */ /* 0x000fe200078e0a00 */
[----:B------:R-:W-:Y:S01]  /*7200*/  ISETP.GE.AND P3, PT, R20, RZ, PT ;  /* 0x000000ff1400720c */ /* 0x000fe20003f66270 */
[----:B------:R-:W-:Y:S02]  /*7210*/  IMAD.MOV.U32 R20, RZ, RZ, R26 ;  /* 0x000000ffff147224 */ /* 0x000fe400078e001a */
[----:B------:R-:W2:Y:S01]  /*7220*/  LDL.LU R26, [R1+0x23c] ;  /* 0x00023c00011a7983 */ /* 0x000ea20000300800 */
[----:B------:R-:W-:Y:S02]  /*7230*/  ISETP.GT.U32.AND P2, PT, R0, R11, PT ;  /* 0x0000000b0000720c */ /* 0x000fe40003f44070 */
[----:B------:R-:W-:Y:S01]  /*7240*/  ISETP.GE.AND P5, PT, R16, RZ, PT ;  /* 0x000000ff1000720c */ /* 0x000fe20003fa6270 */
[----:B0-----:R-:W-:Y:S01]  /*7250*/  IMAD.HI.U32 R10, R5, R7, RZ ;  /* 0x00000007050a7227 */ /* 0x001fe200078e00ff */
[----:B------:R-:W-:-:S03]  /*7260*/  ISETP.GT.U32.AND P1, PT, R0, R12, PT ;  /* 0x0000000c0000720c */ /* 0x000fc60003f24070 */
[----:B------:R-:W-:-:S06]  /*7270*/  @!P6 IMAD.MOV R14, RZ, RZ, -R14 ;  /* 0x000000ffff0ee224 */ /* 0x000fcc00078e0a0e */
[----:B------:R-:W-:Y:S01]  /*7280*/  @!P2 IMAD.IADD R11, R11, 0x1, -R0 ;  /* 0x000000010b0ba824 */ /* 0x000fe200078e0a00 */
[----:B------:R-:W-:-:S04]  /*7290*/  ISETP.GT.U32.AND P6, PT, R0, R8, PT ;  /* 0x000000080000720c */ /* 0x000fc80003fc4070 */
[----:B------:R-:W-:Y:S02]  /*72a0*/  ISETP.GT.U32.AND P2, PT, R0, R11, PT ;  /* 0x0000000b0000720c */ /* 0x000fe40003f44070 */
[----:B------:R-:W-:-:S05]  /*72b0*/  IABS R6, R18 ;  /* 0x0000001200067213 */ /* 0x000fca0000000000 */
[C---:B------:R-:W-:Y:S01]  /*72c0*/  IMAD.HI.U32 R9, R5.reuse, R6, RZ ;  /* 0x0000000605097227 */ /* 0x040fe200078e00ff */
[----:B-1----:R-:W-:Y:S02]  /*72d0*/  IABS R4, R23 ;  /* 0x0000001700047213 */ /* 0x002fe40000000000 */
[----:B------:R-:W-:Y:S01]  /*72e0*/  IABS R2, R24 ;  /* 0x0000001800027213 */ /* 0x000fe20000000000 */
[----:B------:R-:W-:Y:S02]  /*72f0*/  IMAD.MOV R9, RZ, RZ, -R9 ;  /* 0x000000ffff097224 */ /* 0x000fe400078e0a09 */
[----:B------:R-:W-:Y:S01]  /*7300*/  IMAD.HI.U32 R15, R5, R4, RZ ;  /* 0x00000004050f7227 */ /* 0x000fe200078e00ff */
[----:B------:R-:W-:-:S03]  /*7310*/  ISETP.GE.AND P0, PT, R17, RZ, PT ;  /* 0x000000ff1100720c */ /* 0x000fc60003f06270 */
[----:B------:R-:W-:Y:S02]  /*7320*/  IMAD.MOV R10, RZ, RZ, -R10 ;  /* 0x000000ffff0a7224 */ /* 0x000fe400078e0a0a */
[----:B------:R-:W-:Y:S02]  /*7330*/  IMAD.MOV R15, RZ, RZ, -R15 ;  /* 0x000000ffff0f7224 */ /* 0x000fe400078e0a0f */
[----:B------:R-:W-:Y:S02]  /*7340*/  IMAD R6, R0, R9, R6 ;  /* 0x0000000900067224 */ /* 0x000fe400078e0206 */
[----:B------:R-:W-:-:S04]  /*7350*/  IMAD.HI.U32 R16, R5, R2, RZ ;  /* 0x0000000205107227 */ /* 0x000fc800078e00ff */
[C---:B------:R-:W-:Y:S02]  /*7360*/  IMAD R7, R0.reuse, R10, R7 ;  /* 0x0000000a00077224 */ /* 0x040fe400078e0207 */
[C---:B------:R-:W-:Y:S02]  /*7370*/  IMAD R4, R0.reuse, R15, R4 ;  /* 0x0000000f00047224 */ /* 0x040fe400078e0204 */
[----:B------:R-:W-:Y:S01]  /*7380*/  @!P5 IMAD.MOV R13, RZ, RZ, -R13 ;  /* 0x000000ffff0dd224 */ /* 0x000fe200078e0a0d */
[C---:B------:R-:W-:Y:S01]  /*7390*/  ISETP.GT.U32.AND P5, PT, R0.reuse, R6, PT ;  /* 0x000000060000720c */ /* 0x040fe20003fa4070 */
[----:B------:R-:W-:Y:S02]  /*73a0*/  IMAD.MOV R16, RZ, RZ, -R16 ;  /* 0x000000ffff107224 */ /* 0x000fe400078e0a10 */
[--C-:B------:R-:W-:Y:S01]  /*73b0*/  @!P2 IMAD.IADD R11, R11, 0x1, -R0.reuse ;  /* 0x000000010b0ba824 */ /* 0x100fe200078e0a00 */
[----:B------:R-:W-:Y:S01]  /*73c0*/  ISETP.GT.U32.AND P2, PT, R0, R7, PT ;  /* 0x000000070000720c */ /* 0x000fe20003f44070 */
[--C-:B------:R-:W-:Y:S01]  /*73d0*/  @!P6 IMAD.IADD R8, R8, 0x1, -R0.reuse ;  /* 0x000000010808e824 */ /* 0x100fe200078e0a00 */
[----:B------:R-:W-:Y:S01]  /*73e0*/  ISETP.GT.U32.AND P6, PT, R0, R4, PT ;  /* 0x000000040000720c */ /* 0x000fe20003fc4070 */
[----:B------:R-:W-:Y:S01]  /*73f0*/  @!P1 IMAD.IADD R12, R12, 0x1, -R0 ;  /* 0x000000010c0c9824 */ /* 0x000fe200078e0a00 */
[----:B------:R-:W-:Y:S01]  /*7400*/  ISETP.GE.AND P1, PT, R29, RZ, PT ;  /* 0x000000ff1d00720c */ /* 0x000fe20003f26270 */
[----:B------:R-:W-:Y:S01]  /*7410*/  IMAD R2, R0, R16, R2 ;  /* 0x0000001000027224 */ /* 0x000fe200078e0202 */
[----:B------:R-:W-:Y:S01]  /*7420*/  IABS R29, R22 ;  /* 0x00000016001d7213 */ /* 0x000fe20000000000 */
[----:B------:R-:W-:-:S03]  /*7430*/  @!P0 IMAD.MOV R12, RZ, RZ, -R12 ;  /* 0x000000ffff0c8224 */ /* 0x000fc600078e0a0c */
[----:B------:R-:W-:Y:S01]  /*7440*/  ISETP.GT.U32.AND P0, PT, R0, R2, PT ;  /* 0x000000020000720c */ /* 0x000fe20003f04070 */
[----:B------:R-:W-:Y:S01]  /*7450*/  IMAD.HI.U32 R10, R5, R29, RZ ;  /* 0x0000001d050a7227 */ /* 0x000fe200078e00ff */
[----:B------:R-:W-:Y:S01]  /*7460*/  IABS R9, R21 ;  /* 0x0000001500097213 */ /* 0x000fe20000000000 */
[----:B------:R-:W-:Y:S02]  /*7470*/  STL [R1+0x38], R14 ;  /* 0x0000380e01007387 */ /* 0x000fe40000100800 */
[----:B------:R-:W-:Y:S02]  /*7480*/  @!P4 IMAD.MOV R11, RZ, RZ, -R11 ;  /* 0x000000ffff0bc224 */ /* 0x000fe400078e0a0b */
[----:B------:R-:W-:Y:S01]  /*7490*/  @!P5 IMAD.IADD R6, R6, 0x1, -R0 ;  /* 0x000000010606d824 */ /* 0x000fe200078e0a00 */
[----:B------:R-:W-:Y:S01]  /*74a0*/  STL [R1+0x34], R13 ;  /* 0x0000340d01007387 */ /* 0x000fe20000100800 */
[----:B------:R-:W-:Y:S02]  /*74b0*/  IMAD.MOV R10, RZ, RZ, -R10 ;  /* 0x000000ffff0a7224 */ /* 0x000fe400078e0a0a */
[--C-:B------:R-:W-:Y:S01]  /*74c0*/  @!P2 IMAD.IADD R7, R7, 0x1, -R0.reuse ;  /* 0x000000010707a824 */ /* 0x100fe200078e0a00 */
[----:B------:R0:W-:Y:S01]  /*74d0*/  STL [R1+0x30], R12 ;  /* 0x0000300c01007387 */ /* 0x0001e20000100800 */
[--C-:B------:R-:W-:Y:S01]  /*74e0*/  @!P6 IMAD.IADD R4, R4, 0x1, -R0.reuse ;  /* 0x000000010404e824 */ /* 0x100fe200078e0a00 */
[C---:B------:R-:W-:Y:S01]  /*74f0*/  ISETP.GT.U32.AND P6, PT, R0.reuse, R6, PT ;  /* 0x000000060000720c */ /* 0x040fe20003fc4070 */
[C---:B------:R-:W-:Y:S01]  /*7500*/  IMAD R29, R0.reuse, R10, R29 ;  /* 0x0000000a001d7224 */ /* 0x040fe200078e021d */
[----:B------:R1:W-:Y:S01]  /*7510*/  STL [R1+0x2c], R11 ;  /* 0x00002c0b01007387 */ /* 0x0003e20000100800 */
[----:B------:R-:W-:Y:S01]  /*7520*/  ISETP.GT.U32.AND P2, PT, R0, R7, PT ;  /* 0x000000070000720c */ /* 0x000fe20003f44070 */
[----:B------:R-:W-:-:S02]  /*7530*/  @!P0 IMAD.IADD R2, R2, 0x1, -R0 ;  /* 0x0000000102028824 */ /* 0x000fc400078e0a00 */
[----:B------:R-:W-:Y:S01]  /*7540*/  ISETP.GT.U32.AND P5, PT, R0, R29, PT ;  /* 0x0000001d0000720c */ /* 0x000fe20003fa4070 */
[----:B0-----:R-:W-:Y:S02]  /*7550*/  IMAD.MOV.U32 R12, RZ, RZ, R8 ;  /* 0x000000ffff0c7224 */ /* 0x001fe400078e0008 */
[----:B-1----:R-:W-:-:S04]  /*7560*/  IMAD.HI.U32 R11, R5, R9, RZ ;  /* 0x00000009050b7227 */ /* 0x002fc800078e00ff */
[----:B------:R-:W-:Y:S02]  /*7570*/  IMAD.MOV R11, RZ, RZ, -R11 ;  /* 0x000000ffff0b7224 */ /* 0x000fe400078e0a0b */
[----:B------:R-:W-:Y:S01]  /*7580*/  @!P1 IMAD.MOV R12, RZ, RZ, -R12 ;  /* 0x000000ffff0c9224 */ /* 0x000fe200078e0a0c */
[C---:B------:R-:W-:Y:S01]  /*7590*/  ISETP.GT.U32.AND P1, PT, R0.reuse, R2, PT ;  /* 0x000000020000720c */ /* 0x040fe20003f24070 */
[----:B------:R-:W-:Y:S02]  /*75a0*/  IMAD R9, R0, R11, R9 ;  /* 0x0000000b00097224 */ /* 0x000fe400078e0209 */
[--C-:B------:R-:W-:Y:S01]  /*75b0*/  @!P6 IMAD.IADD R6, R6, 0x1, -R0.reuse ;  /* 0x000000010606e824 */ /* 0x100fe200078e0a00 */
[----:B------:R-:W-:Y:S01]  /*75c0*/  ISETP.GE.AND P4, PT, R18, RZ, PT ;  /* 0x000000ff1200720c */ /* 0x000fe20003f86270 */
[----:B------:R-:W-:Y:S01]  /*75d0*/  @!P2 IMAD.IADD R7, R7, 0x1, -R0 ;  /* 0x000000010707a824 */ /* 0x000fe200078e0a00 */
[----:B------:R-:W-:Y:S02]  /*75e0*/  ISETP.GT.U32.AND P6, PT, R0, R9, PT ;  /* 0x000000090000720c */ /* 0x000fe40003fc4070 */
[----:B------:R-:W-:Y:S01]  /*75f0*/  ISETP.GE.AND P2, PT, R24, RZ, PT ;  /* 0x000000ff1800720c */ /* 0x000fe20003f46270 */
[----:B------:R-:W-:-:S02]  /*7600*/  IMAD.MOV.U32 R11, RZ, RZ, R7 ;  /* 0x000000ffff0b7224 */ /* 0x000fc400078e0007 */
[--C-:B------:R-:W-:Y:S01]  /*7610*/  @!P5 IMAD.IADD R29, R29, 0x1, -R0.reuse ;  /* 0x000000011d1dd824 */ /* 0x100fe200078e0a00 */
[----:B------:R-:W-:Y:S01]  /*7620*/  ISETP.GT.U32.AND P5, PT, R0, R4, PT ;  /* 0x000000040000720c */ /* 0x000fe20003fa4070 */
[----:B------:R-:W-:Y:S02]  /*7630*/  @!P1 IMAD.IADD R2, R2, 0x1, -R0 ;  /* 0x0000000102029824 */ /* 0x000fe400078e0a00 */
[----:B------:R-:W-:Y:S01]  /*7640*/  @!P3 IMAD.MOV R11, RZ, RZ, -R11 ;  /* 0x000000ffff0bb224 */ /* 0x000fe200078e0a0b */
[----:B------:R-:W-:Y:S01]  /*7650*/  ISETP.GT.U32.AND P3, PT, R0, R29, PT ;  /* 0x0000001d0000720c */ /* 0x000fe20003f64070 */
[----:B------:R-:W-:Y:S01]  /*7660*/  IMAD.MOV.U32 R15, RZ, RZ, R6 ;  /* 0x000000ffff0f7224 */ /* 0x000fe200078e0006 */
[----:B------:R-:W-:Y:S01]  /*7670*/  ISETP.GE.AND P0, PT, R23, RZ, PT ;  /* 0x000000ff1700720c */ /* 0x000fe20003f06270 */
[----:B------:R-:W-:Y:S01]  /*7680*/  IMAD.MOV.U32 R14, RZ, RZ, R2 ;  /* 0x000000ffff0e7224 */ /* 0x000fe200078e0002 */
[----:B------:R-:W-:Y:S01]  /*7690*/  ISETP.GE.AND P1, PT, R22, RZ, PT ;  /* 0x000000ff1600720c */ /* 0x000fe20003f26270 */
[----:B------:R-:W-:-:S02]  /*76a0*/  @!P6 IMAD.IADD R9, R9, 0x1, -R0 ;  /* 0x000000010909e824 */ /* 0x000fc400078e0a00 */
[----:B------:R-:W-:Y:S02]  /*76b0*/  @!P4 IMAD.MOV R15, RZ, RZ, -R15 ;  /* 0x000000ffff0fc224 */ /* 0x000fe400078e0a0f */
[----:B------:R-:W-:Y:S01]  /*76c0*/  @!P2 IMAD.MOV R14, RZ, RZ, -R14 ;  /* 0x000000ffff0ea224 */ /* 0x000fe200078e0a0e */
[----:B------:R-:W-:Y:S01]  /*76d0*/  STL [R1+0x28], R12 ;  /* 0x0000280c01007387 */ /* 0x000fe20000100800 */
[----:B------:R-:W-:-:S03]  /*76e0*/  ISETP.GT.U32.AND P4, PT, R0, R9, PT ;  /* 0x000000090000720c */ /* 0x000fc60003f84070 */
[----:B------:R0:W-:Y:S01]  /*76f0*/  STL [R1+0x24], R11 ;  /* 0x0000240b01007387 */ /* 0x0001e20000100800 */
[----:B------:R-:W-:-:S03]  /*7700*/  @!P5 IMAD.IADD R4, R4, 0x1, -R0 ;  /* 0x000000010404d824 */ /* 0x000fc600078e0a00 */
[----:B------:R-:W-:Y:S01]  /*7710*/  STL [R1+0x20], R15 ;  /* 0x0000200f01007387 */ /* 0x000fe20000100800 */
[----:B------:R-:W-:-:S03]  /*7720*/  @!P3 IMAD.IADD R29, R29, 0x1, -R0 ;  /* 0x000000011d1db824 */ /* 0x000fc600078e0a00 */
[----:B------:R1:W-:Y:S01]  /*7730*/  STL [R1+0x18], R14 ;  /* 0x0000180e01007387 */ /* 0x0003e20000100800 */
[----:B------:R-:W-:Y:S01]  /*7740*/  @!P0 IMAD.MOV R4, RZ, RZ, -R4 ;  /* 0x000000ffff048224 */ /* 0x000fe200078e0a04 */
[----:B0-----:R-:W-:Y:S01]  /*7750*/  IABS R11, R28 ;  /* 0x0000001c000b7213 */ /* 0x001fe20000000000 */
[----:B------:R-:W-:Y:S01]  /*7760*/  @!P1 IMAD.MOV R29, RZ, RZ, -R29 ;  /* 0x000000ffff1d9224 */ /* 0x000fe200078e0a1d */
[----:B------:R-:W-:Y:S01]  /*7770*/  ISETP.GE.AND P0, PT, R28, RZ, PT ;  /* 0x000000ff1c00720c */ /* 0x000fe20003f06270 */
[----:B------:R-:W-:Y:S01]  /*7780*/  @!P4 IMAD.IADD R9, R9, 0x1, -R0 ;  /* 0x000000010909c824 */ /* 0x000fe200078e0a00 */
[----:B------:R-:W-:Y:S02]  /*7790*/  IABS R12, R3 ;  /* 0x00000003000c7213 */ /* 0x000fe40000000000 */
[----:B------:R-:W-:Y:S02]  /*77a0*/  ISETP.GE.AND P4, PT, R3, RZ, PT ;  /* 0x000000ff0300720c */ /* 0x000fe40003f86270 */
[----:B--2---:R-:W-:-:S02]  /*77b0*/  IABS R10, R26 ;  /* 0x0000001a000a7213 */ /* 0x004fc40000000000 */
[----:B------:R-:W-:Y:S02]  /*77c0*/  ISETP.GE.AND P6, PT, R26, RZ, PT ;  /* 0x000000ff1a00720c */ /* 0x000fe40003fc6270 */
[----:B------:R-:W2:Y:S04]  /*77d0*/  LDL.LU R26, [R1+0x254] ;  /* 0x00025400011a7983 */ /* 0x000ea80000300800 */
[----:B------:R-:W3:Y:S04]  /*77e0*/  LDL.LU R28, [R1+0x258] ;  /* 0x00025800011c7983 */ /* 0x000ee80000300800 */
[----:B------:R0:W-:Y:S04]  /*77f0*/  STL [R1+0x14], R4 ;  /* 0x0000140401007387 */ /* 0x0001e80000100800 */
[----:B------:R-:W-:Y:S04]  /*7800*/  STL [R1+0x16b8], R29 ;  /* 0x0016b81d01007387 */ /* 0x000fe80000100800 */
[----:B------:R-:W4:Y:S01]  /*7810*/  LDL.LU R3, [R1+0x25c] ;  /* 0x00025c0001037983 */ /* 0x000f220000300800 */
[----:B------:R-:W-:Y:S01]  /*7820*/  IMAD.HI.U32 R8, R5, R10, RZ ;  /* 0x0000000a05087227 */ /* 0x000fe200078e00ff */
[----:B------:R-:W-:-:S02]  /*7830*/  IABS R13, R20 ;  /* 0x00000014000d7213 */ /* 0x000fc40000000000 */
[----:B------:R-:W-:Y:S01]  /*7840*/  ISETP.GE.AND P3, PT, R21, RZ, PT ;  /* 0x000000ff1500720c */ /* 0x000fe20003f66270 */
[----:B------:R-:W-:Y:S01]  /*7850*/  IMAD.MOV R7, RZ, RZ, -R8 ;  /* 0x000000ffff077224 */ /* 0x000fe200078e0a08 */
[----:B------:R-:W5:Y:S03]  /*7860*/  LDL.LU R24, [R1+0x260] ;  /* 0x0002600001187983 */ /* 0x000f660000300800 */
[----:B------:R-:W-:-:S05]  /*7870*/  IMAD R10, R0, R7, R10 ;  /* 0x00000007000a7224 */ /* 0x000fca00078e020a */
[----:B------:R-:W-:Y:S01]  /*7880*/  ISETP.GT.U32.AND P5, PT, R0, R10, PT ;  /* 0x0000000a0000720c */ /* 0x000fe20003fa4070 */
[----:B------:R-:W-:-:S04]  /*7890*/  IMAD.HI.U32 R8, R5, R11, RZ ;  /* 0x0000000b05087227 */ /* 0x000fc800078e00ff */
[----:B------:R-:W-:-:S08]  /*78a0*/  IMAD.HI.U32 R6, R5, R13, RZ ;  /* 0x0000000d05067227 */ /* 0x000fd000078e00ff */
[----:B------:R-:W-:-:S05]  /*78b0*/  @!P5 IMAD.IADD R10, R10, 0x1, -R0 ;  /* 0x000000010a0ad824 */ /* 0x000fca00078e0a00 */
[C---:B------:R-:W-:Y:S01]  /*78c0*/  ISETP.GT.U32.AND P2, PT, R0.reuse, R10, PT ;  /* 0x0000000a0000720c */ /* 0x040fe20003f44070 */
[----:B------:R-:W-:Y:S02]  /*78d0*/  IMAD.MOV R8, RZ, RZ, -R8 ;  /* 0x000000ffff087224 */ /* 0x000fe400078e0a08 */
[----:B------:R-:W-:Y:S02]  /*78e0*/  IMAD.MOV R2, RZ, RZ, -R6 ;  /* 0x000000ffff027224 */ /* 0x000fe400078e0a06 */
[C---:B------:R-:W-:Y:S02]  /*78f0*/  IMAD R11, R0.reuse, R8, R11 ;  /* 0x00000008000b7224 */ /* 0x040fe400078e020b */
[----:B------:R-:W-:-:S03]  /*7900*/  IMAD R13, R0, R2, R13 ;  /* 0x00000002000d7224 */ /* 0x000fc600078e020d */
[----:B------:R-:W-:-:S03]  /*7910*/  ISETP.GT.U32.AND P5, PT, R0, R11, PT ;  /* 0x0000000b0000720c */ /* 0x000fc60003fa4070 */
[----:B------:R-:W-:Y:S01]  /*7920*/  @!P2 IMAD.IADD R10, R10, 0x1, -R0 ;  /* 0x000000010a0aa824 */ /* 0x000fe200078e0a00 */
[----:B------:R-:W-:Y:S01]  /*7930*/  ISETP.GT.U32.AND P2, PT, R0, R13, PT ;  /* 0x0000000d0000720c */ /* 0x000fe20003f44070 */
[----:B------:R-:W-:-:S04]  /*7940*/  IMAD.HI.U32 R7, R5, R12, RZ ;  /* 0x0000000c05077227 */ /* 0x000fc800078e00ff */
[----:B------:R-:W-:Y:S02]  /*7950*/  @!P3 IMAD.MOV R9, RZ, RZ, -R9 ;  /* 0x000000ffff09b224 */ /* 0x000fe400078e0a09 */
[----:B------:R-:W-:Y:S02]  /*7960*/  IMAD.MOV R7, RZ, RZ, -R7 ;  /* 0x000000ffff077224 */ /* 0x000fe400078e0a07 */
[----:B------:R-:W-:Y:S01]  /*7970*/  @!P6 IMAD.MOV R10, RZ, RZ, -R10 ;  /* 0x000000ffff0ae224 */ /* 0x000fe200078e0a0a */
[----:B-1----:R-:W-:Y:S01]  /*7980*/  IABS R14, R19 ;  /* 0x00000013000e7213 */ /* 0x002fe20000000000 */
[--C-:B------:R-:W-:Y:S01]  /*7990*/  @!P5 IMAD.IADD R11, R11, 0x1, -R0.reuse ;  /* 0x000000010b0bd824 */ /* 0x100fe200078e0a00 */
[----:B------:R-:W-:Y:S01]  /*79a0*/  IABS R15, R27 ;  /* 0x0000001b000f7213 */ /* 0x000fe20000000000 */
[----:B------:R-:W-:Y:S01]  /*79b0*/  @!P2 IMAD.IADD R13, R13, 0x1, -R0 ;  /* 0x000000010d0da824 */ /* 0x000fe200078e0a00 */
[----:B------:R-:W-:Y:S01]  /*79c0*/  STL [R1+0x16bc], R9 ;  /* 0x0016bc0901007387 */ /* 0x000fe20000100800 */
[C---:B------:R-:W-:Y:S01]  /*79d0*/  IMAD R12, R0.reuse, R7, R12 ;  /* 0x00000007000c7224 */ /* 0x040fe200078e020c */
[----:B------:R-:W-:-:S02]  /*79e0*/  ISETP.GT.U32.AND P3, PT, R0, R11, PT ;  /* 0x0000000b0000720c */ /* 0x000fc40003f64070 */
[----:B------:R-:W-:Y:S01]  /*79f0*/  STL [R1+0x16c0], R10 ;  /* 0x0016c00a01007387 */ /* 0x000fe20000100800 */
[C---:B0-----:R-:W-:Y:S01]  /*7a00*/  IMAD.HI.U32 R4, R5.reuse, R14, RZ ;  /* 0x0000000e05047227 */ /* 0x041fe200078e00ff */
[C---:B------:R-:W-:Y:S02]  /*7a10*/  ISETP.GT.U32.AND P2, PT, R0.reuse, R13, PT ;  /* 0x0000000d0000720c */ /* 0x040fe40003f44070 */
[----:B------:R-:W5:Y:S01]  /*7a20*/  LDL.LU R23, [R1+0x264] ;  /* 0x0002640001177983 */ /* 0x000f620000300800 */
[----:B------:R-:W-:Y:S01]  /*7a30*/  ISETP.GT.U32.AND P1, PT, R0, R12, PT ;  /* 0x0000000c0000720c */ /* 0x000fe20003f24070 */
[----:B------:R-:W-:Y:S02]  /*7a40*/  IMAD.HI.U32 R2, R5, R15, RZ ;  /* 0x0000000f05027227 */ /* 0x000fe400078e00ff */
[----:B------:R-:W5:Y:S02]  /*7a50*/  LDL.LU R7, [R1+0x26c] ;  /* 0x00026c0001077983 */ /* 0x000f640000300800 */
[----:B------:R-:W-:-:S02]  /*7a60*/  IMAD.MOV R4, RZ, RZ, -R4 ;  /* 0x000000ffff047224 */ /* 0x000fc400078e0a04 */
[----:B------:R-:W-:Y:S02]  /*7a70*/  IMAD.MOV R2, RZ, RZ, -R2 ;  /* 0x000000ffff027224 */ /* 0x000fe400078e0a02 */
[C---:B------:R-:W-:Y:S02]  /*7a80*/  IMAD R14, R0.reuse, R4, R14 ;  /* 0x00000004000e7224 */ /* 0x040fe400078e020e */
[C---:B------:R-:W-:Y:S02]  /*7a90*/  IMAD R15, R0.reuse, R2, R15 ;  /* 0x00000002000f7224 */ /* 0x040fe400078e020f */
[--C-:B------:R-:W-:Y:S01]  /*7aa0*/  @!P3 IMAD.IADD R11, R11, 0x1, -R0.reuse ;  /* 0x000000010b0bb824 */ /* 0x100fe200078e0a00 */
[C---:B------:R-:W-:Y:S01]  /*7ab0*/  ISETP.GT.U32.AND P3, PT, R0.reuse, R14, PT ;  /* 0x0000000e0000720c */ /* 0x040fe20003f64070 */
[--C-:B------:R-:W-:Y:S01]  /*7ac0*/  @!P2 IMAD.IADD R13, R13, 0x1, -R0.reuse ;  /* 0x000000010d0da824 */ /* 0x100fe200078e0a00 */
[----:B------:R-:W-:Y:S01]  /*7ad0*/  ISETP.GT.U32.AND P2, PT, R0, R15, PT ;  /* 0x0000000f0000720c */ /* 0x000fe20003f44070 */
[----:B------:R-:W-:-:S05]  /*7ae0*/  @!P1 IMAD.IADD R12, R12, 0x1, -R0 ;  /* 0x000000010c0c9824 */ /* 0x000fca00078e0a00 */
[----:B------:R-:W-:Y:S02]  /*7af0*/  ISETP.GT.U32.AND P1, PT, R0, R12, PT ;  /* 0x0000000c0000720c */ /* 0x000fe40003f24070 */
[----:B------:R-:W-:-:S03]  /*7b00*/  ISETP.GE.AND P5, PT, R20, RZ, PT ;  /* 0x000000ff1400720c */ /* 0x000fc60003fa6270 */
[--C-:B------:R-:W-:Y:S02]  /*7b10*/  @!P3 IMAD.IADD R14, R14, 0x1, -R0.reuse ;  /* 0x000000010e0eb824 */ /* 0x100fe400078e0a00 */
[--C-:B------:R-:W-:Y:S02]  /*7b20*/  @!P2 IMAD.IADD R15, R15, 0x1, -R0.reuse ;  /* 0x000000010f0fa824 */ /* 0x100fe400078e0a00 */
[----:B------:R-:W-:Y:S01]  /*7b30*/  @!P0 IMAD.MOV R11, RZ, RZ, -R11 ;  /* 0x000000ffff0b8224 */ /* 0x000fe200078e0a0b */
[C---:B------:R-:W-:Y:S02]  /*7b40*/  ISETP.GT.U32.AND P2, PT, R0.reuse, R14, PT ;  /* 0x0000000e0000720c */ /* 0x040fe40003f44070 */
[----:B------:R-:W-:Y:S01]  /*7b50*/  ISETP.GT.U32.AND P0, PT, R0, R15, PT ;  /* 0x0000000f0000720c */ /* 0x000fe20003f04070 */
[----:B------:R-:W-:Y:S01]  /*7b60*/  @!P1 IMAD.IADD R12, R12, 0x1, -R0 ;  /* 0x000000010c0c9824 */ /* 0x000fe200078e0a00 */
[----:B------:R-:W-:Y:S01]  /*7b70*/  ISETP.GE.AND P6, PT, R19, RZ, PT ;  /* 0x000000ff1300720c */ /* 0x000fe20003fc6270 */
[----:B------:R-:W-:Y:S01]  /*7b80*/  @!P5 IMAD.MOV R13, RZ, RZ, -R13 ;  /* 0x000000ffff0dd224 */ /* 0x000fe200078e0a0d */
[----:B------:R-:W-:Y:S01]  /*7b90*/  ISETP.GE.AND P1, PT, R27, RZ, PT ;  /* 0x000000ff1b00720c */ /* 0x000fe20003f26270 */
[----:B------:R-:W-:Y:S01]  /*7ba0*/  @!P4 IMAD.MOV R12, RZ, RZ, -R12 ;  /* 0x000000ffff0cc224 */ /* 0x000fe200078e0a0c */
[----:B------:R-:W-:Y:S04]  /*7bb0*/  STL [R1+0x16c4], R11 ;  /* 0x0016c40b01007387 */ /* 0x000fe80000100800 */
[----:B------:R-:W-:Y:S01]  /*7bc0*/  STL [R1+0x16c8], R12 ;  /* 0x0016c80c01007387 */ /* 0x000fe20000100800 */
[----:B------:R-:W-:-:S03]  /*7bd0*/  @!P2 IMAD.IADD R14, R14, 0x1, -R0 ;  /* 0x000000010e0ea824 */ /* 0x000fc600078e0a00 */
[----:B------:R-:W-:Y:S01]  /*7be0*/  STL [R1+0x16cc], R13 ;  /* 0x0016cc0d01007387 */ /* 0x000fe20000100800 */
[----:B------:R-:W-:-:S03]  /*7bf0*/  @!P0 IMAD.IADD R15, R15, 0x1, -R0 ;  /* 0x000000010f0f8824 */ /* 0x000fc600078e0a00 */
[----:B------:R-:W5:Y:S01]  /*7c00*/  LDL R27, [R1+0x270] ;  /* 0x00027000011b7983 */ /* 0x000f620000100800 */
[----:B------:R-:W-:Y:S02]  /*7c10*/  @!P6 IMAD.MOV R14, RZ, RZ, -R14 ;  /* 0x000000ffff0ee224 */ /* 0x000fe400078e0a0e */
[----:B------:R-:W-:Y:S01]  /*7c20*/  @!P1 IMAD.MOV R15, RZ, RZ, -R15 ;  /* 0x000000ffff0f9224 */ /* 0x000fe200078e0a0f */
[----:B--2---:R-:W-:Y:S02]  /*7c30*/  IABS R16, R26 ;  /* 0x0000001a00107213 */ /* 0x004fe40000000000 */
[----:B------:R-:W-:Y:S02]  /*7c40*/  ISETP.GE.AND P3, PT, R26, RZ, PT ;  /* 0x000000ff1a00720c */ /* 0x000fe40003f66270 */
[----:B------:R-:W2:Y:S01]  /*7c50*/  LDL R26, [R1+0x278] ;  /* 0x00027800011a7983 */ /* 0x000ea20000100800 */
[----:B---3--:R-:W-:Y:S02]  /*7c60*/  IABS R17, R28 ;  /* 0x0000001c00117213 */ /* 0x008fe40000000000 */
[----:B------:R-:W-:-:S02]  /*7c70*/  ISETP.GE.AND P0, PT, R28, RZ, PT ;  /* 0x000000ff1c00720c */ /* 0x000fc40003f06270 */
[----:B------:R-:W3:Y:S04]  /*7c80*/  LDL R28, [R1+0x274] ;  /* 0x00027400011c7983 */ /* 0x000ee80000100800 */
[----:B------:R-:W-:Y:S01]  /*7c90*/  STL [R1+0x16d0], R14 ;  /* 0x0016d00e01007387 */ /* 0x000fe20000100800 */
[----:B----4-:R-:W-:-:S03]  /*7ca0*/  IABS R18, R3 ;  /* 0x0000000300127213 */ /* 0x010fc60000000000 */
[----:B------:R0:W-:Y:S01]  /*7cb0*/  STL [R1+0x16d4], R15 ;  /* 0x0016d40f01007387 */ /* 0x0001e20000100800 */
[----:B------:R-:W-:-:S03]  /*7cc0*/  ISETP.GE.AND P1, PT, R3, RZ, PT ;  /* 0x000000ff0300720c */ /* 0x000fc60003f26270 */
[----:B------:R-:W4:Y:S04]  /*7cd0*/  LDL.LU R3, [R1+0x27c] ;  /* 0x00027c0001037983 */ /* 0x000f280000300800 */
[----:B0-----:R-:W4:Y:S04]  /*7ce0*/  LDL.LU R15, [R1+0x280] ;  /* 0x00028000010f7983 */ /* 0x001f280000300800 */
[----:B------:R-:W4:Y:S04]  /*7cf0*/  LDL.LU R14, [R1+0x284] ;  /* 0x00028400010e7983 */ /* 0x000f280000300800 */
[----:B------:R-:W4:Y:S04]  /*7d00*/  LDL.LU R13, [R1+0x288] ;  /* 0x00028800010d7983 */ /* 0x000f280000300800 */
[----:B------:R-:W4:Y:S04]  /*7d10*/  LDL.LU R12, [R1+0x28c] ;  /* 0x00028c00010c7983 */ /* 0x000f280000300800 */
[----:B------:R-:W4:Y:S04]  /*7d20*/  LDL.LU R11, [R1+0x290] ;  /* 0x00029000010b7983 */ /* 0x000f280000300800 */
[----:B------:R-:W4:Y:S04]  /*7d30*/  LDL.LU R29, [R1+0x294] ;  /* 0x00029400011d7983 */ /* 0x000f280000300800 */
[----:B------:R-:W4:Y:S04]  /*7d40*/  LDL.LU R10, [R1+0x298] ;  /* 0x00029800010a7983 */ /* 0x000f280000300800 */
[----:B------:R-:W4:Y:S01]  /*7d50*/  LDL.LU R9, [R1+0x29c] ;  /* 0x00029c0001097983 */ /* 0x000f220000300800 */
[----:B------:R-:W-:-:S04]  /*7d60*/  IMAD.HI.U32 R4, R5, R17, RZ ;  /* 0x0000001105047227 */ /* 0x000fc800078e00ff */
[----:B------:R-:W-:Y:S02]  /*7d70*/  IMAD.MOV R4, RZ, RZ, -R4 ;  /* 0x000000ffff047224 */ /* 0x000fe400078e0a04 */
[----:B------:R-:W-:-:S04]  /*7d80*/  IMAD.HI.U32 R2, R5, R18, RZ ;  /* 0x0000001205027227 */ /* 0x000fc800078e00ff */
[----:B------:R-:W-:-:S04]  /*7d90*/  IMAD.HI.U32 R6, R5, R16, RZ ;  /* 0x0000001005067227 */ /* 0x000fc800078e00ff */
[C---:B------:R-:W-:Y:S02]  /*7da0*/  IMAD R17, R0.reuse, R4, R17 ;  /* 0x0000000400117224 */ /* 0x040fe400078e0211 */
[----:B------:R-:W-:Y:S02]  /*7db0*/  IMAD.MOV R2, RZ, RZ, -R2 ;  /* 0x000000ffff027224 */ /* 0x000fe400078e0a02 */
[----:B------:R-:W-:Y:S01]  /*7dc0*/  IMAD.MOV R6, RZ, RZ, -R6 ;  /* 0x000000ffff067224 */ /* 0x000fe200078e0a06 */
[C---:B------:R-:W-:Y:S01]  /*7dd0*/  ISETP.GT.U32.AND P5, PT, R0.reuse, R17, PT ;  /* 0x000000110000720c */ /* 0x040fe20003fa4070 */
[C---:B------:R-:W-:Y:S01]  /*7de0*/  IMAD R18, R0.reuse, R2, R18 ;  /* 0x0000000200127224 */ /* 0x040fe200078e0212 */
[----:B-----5:R-:W-:Y:S01]  /*7df0*/  IABS R19, R24 ;  /* 0x0000001800137213 */ /* 0x020fe20000000000 */
[----:B------:R-:W-:-:S03]  /*7e00*/  IMAD R16, R0, R6, R16 ;  /* 0x0000000600107224 */ /* 0x000fc600078e0210 */
[C---:B------:R-:W-:Y:S01]  /*7e10*/  ISETP.GT.U32.AND P2, PT, R0.reuse, R18, PT ;  /* 0x000000120000720c */ /* 0x040fe20003f44070 */
[----:B------:R-:W-:Y:S01]  /*7e20*/  IMAD.HI.U32 R2, R5, R19, RZ ;  /* 0x0000001305027227 */ /* 0x000fe200078e00ff */
[----:B------:R-:W-:-:S03]  /*7e30*/  ISETP.GT.U32.AND P4, PT, R0, R16, PT ;  /* 0x000000100000720c */ /* 0x000fc60003f84070 */
[----:B------:R-:W-:Y:S01]  /*7e40*/  IMAD.MOV R2, RZ, RZ, -R2 ;  /* 0x000000ffff027224 */ /* 0x000fe200078e0a02 */
[----:B------:R-:W-:Y:S01]  /*7e50*/  IABS R20, R23 ;  /* 0x0000001700147213 */ /* 0x000fe20000000000 */
[----:B------:R-:W-:Y:S02]  /*7e60*/  @!P5 IMAD.IADD R17, R17, 0x1, -R0 ;  /* 0x000000011111d824 */ /* 0x000fe400078e0a00 */
[----:B------:R-:W-:Y:S02]  /*7e70*/  IMAD R19, R0, R2, R19 ;  /* 0x0000000200137224 */ /* 0x000fe400078e0213 */
[----:B------:R-:W-:-:S04]  /*7e80*/  IMAD.HI.U32 R2, R5, R20, RZ ;  /* 0x0000001405027227 */ /* 0x000fc800078e00ff */
[--C-:B------:R-:W-:Y:S01]  /*7e90*/  @!P2 IMAD.IADD R18, R18, 0x1, -R0.reuse ;  /* 0x000000011212a824 */ /* 0x100fe200078e0a00 */
[----:B------:R-:W-:Y:S01]  /*7ea0*/  ISETP.GT.U32.AND P2, PT, R0, R17, PT ;  /* 0x000000110000720c */ /* 0x000fe20003f44070 */
[----:B------:R-:W-:Y:S01]  /*7eb0*/  @!P4 IMAD.IADD R16, R16, 0x1, -R0 ;  /* 0x000000011010c824 */ /* 0x000fe200078e0a00 */
[----:B------:R-:W-:Y:S01]  /*7ec0*/  ISETP.GT.U32.AND P4, PT, R0, R19, PT ;  /* 0x000000130000720c */ /* 0x000fe20003f84070 */
[----:B------:R-:W-:Y:S01]  /*7ed0*/  IMAD.MOV R2, RZ, RZ, -R2 ;  /* 0x000000ffff027224 */ /* 0x000fe200078e0a02 */
[----:B------:R-:W-:-:S03]  /*7ee0*/  IABS R22, R7 ;  /* 0x0000000700167213 */ /* 0x000fc60000000000 */
[----:B------:R-:W-:Y:S01]  /*7ef0*/  IMAD R20, R0, R2, R20 ;  /* 0x0000000200147224 */ /* 0x000fe200078e0214 */
[----:B------:R-:W-:Y:S01]  /*7f00*/  IABS R21, R25 ;  /* 0x0000001900157213 */ /* 0x000fe20000000000 */
[----:B------:R-:W-:-:S04]  /*7f10*/  IMAD.HI.U32 R2, R5, R22, RZ ;  /* 0x0000001605027227 */ /* 0x000fc800078e00ff */
[--C-:B------:R-:W-:Y:S01]  /*7f20*/  @!P2 IMAD.IADD R17, R17, 0x1, -R0.reuse ;  /* 0x000000011111a824 */ /* 0x100fe200078e0a00 */
[C---:B------:R-:W-:Y:S01]  /*7f30*/  ISETP.GT.U32.AND P2, PT, R0.reuse, R20, PT ;  /* 0x000000140000720c */ /* 0x040fe20003f44070 */
[----:B------:R-:W-:Y:S02]  /*7f40*/  @!P4 IMAD.IADD R19, R19, 0x1, -R0 ;  /* 0x000000011313c824 */ /* 0x000fe400078e0a00 */
[----:B------:R-:W-:Y:S02]  /*7f50*/  IMAD.MOV R2, RZ, RZ, -R2 ;  /* 0x000000ffff027224 */ /* 0x000fe400078e0a02 */
[----:B------:R-:W-:Y:S01]  /*7f60*/  IMAD.HI.U32 R4, R5, R21, RZ ;  /* 0x0000001505047227 */ /* 0x000fe200078e00ff */
[----:B------:R-:W-:-:S03]  /*7f70*/  ISETP.GT.U32.AND P4, PT, R0, R19, PT ;  /* 0x000000130000720c */ /* 0x000fc60003f84070 */
[C---:B------:R-:W-:Y:S01]  /*7f80*/  IMAD R22, R0.reuse, R2, R22 ;  /* 0x0000000200167224 */ /* 0x040fe200078e0216 */
[----:B------:R-:W-:Y:S01]  /*7f90*/  ISETP.GT.U32.AND P6, PT, R0, R18, PT ;  /* 0x000000120000720c */ /* 0x000fe20003fc4070 */
[----:B------:R-:W-:Y:S02]  /*7fa0*/  IMAD.MOV R4, RZ, RZ, -R4 ;  /* 0x000000ffff047224 */ /* 0x000fe400078e0a04 */
[----:B------:R-:W-:Y:S01]  /*7fb0*/  @!P2 IMAD.IADD R20, R20, 0x1, -R0 ;  /* 0x000000011414a824 */ /* 0x000fe200078e0a00 */
[C---:B------:R-:W-:Y:S01]  /*7fc0*/  ISETP.GT.U32.AND P2, PT, R0.reuse, R22, PT ;  /* 0x000000160000720c */ /* 0x040fe20003f44070 */
[C---:B------:R-:W-:Y:S01]  /*7fd0*/  IMAD R21, R0.reuse, R4, R21 ;  /* 0x0000000400157224 */ /* 0x040fe200078e0215 */
[----:B------:R-:W-:-:S03]  /*7fe0*/  ISETP.GT.U32.AND P5, PT, R0, R16, PT ;  /* 0x000000100000720c */ /* 0x000fc60003fa4070 */
[----:B------:R-:W-:Y:S01]  /*7ff0*/  @!P4 IMAD.IADD R19, R19, 0x1, -R0 ;  /* 0x000000011313c824 */ /* 0x000fe200078e0a00 */
[----:B------:R-:W-:-:S03]  /*8000*/  ISETP.GT.U32.AND P4, PT, R0, R21, PT ;  /* 0x000000150000720c */ /* 0x000fc60003f84070 */
[--C-:B------:R-:W-:Y:S01]  /*8010*/  @!P6 IMAD.IADD R18, R18, 0x1, -R0.reuse ;  /* 0x000000011212e824 */ /* 0x100fe200078e0a00 */
[----:B------:R-:W-:Y:S02]  /*8020*/  ISETP.GE.AND P6, PT, R23, RZ, PT ;  /* 0x000000ff1700720c */ /* 0x000fe40003fc6270 */
[----:B------:R-:W-:Y:S01]  /*8030*/  IABS R23, R27 ;  /* 0x0000001b00177213 */ /* 0x000fe20000000000 */
[--C-:B------:R-:W-:Y:S02]  /*8040*/  @!P2 IMAD.IADD R22, R22, 0x1, -R0.reuse ;  /* 0x000000011616a824 */ /* 0x100fe400078e0a00 */
[----:B------:R-:W-:-:S03]  /*8050*/  @!P5 IMAD.IADD R16, R16, 0x1, -R0 ;  /* 0x000000011010d824 */ /* 0x000fc600078e0a00 */
[----:B------:R-:W-:Y:S01]  /*8060*/  ISETP.GT.U32.AND P2, PT, R0, R22, PT ;  /* 0x000000160000720c */ /* 0x000fe20003f44070 */
[----:B------:R-:W-:Y:S02]  /*8070*/  @!P4 IMAD.IADD R21, R21, 0x1, -R0 ;  /* 0x000000011515c824 */ /* 0x000fe400078e0a00 */
[----:B------:R-:W-:-:S03]  /*8080*/  @!P3 IMAD.MOV R16, RZ, RZ, -R16 ;  /* 0x000000ffff10b224 */ /* 0x000fc600078e0a10 */
[----:B------:R-:W-:Y:S01]  /*8090*/  ISETP.GT.U32.AND P3, PT, R0, R21, PT ;  /* 0x000000150000720c */ /* 0x000fe20003f64070 */
[----:B------:R-:W-:Y:S01]  /*80a0*/  IMAD.HI.U32 R6, R5, R23, RZ ;  /* 0x0000001705067227 */ /* 0x000fe200078e00ff */
[----:B------:R0:W-:Y:S03]  /*80b0*/  STL [R1+0x1754], R19 ;  /* 0x0017541301007387 */ /* 0x0001e60000100800 */
[----:B------:R-:W-:Y:S02]  /*80c0*/  IMAD.MOV R6, RZ, RZ, -R6 ;  /* 0x000000ffff067224 */ /* 0x000fe400078e0a06 */
[----:B------:R-:W-:Y:S02]  /*80d0*/  @!P2 IMAD.IADD R22, R22, 0x1, -R0 ;  /* 0x000000011616a824 */ /* 0x000fe400078e0a00 */
[----:B0-----:R-:W-:Y:S02]  /*80e0*/  IMAD.MOV.U32 R19, RZ, RZ, R25 ;  /* 0x000000ffff137224 */ /* 0x001fe400078e0019 */
[----:B------:R-:W-:-:S02]  /*80f0*/  IMAD R23, R0, R6, R23 ;  /* 0x0000000600177224 */ /* 0x000fc400078e0217 */
[----:B------:R-:W-:Y:S01]  /*8100*/  @!P3 IMAD.IADD R21, R21, 0x1, -R0 ;  /* 0x000000011515b824 */ /* 0x000fe200078e0a00 */
[----:B------:R-:W-:Y:S02]  /*8110*/  ISETP.GE.AND P5, PT, R24, RZ, PT ;  /* 0x000000ff1800720c */ /* 0x000fe40003fa6270 */
[----:B--2---:R-:W-:-:S05]  /*8120*/  IABS R27, R26 ;  /* 0x0000001a001b7213 */ /* 0x004fca0000000000 */
[----:B------:R-:W-:Y:S01]  /*8130*/  IMAD.HI.U32 R2, R5, R27, RZ ;  /* 0x0000001b05027227 */ /* 0x000fe200078e00ff */
[----:B---3--:R-:W-:-:S03]  /*8140*/  IABS R28, R28 ;  /* 0x0000001c001c7213 */ /* 0x008fc60000000000 */
[----:B------:R-:W-:Y:S02]  /*8150*/  IMAD.MOV R2, RZ, RZ, -R2 ;  /* 0x000000ffff027224 */ /* 0x000fe400078e0a02 */
[----:B------:R-:W-:-:S04]  /*8160*/  IMAD.HI.U32 R4, R5, R28, RZ ;  /* 0x0000001c05047227 */ /* 0x000fc800078e00ff */
[----:B------:R-:W-:Y:S01]  /*8170*/  IMAD R27, R0, R2, R27 ;  /* 0x00000002001b7224 */ /* 0x000fe200078e021b */
[----:B----4-:R-:W-:Y:S01]  /*8180*/  IABS R26, R3 ;  /* 0x00000003001a7213 */ /* 0x010fe20000000000 */
[----:B------:R-:W-:-:S03]  /*8190*/  IMAD.MOV R4, RZ, RZ, -R4 ;  /* 0x000000ffff047224 */ /* 0x000fc600078e0a04 */
[----:B------:R-:W-:Y:S01]  /*81a0*/  ISETP.GT.U32.AND P2, PT, R0, R27, PT ;  /* 0x0000001b0000720c */ /* 0x000fe20003f44070 */
[----:B------:R-:W-:Y:S01]  /*81b0*/  IMAD.HI.U32 R2, R5, R26, RZ ;  /* 0x0000001a05027227 */ /* 0x000fe200078e00ff */
[----:B------:R-:W-:-:S03]  /*81c0*/  IABS R25, R15 ;  /* 0x0000000f00197213 */ /* 0x000fc60000000000 */
[----:B------:R-:W-:Y:S02]  /*81d0*/  IMAD R28, R0, R4, R28 ;  /* 0x00000004001c7224 */ /* 0x000fe400078e021c */
[----:B------:R-:W-:Y:S01]  /*81e0*/  IMAD.MOV R2, RZ, RZ, -R2 ;  /* 0x000000ffff027224 */ /* 0x000fe200078e0a02 */
[----:B------:R-:W-:-:S03]  /*81f0*/  IABS R8, R13 ;  /* 0x0000000d00087213 */ /* 0x000fc60000000000 */
[C---:B------:R-:W-:Y:S01]  /*8200*/  IMAD R26, R0.reuse, R2, R26 ;  /* 0x00000002001a7224 */ /* 0x040fe200078e021a */
[----:B------:R-:W-:Y:S01]  /*8210*/  ISETP.GT.U32.AND P3, PT, R0, R28, PT ;  /* 0x0000001c0000720c */ /* 0x000fe20003f64070 */
[----:B------:R-:W-:Y:S01]  /*8220*/  IMAD.HI.U32 R6, R5, R25, RZ ;  /* 0x0000001905067227 */ /* 0x000fe200078e00ff */
[----:B------:R-:W-:-:S03]  /*8230*/  IABS R24, R14 ;  /* 0x0000000e00187213 */ /* 0x000fc60000000000 */
[----:B------:R-:W-:-:S04]  /*8240*/  IMAD.HI.U32 R2, R5, R8, RZ ;  /* 0x0000000805027227 */ /* 0x000fc800078e00ff */
[----:B------:R-:W-:Y:S02]  /*8250*/  IMAD.MOV R6, RZ, RZ, -R6 ;  /* 0x000000ffff067224 */ /* 0x000fe400078e0a06 */
[----:B------:R-:W-:Y:S02]  /*8260*/  IMAD.MOV R2, RZ, RZ, -R2 ;  /* 0x000000ffff027224 */ /* 0x000fe400078e0a02 */
[----:B------:R-:W-:Y:S01]  /*8270*/  @!P2 IMAD.IADD R27, R27, 0x1, -R0 ;  /* 0x000000011b1ba824 */ /* 0x000fe200078e0a00 */
[----:B------:R-:W-:Y:S01]  /*8280*/  ISETP.GE.AND P2, PT, R7, RZ, PT ;  /* 0x000000ff0700720c */ /* 0x000fe20003f46270 */
[C---:B------:R-:W-:Y:S01]  /*8290*/  IMAD R25, R0.reuse, R6, R25 ;  /* 0x0000000600197224 */ /* 0x040fe200078e0219 */
[----:B------:R-:W-:Y:S01]  /*82a0*/  IABS R7, R12 ;  /* 0x0000000c00077213 */ /* 0x000fe20000000000 */
[----:B------:R-:W-:Y:S01]  /*82b0*/  IMAD.HI.U32 R4, R5, R24, RZ ;  /* 0x0000001805047227 */ /* 0x000fe200078e00ff */
[----:B------:R-:W-:Y:S01]  /*82c0*/  IABS R6, R11 ;  /* 0x0000000b00067213 */ /* 0x000fe20000000000 */
[----:B------:R-:W-:Y:S02]  /*82d0*/  STL [R1+0x174c], R3 ;  /* 0x00174c0301007387 */ /* 0x000fe40000100800 */
[----:B------:R-:W-:Y:S01]  /*82e0*/  IMAD R8, R0, R2, R8 ;  /* 0x0000000200087224 */ /* 0x000fe200078e0208 */
[----:B------:R-:W-:Y:S01]  /*82f0*/  IABS R2, R29 ;  /* 0x0000001d00027213 */ /* 0x000fe20000000000 */
[----:B------:R0:W-:Y:S01]  /*8300*/  STL [R1+0x16d8], R16 ;  /* 0x0016d81001007387 */ /* 0x0001e20000100800 */
[----:B------:R-:W-:Y:S01]  /*8310*/  @!P3 IMAD.IADD R28, R28, 0x1, -R0 ;  /* 0x000000011c1cb824 */ /* 0x000fe200078e0a00 */
[----:B------:R-:W-:Y:S01]  /*8320*/  ISETP.GE.AND P3, PT, R19, RZ, PT ;  /* 0x000000ff1300720c */ /* 0x000fe20003f66270 */
[----:B------:R-:W-:Y:S01]  /*8330*/  IMAD.MOV R4, RZ, RZ, -R4 ;  /* 0x000000ffff047224 */ /* 0x000fe200078e0a04 */
[----:B------:R-:W-:Y:S01]  /*8340*/  STL [R1+0x1750], R15 ;  /* 0x0017500f01007387 */ /* 0x000fe20000100800 */
[----:B------:R-:W-:-:S03]  /*8350*/  IMAD.HI.U32 R19, R5, R2, RZ ;  /* 0x0000000205137227 */ /* 0x000fc600078e00ff */
[----:B------:R1:W-:Y:S01]  /*8360*/  STL [R1+0x1758], R14 ;  /* 0x0017580e01007387 */ /* 0x0003e20000100800 */
[----:B0-----:R-:W-:Y:S01]  /*8370*/  IMAD.HI.U32 R16, R5, R7, RZ ;  /* 0x0000000705107227 */ /* 0x001fe200078e00ff */
[----:B------:R-:W-:-:S03]  /*8380*/  IABS R3, R9 ;  /* 0x0000000900037213 */ /* 0x000fc60000000000 */
[----:B------:R-:W-:Y:S02]  /*8390*/  IMAD R24, R0, R4, R24 ;  /* 0x0000000400187224 */ /* 0x000fe400078e0218 */
[----:B-1----:R-:W-:Y:S01]  /*83a0*/  IMAD.HI.U32 R14, R5, R6, RZ ;  /* 0x00000006050e7227 */ /* 0x002fe200078e00ff */
[----:B------:R-:W-:-:S03]  /*83b0*/  IABS R4, R10 ;  /* 0x0000000a00047213 */ /* 0x000fc60000000000 */
[----:B------:R-:W-:Y:S02]  /*83c0*/  IMAD.MOV R16, RZ, RZ, -R16 ;  /* 0x000000ffff107224 */ /* 0x000fe400078e0a10 */
[----:B------:R-:W-:Y:S02]  /*83d0*/  IMAD.MOV R14, RZ, RZ, -R14 ;  /* 0x000000ffff0e7224 */ /* 0x000fe400078e0a0e */
[----:B------:R-:W-:Y:S02]  /*83e0*/  IMAD.MOV R19, RZ, RZ, -R19 ;  /* 0x000000ffff137224 */ /* 0x000fe400078e0a13 */
[----:B------:R-:W-:Y:S02]  /*83f0*/  IMAD R7, R0, R16, R7 ;  /* 0x0000001000077224 */ /* 0x000fe400078e0207 */
[----:B------:R-:W-:-:S04]  /*8400*/  IMAD.HI.U32 R15, R5, R4, RZ ;  /* 0x00000004050f7227 */ /* 0x000fc800078e00ff */
[----:B------:R-:W-:-:S04]  /*8410*/  IMAD.HI.U32 R16, R5, R3, RZ ;  /* 0x0000000305107227 */ /* 0x000fc800078e00ff */
[C---:B------:R-:W-:Y:S02]  /*8420*/  IMAD R6, R0.reuse, R14, R6 ;  /* 0x0000000e00067224 */ /* 0x040fe400078e0206 */
[----:B------:R-:W2:Y:S01]  /*8430*/  LDL.LU R14, [R1+0x1758] ;  /* 0x00175800010e7983 */ /* 0x000ea20000300800 */
[----:B------:R-:W-:-:S03]  /*8440*/  IMAD R5, R0, R19, R2 ;  /* 0x0000001300057224 */ /* 0x000fc600078e0202 */
[----:B------:R-:W3:Y:S01]  /*8450*/  LDL.LU R19, [R1+0x1754] ;  /* 0x0017540001137983 */ /* 0x000ee20000300800 */
[C---:B------:R-:W-:Y:S01]  /*8460*/  ISETP.GT.U32.AND P4, PT, R0.reuse, R20, PT ;  /* 0x000000140000720c */ /* 0x040fe20003f84070 */
[----:B------:R-:W-:Y:S02]  /*8470*/  IMAD.MOV R15, RZ, RZ, -R15 ;  /* 0x000000ffff0f7224 */ /* 0x000fe400078e0a0f */
[----:B------:R-:W-:Y:S02]  /*8480*/  @!P0 IMAD.MOV R17, RZ, RZ, -R17 ;  /* 0x000000ffff118224 */ /* 0x000fe400078e0a11 */
[----:B------:R-:W-:Y:S02]  /*8490*/  IMAD R4, R0, R15, R4 ;  /* 0x0000000f00047224 */ /* 0x000fe400078e0204 */
[----:B------:R-:W-:Y:S01]  /*84a0*/  @!P1 IMAD.MOV R18, RZ, RZ, -R18 ;  /* 0x000000ffff129224 */ /* 0x000fe200078e0a12 */
[----:B------:R-:W4:Y:S01]  /*84b0*/  LDL.LU R15, [R1+0x1750] ;  /* 0x00175000010f7983 */ /* 0x000f220000300800 */
[----:B------:R-:W-:-:S03]  /*84c0*/  IMAD.MOV R2, RZ, RZ, -R16 ;  /* 0x000000ffff027224 */ /* 0x000fc600078e0a10 */
[----:B------:R-:W5:Y:S01]  /*84d0*/  LDL.LU R16, [R1+0x278] ;  /* 0x0002780001107983 */ /* 0x000f620000300800 */
[----:B------:R-:W-:Y:S02]  /*84e0*/  @!P4 IMAD.IADD R20, R20, 0x1, -R0 ;  /* 0x000000011414c824 */ /* 0x000fe400078e0a00 */
[----:B------:R-:W-:Y:S01]  /*84f0*/  @!P3 IMAD.MOV R21, RZ, RZ, -R21 ;  /* 0x000000ffff15b224 */ /* 0x000fe200078e0a15 */
[----:B------:R0:W-:Y:S01]  /*8500*/  STL [R1+0x16dc], R17 ;  /* 0x0016dc1101007387 */ /* 0x0001e20000100800 */
[----:B------:R-:W-:Y:S02]  /*8510*/  @!P6 IMAD.MOV R20, RZ, RZ, -R20 ;  /* 0x000000ffff14e224 */ /* 0x000fe400078e0a14 */
[C---:B------:R-:W-:Y:S01]  /*8520*/  IMAD R2, R0.reuse, R2, R3 ;  /* 0x0000000200027224 */ /* 0x040fe200078e0203 */
[----:B0-----:R-:W2:Y:S04]  /*8530*/  LDL.LU R17, [R1+0x274] ;  /* 0x0002740001117983 */ /* 0x001ea80000300800 */
[----:B------:R0:W-:Y:S04]  /*8540*/  STL [R1+0x16e0], R18 ;  /* 0x0016e01201007387 */ /* 0x0001e80000100800 */
[----:B0-----:R-:W2:Y:S01]  /*8550*/  LDL.LU R18, [R1+0x270] ;  /* 0x0002700001127983 */ /* 0x001ea20000300800 */
[----:B------:R-:W-:-:S13]  /*8560*/  ISETP.GT.U32.AND P4, PT, R0, R23, PT ;  /* 0x000000170000720c */ /* 0x000fda0003f84070 */
[----:B------:R-:W-:Y:S01]  /*8570*/  @!P4 IMAD.IADD R23, R23, 0x1, -R0 ;  /* 0x000000011717c824 */ /* 0x000fe200078e0a00 */
[----:B------:R-:W-:Y:S01]  /*8580*/  ISETP.GT.U32.AND P4, PT, R0, R26, PT ;  /* 0x0000001a0000720c */ /* 0x000fe20003f84070 */
[----:B---3--:R-:W-:-:S05]  /*8590*/  @!P5 IMAD.MOV R19, RZ, RZ, -R19 ;  /* 0x000000ffff13d224 */ /* 0x008fca00078e0a13 */
[----:B------:R-:W-:Y:S04]  /*85a0*/  STL [R1+0x16e4], R19 ;  /* 0x0016e41301007387 */ /* 0x000fe80000100800 */
[----:B------:R-:W-:Y:S04]  /*85b0*/  STL [R1+0x16e8], R20 ;  /* 0x0016e81401007387 */ /* 0x000fe80000100800 */
[----:B------:R-:W-:Y:S04]  /*85c0*/  STL [R1+0x16ec], R21 ;  /* 0x0016ec1501007387 */ /* 0x000fe80000100800 */
[----:B------:R-:W3:Y:S01]  /*85d0*/  LDL.LU R3, [R1+0x174c] ;  /* 0x00174c0001037983 */ /* 0x000ee20000300800 */
[----:B------:R-:W-:Y:S01]  /*85e0*/  @!P4 IMAD.IADD R26, R26, 0x1, -R0 ;  /* 0x000000011a1ac824 */ /* 0x000fe200078e0a00 */
[----:B------:R-:W-:-:S13]  /*85f0*/  ISETP.GT.U32.AND P4, PT, R0, R25, PT ;  /* 0x000000190000720c */ /* 0x000fda0003f84070 */
[----:B------:R-:W-:Y:S01]  /*8600*/  @!P4 IMAD.IADD R25, R25, 0x1, -R0 ;  /* 0x000000011919c824 */ /* 0x000fe200078e0a00 */
[C---:B------:R-:W-:Y:S02]  /*8610*/  ISETP.GT.U32.AND P4, PT, R0.reuse, R24, PT ;  /* 0x000000180000720c */ /* 0x040fe40003f84070 */
[C---:B------:R-:W-:Y:S02]  /*8620*/  ISETP.GT.U32.AND P0, PT, R0.reuse, R23, PT ;  /* 0x000000170000720c */ /* 0x040fe40003f04070 */
[C---:B------:R-:W-:Y:S02]  /*8630*/  ISETP.GT.U32.AND P1, PT, R0.reuse, R28, PT ;  /* 0x0000001c0000720c */ /* 0x040fe40003f24070 */
[----:B------:R-:W-:-:S07]  /*8640*/  ISETP.GT.U32.AND P5, PT, R0, R26, PT ;  /* 0x0000001a0000720c */ /* 0x000fce0003fa4070 */
[----:B------:R-:W-:Y:S01]  /*8650*/  @!P4 IMAD.IADD R24, R24, 0x1, -R0 ;  /* 0x000000011818c824 */ /* 0x000fe200078e0a00 */
[C---:B------:R-:W-:Y:S01]  /*8660*/  ISETP.GT.U32.AND P4, PT, R0.reuse, R27, PT ;  /* 0x0000001b0000720c */ /* 0x040fe20003f84070 */
[----:B------:R-:W-:Y:S01]  /*8670*/  @!P2 IMAD.MOV R22, RZ, RZ, -R22 ;  /* 0x000000ffff16a224 */ /* 0x000fe200078e0a16 */
[C---:B------:R-:W-:Y:S01]  /*8680*/  ISETP.GT.U32.AND P3, PT, R0.reuse, R25, PT ;  /* 0x000000190000720c */ /* 0x040fe20003f64070 */
[--C-:B------:R-:W-:Y:S01]  /*8690*/  @!P0 IMAD.IADD R23, R23, 0x1, -R0.reuse ;  /* 0x0000000117178824 */ /* 0x100fe200078e0a00 */
[----:B------:R-:W-:Y:S01]  /*86a0*/  ISETP.GT.U32.AND P2, PT, R0, R8, PT ;  /* 0x000000080000720c */ /* 0x000fe20003f44070 */
[--C-:B------:R-:W-:Y:S01]  /*86b0*/  @!P1 IMAD.IADD R28, R28, 0x1, -R0.reuse ;  /* 0x000000011c1c9824 */ /* 0x100fe200078e0a00 */
[----:B------:R-:W-:Y:S01]  /*86c0*/  ISETP.GT.U32.AND P0, PT, R0, R7, PT ;  /* 0x000000070000720c */ /* 0x000fe20003f04070 */
[----:B------:R-:W-:Y:S01]  /*86d0*/  @!P5 IMAD.IADD R26, R26, 0x1, -R0 ;  /* 0x000000011a1ad824 */ /* 0x000fe200078e0a00 */
[C---:B------:R-:W-:Y:S02]  /*86e0*/  ISETP.GT.U32.AND P1, PT, R0.reuse, R6, PT ;  /* 0x000000060000720c */ /* 0x040fe40003f24070 */
[----:B------:R-:W-:-:S03]  /*86f0*/  ISETP.GT.U32.AND P5, PT, R0, R4, PT ;  /* 0x000000040000720c */ /* 0x000fc60003fa4070 */
[--C-:B------:R-:W-:Y:S01]  /*8700*/  @!P4 IMAD.IADD R27, R27, 0x1, -R0.reuse ;  /* 0x000000011b1bc824 */ /* 0x100fe200078e0a00 */
[----:B------:R-:W-:Y:S01]  /*8710*/  ISETP.GT.U32.AND P4, PT, R0, R5, PT ;  /* 0x000000050000720c */ /* 0x000fe20003f84070 */
[--C-:B------:R-:W-:Y:S01]  /*8720*/  @!P3 IMAD.IADD R25, R25, 0x1, -R0.reuse ;  /* 0x000000011919b824 */ /* 0x100fe200078e0a00 */
[----:B--2---:R-:W-:Y:S01]  /*8730*/  ISETP.GE.AND P3, PT, R18, RZ, PT ;  /* 0x000000ff1200720c */ /* 0x004fe20003f66270 */
[--C-:B------:R-:W-:Y:S01]  /*8740*/  @!P2 IMAD.IADD R8, R8, 0x1, -R0.reuse ;  /* 0x000000010808a824 */ /* 0x100fe200078e0a00 */
[----:B------:R-:W-:Y:S01]  /*8750*/  ISETP.GT.U32.AND P6, PT, R0, R24, PT ;  /* 0x000000180000720c */ /* 0x000fe20003fc4070 */
[--C-:B------:R-:W-:Y:S01]  /*8760*/  @!P0 IMAD.IADD R7, R7, 0x1, -R0.reuse ;  /* 0x0000000107078824 */ /* 0x100fe200078e0a00 */
[----:B------:R-:W-:Y:S01]  /*8770*/  ISETP.GE.AND P2, PT, R17, RZ, PT ;  /* 0x000000ff1100720c */ /* 0x000fe20003f46270 */
[--C-:B------:R-:W-:Y:S01]  /*8780*/  @!P1 IMAD.IADD R6, R6, 0x1, -R0.reuse ;  /* 0x0000000106069824 */ /* 0x100fe200078e0a00 */
[----:B-----5:R-:W-:Y:S01]  /*8790*/  ISETP.GE.AND P0, PT, R16, RZ, PT ;  /* 0x000000ff1000720c */ /* 0x020fe20003f06270 */
[--C-:B------:R-:W-:Y:S01]  /*87a0*/  @!P5 IMAD.IADD R4, R4, 0x1, -R0.reuse ;  /* 0x000000010404d824 */ /* 0x100fe200078e0a00 */
[----:B------:R-:W-:Y:S01]  /*87b0*/  ISETP.GE.AND P5, PT, R14, RZ, PT ;  /* 0x000000ff0e00720c */ /* 0x000fe20003fa6270 */
[----:B------:R-:W-:Y:S01]  /*87c0*/  STL [R1+0x16f0], R22 ;  /* 0x0016f01601007387 */ /* 0x000fe20000100800 */
[----:B------:R-:W0:Y:S01]  /*87d0*/  LDC R16, c[0x0][0x3ac] ;  /* 0x0000eb00ff107b82 */ /* 0x000e220000000800 */
[--C-:B------:R-:W-:Y:S01]  /*87e0*/  @!P4 IMAD.IADD R5, R5, 0x1, -R0.reuse ;  /* 0x000000010505c824 */ /* 0x100fe200078e0a00 */
[----:B----4-:R-:W-:Y:S01]  /*87f0*/  ISETP.GE.AND P4, PT, R15, RZ, PT ;  /* 0x000000ff0f00720c */ /* 0x010fe20003f86270 */
[----:B------:R-:W-:Y:S01]  /*8800*/  @!P3 IMAD.MOV R23, RZ, RZ, -R23 ;  /* 0x000000ffff17b224 */ /* 0x000fe200078e0a17 */
[----:B------:R-:W-:Y:S01]  /*8810*/  ISETP.GT.U32.AND P3, PT, R0, R8, PT ;  /* 0x000000080000720c */ /* 0x000fe20003f64070 */
[----:B------:R-:W-:-:S02]  /*8820*/  @!P6 IMAD.IADD R24, R24, 0x1, -R0 ;  /* 0x000000011818e824 */ /* 0x000fc400078e0a00 */
[----:B------:R-:W-:Y:S01]  /*8830*/  @!P2 IMAD.MOV R28, RZ, RZ, -R28 ;  /* 0x000000ffff1ca224 */ /* 0x000fe200078e0a1c */
[----:B------:R-:W-:Y:S01]  /*8840*/  ISETP.GT.U32.AND P2, PT, R0, R7, PT ;  /* 0x000000070000720c */ /* 0x000fe20003f44070 */
[----:B------:R-:W-:Y:S02]  /*8850*/  @!P0 IMAD.MOV R27, RZ, RZ, -R27 ;  /* 0x000000ffff1b8224 */ /* 0x000fe400078e0a1b */
[----:B------:R-:W-:-:S04]  /*8860*/  @!P5 IMAD.MOV R24, RZ, RZ, -R24 ;  /* 0x000000ffff18d224 */ /* 0x000fc800078e0a18 */
[----:B------:R-:W-:Y:S01]  /*8870*/  @!P4 IMAD.MOV R25, RZ, RZ, -R25 ;  /* 0x000000ffff19c224 */ /* 0x000fe200078e0a19 */
[----:B------:R-:W-:Y:S01]  /*8880*/  ISETP.GE.AND P5, PT, R13, RZ, PT ;  /* 0x000000ff0d00720c */ /* 0x000fe20003fa6270 */
[----:B------:R-:W-:Y:S01]  /*8890*/  @!P3 IMAD.IADD R8, R8, 0x1, -R0 ;  /* 0x000000010808b824 */ /* 0x000fe200078e0a00 */
[----:B------:R-:W-:-:S03]  /*88a0*/  ISETP.GE.AND P3, PT, R12, RZ, PT ;  /* 0x000000ff0c00720c */ /* 0x000fc60003f66270 */
[----:B------:R-:W-:Y:S01]  /*88b0*/  @!P2 IMAD.IADD R7, R7, 0x1, -R0 ;  /* 0x000000010707a824 */ /* 0x000fe200078e0a00 */
[----:B------:R-:W-:Y:S02]  /*88c0*/  ISETP.GE.AND P2, PT, R11, RZ, PT ;  /* 0x000000ff0b00720c */ /* 0x000fe40003f46270 */
[----:B---3--:R-:W-:Y:S02]  /*88d0*/  ISETP.GE.AND P1, PT, R3, RZ, PT ;  /* 0x000000ff0300720c */ /* 0x008fe40003f26270 */
[----:B------:R-:W2:Y:S04]  /*88e0*/  LDL.LU R3, [R1+0x1748] ;  /* 0x0017480001037983 */ /* 0x000ea80000300800 */
[----:B------:R-:W-:Y:S04]  /*88f0*/  STL [R1+0x16f4], R23 ;  /* 0x0016f41701007387 */ /* 0x000fe80000100800 */
[----:B------:R-:W-:Y:S03]  /*8900*/  STL [R1+0x16f8], R28 ;  /* 0x0016f81c01007387 */ /* 0x000fe60000100800 */
[----:B------:R-:W-:Y:S01]  /*8910*/  @!P1 IMAD.MOV R26, RZ, RZ, -R26 ;  /* 0x000000ffff1a9224 */ /* 0x000fe200078e0a1a */
[----:B------:R-:W-:Y:S01]  /*8920*/  ISETP.GT.U32.AND P1, PT, R0, R5, PT ;  /* 0x000000050000720c */ /* 0x000fe20003f24070 */
[----:B------:R-:W-:Y:S04]  /*8930*/  STL [R1+0x16fc], R27 ;  /* 0x0016fc1b01007387 */ /* 0x000fe80000100800 */
[----:B------:R-:W-:Y:S04]  /*8940*/  STL [R1+0x1700], R26 ;  /* 0x0017001a01007387 */ /* 0x000fe80000100800 */
[----:B------:R-:W-:Y:S04]  /*8950*/  STL [R1+0x1704], R25 ;  /* 0x0017041901007387 */ /* 0x000fe80000100800 */
[----:B------:R-:W-:Y:S04]  /*8960*/  STL [R1+0x1708], R24 ;  /* 0x0017081801007387 */ /* 0x000fe80000100800 */
[----:B------:R-:W3:Y:S04]  /*8970*/  LDL.LU R15, [R1+0x1dc] ;  /* 0x0001dc00010f7983 */ /* 0x000ee80000300800 */
[----:B------:R-:W4:Y:S04]  /*8980*/  LDL.LU R14, [R1+0x1e0] ;  /* 0x0001e000010e7983 */ /* 0x000f280000300800 */
[----:B------:R-:W5:Y:S01]  /*8990*/  LDL.LU R13, [R1+0x1d8] ;  /* 0x0001d800010d7983 */ /* 0x000f620000300800 */
[----:B------:R-:W-:Y:S01]  /*89a0*/  @!P1 IMAD.IADD R5, R5, 0x1, -R0 ;  /* 0x0000000105059824 */ /* 0x000fe200078e0a00 */
[----:B------:R-:W-:-:S02]  /*89b0*/  ISETP.GE.AND P1, PT, R10, RZ, PT ;  /* 0x000000ff0a00720c */ /* 0x000fc40003f26270 */
[----:B------:R-:W5:Y:S04]  /*89c0*/  LDL.LU R12, [R1+0x1d4] ;  /* 0x0001d400010c7983 */ /* 0x000f680000300800 */
[----:B------:R-:W5:Y:S04]  /*89d0*/  LDL.LU R11, [R1+0x1cc] ;  /* 0x0001cc00010b7983 */ /* 0x000f680000300800 */
[----:B------:R-:W5:Y:S01]  /*89e0*/  LDL.LU R10, [R1+0x1c4] ;  /* 0x0001c400010a7983 */ /* 0x000f620000300800 */
[C---:B------:R-:W-:Y:S02]  /*89f0*/  ISETP.GT.U32.AND P0, PT, R0.reuse, R6, PT ;  /* 0x000000060000720c */ /* 0x040fe40003f04070 */
[----:B------:R-:W-:-:S11]  /*8a00*/  ISETP.GT.U32.AND P6, PT, R0, R2, PT ;  /* 0x000000020000720c */ /* 0x000fd60003fc4070 */
[--C-:B------:R-:W-:Y:S01]  /*8a10*/  @!P0 IMAD.IADD R6, R6, 0x1, -R0.reuse ;  /* 0x0000000106068824 */ /* 0x100fe200078e0a00 */
[----:B------:R-:W-:Y:S02]  /*8a20*/  ISETP.GE.AND P0, PT, R29, RZ, PT ;  /* 0x000000ff1d00720c */ /* 0x000fe40003f06270 */
[----:B------:R-:W1:Y:S01]  /*8a30*/  S2R R29, SR_TID.X ;  /* 0x00000000001d7919 */ /* 0x000e620000002100 */
[----:B------:R-:W-:Y:S01]  /*8a40*/  ISETP.GT.U32.AND P4, PT, R0, R4, PT ;  /* 0x000000040000720c */ /* 0x000fe20003f84070 */
[----:B------:R-:W-:-:S05]  /*8a50*/  @!P6 IMAD.IADD R2, R2, 0x1, -R0 ;  /* 0x000000010202e824 */ /* 0x000fca00078e0a00 */
[----:B------:R-:W-:-:S07]  /*8a60*/  ISETP.GT.U32.AND P6, PT, R0, R2, PT ;  /* 0x000000020000720c */ /* 0x000fce0003fc4070 */
[----:B------:R-:W-:Y:S01]  /*8a70*/  @!P4 IMAD.IADD R4, R4, 0x1, -R0 ;  /* 0x000000010404c824 */ /* 0x000fe200078e0a00 */
[----:B------:R-:W-:Y:S01]  /*8a80*/  ISETP.GE.AND P4, PT, R9, RZ, PT ;  /* 0x000000ff0900720c */ /* 0x000fe20003f86270 */
[----:B------:R-:W-:Y:S01]  /*8a90*/  @!P5 IMAD.MOV R8, RZ, RZ, -R8 ;  /* 0x000000ffff08d224 */ /* 0x000fe200078e0a08 */
[----:B------:R-:W5:Y:S01]  /*8aa0*/  LDL.LU R9, [R1+0x1c0] ;  /* 0x0001c00001097983 */ /* 0x000f620000300800 */
[----:B------:R-:W-:Y:S02]  /*8ab0*/  @!P3 IMAD.MOV R7, RZ, RZ, -R7 ;  /* 0x000000ffff07b224 */ /* 0x000fe400078e0a07 */
[----:B------:R-:W-:Y:S02]  /*8ac0*/  @!P6 IMAD.IADD R2, R2, 0x1, -R0 ;  /* 0x000000010202e824 */ /* 0x000fe400078e0a00 */
[----:B------:R-:W-:Y:S02]  /*8ad0*/  @!P2 IMAD.MOV R6, RZ, RZ, -R6 ;  /* 0x000000ffff06a224 */ /* 0x000fe400078e0a06 */
[----:B------:R-:W-:-:S02]  /*8ae0*/  @!P0 IMAD.MOV R5, RZ, RZ, -R5 ;  /* 0x000000ffff058224 */ /* 0x000fc400078e0a05 */
[----:B------:R-:W-:Y:S01]  /*8af0*/  @!P1 IMAD.MOV R4, RZ, RZ, -R4 ;  /* 0x000000ffff049224 */ /* 0x000fe200078e0a04 */
[----:B-1----:R-:W-:Y:S01]  /*8b00*/  LOP3.LUT R29, R29, 0x3f, RZ, 0xc0, !PT ;  /* 0x0000003f1d1d7812 */ /* 0x002fe200078ec0ff */
[----:B------:R-:W-:-:S04]  /*8b10*/  @!P4 IMAD.MOV R2, RZ, RZ, -R2 ;  /* 0x000000ffff02c224 */ /* 0x000fc800078e0a02 */
[----:B0-----:R-:W-:Y:S02]  /*8b20*/  IMAD R17, R29, R16, RZ ;  /* 0x000000101d117224 */ /* 0x001fe400078e02ff */
[----:B------:R-:W5:Y:S04]  /*8b30*/  LDL.LU R29, [R1+0x1b8] ;  /* 0x0001b800011d7983 */ /* 0x000f680000300800 */
[----:B------:R-:W-:Y:S04]  /*8b40*/  STL [R1+0x170c], R8 ;  /* 0x00170c0801007387 */ /* 0x000fe80000100800 */
[----:B------:R-:W-:Y:S01]  /*8b50*/  STL [R1+0x1710], R7 ;  /* 0x0017100701007387 */ /* 0x000fe20000100800 */
[----:B------:R-:W-:-:S03]  /*8b60*/  IMAD R0, R16, 0x40, R17 ;  /* 0x0000004010007824 */ /* 0x000fc600078e0211 */
[----:B------:R-:W-:Y:S04]  /*8b70*/  STL [R1+0x1714], R6 ;  /* 0x0017140601007387 */ /* 0x000fe80000100800 */
[----:B------:R-:W-:Y:S04]  /*8b80*/  STL [R1+0x1718], R5 ;  /* 0x0017180501007387 */ /* 0x000fe80000100800 */
[----:B------:R3:W-:Y:S04]  /*8b90*/  STL [R1+0x171c], R4 ;  /* 0x00171c0401007387 */ /* 0x0007e80000100800 */
[----:B------:R5:W-:Y:S01]  /*8ba0*/  STL [R1+0x1720], R2 ;  /* 0x0017200201007387 */ /* 0x000be20000100800 */
[----:B--2---:R-:W-:-:S02]  /*8bb0*/  ISETP.NE.AND P6, PT, R3, RZ, PT ;  /* 0x000000ff0300720c */ /* 0x004fc40003fc5270 */
[----:B------:R-:W-:-:S04]  /*8bc0*/  LOP3.LUT R3, RZ, R3, RZ, 0x33, !PT ;  /* 0x00000003ff037212 */ /* 0x000fc800078e33ff */
[C---:B---3--:R-:W-:Y:S02]  /*8bd0*/  SEL R4, R3.reuse, R15, !P6 ;  /* 0x0000000f03047207 */ /* 0x048fe40007000000 */
[----:B----4-:R-:W-:-:S03]  /*8be0*/  SEL R0, R3, R14, !P6 ;  /* 0x0000000e03007207 */ /* 0x010fc60007000000 */
[----:B------:R0:W-:Y:S01]  /*8bf0*/  STL [R1+0x1c], R4 ;  /* 0x00001c0401007387 */ /* 0x0001e20000100800 */
[----:B-----5:R-:W-:-:S03]  /*8c00*/  SEL R2, R3, R13, !P6 ;  /* 0x0000000d03027207 */ /* 0x020fc60007000000 */
[----:B------:R1:W-:Y:S04]  /*8c10*/  STL [R1+0x5c], R0 ;  /* 0x00005c0001007387 */ /* 0x0003e80000100800 */
[----:B------:R2:W-:Y:S01]  /*8c20*/  STL [R1+0x70], R2 ;  /* 0x0000700201007387 */ /* 0x0005e20000100800 */
[C---:B0-----:R-:W-:Y:S02]  /*8c30*/  SEL R4, R3.reuse, R12, !P6 ;  /* 0x0000000c03047207 */ /* 0x041fe40007000000 */
[----:B-1----:R-:W-:-:S03]  /*8c40*/  SEL R0, R3, R11, !P6 ;  /* 0x0000000b03007207 */ /* 0x002fc60007000000 */
[----:B------:R-:W-:Y:S01]  /*8c50*/  STL [R1+0xb8], R4 ;  /* 0x0000b80401007387 */ /* 0x000fe20000100800 */
[----:B--2---:R-:W-:-:S03]  /*8c60*/  SEL R2, R3, R10, !P6 ;  /* 0x0000000a03027207 */ /* 0x004fc60007000000 */
[----:B------:R-:W-:Y:S04]  /*8c70*/  STL [R1+0xc0], R0 ;  /* 0x0000c00001007387 */ /* 0x000fe80000100800 */
[----:B------:R0:W-:Y:S04]  /*8c80*/  STL [R1+0xc8], R2 ;  /* 0x0000c80201007387 */ /* 0x0001e80000100800 */
[----:B0-----:R-:W2:Y:S01]  /*8c90*/  LDL.LU R2, [R1+0x134] ;  /* 0x0001340001027983 */ /* 0x001ea20000300800 */
[----:B------:R-:W-:-:S05]  /*8ca0*/  SEL R4, R3, R9, !P6 ;  /* 0x0000000903047207 */ /* 0x000fca0007000000 */
[----:B------:R-:W-:Y:S01]  /*8cb0*/  STL [R1+0xd4], R4 ;  /* 0x0000d40401007387 */ /* 0x000fe20000100800 */
[----:B------:R-:W-:-:S03]  /*8cc0*/  SEL R0, R3, R29, !P6 ;  /* 0x0000001d03007207 */ /* 0x000fc60007000000 */
[----:B--2---:R0:W-:Y:S04]  /*8cd0*/  STL [R1+0x173c], R2 ;  /* 0x00173c0201007387 */ /* 0x0041e80000100800 */
[----:B------:R-:W-:Y:S04]  /*8ce0*/  STL [R1+0x110], R0 ;  /* 0x0001100001007387 */ /* 0x000fe80000100800 */
[----:B0-----:R-:W2:Y:S04]  /*8cf0*/  LDL.LU R2, [R1+0x1ac] ;  /* 0x0001ac0001027983 */ /* 0x001ea80000300800 */
[----:B--2---:R0:W-:Y:S04]  /*8d00*/  STL [R1+0x1740], R2 ;  /* 0x0017400201007387 */ /* 0x0041e80000100800 */
[----:B0-----:R-:W2:Y:S04]  /*8d10*/  LDL.LU R2, [R1+0x1b0] ;  /* 0x0001b00001027983 */ /* 0x001ea80000300800 */
[----:B--2---:R0:W-:Y:S04]  /*8d20*/  STL [R1+0x1744], R2 ;  /* 0x0017440201007387 */ /* 0x0041e80000100800 */
[----:B0-----:R-:W2:Y:S04]  /*8d30*/  LDL.LU R2, [R1+0x1b4] ;  /* 0x0001b40001027983 */ /* 0x001ea80000300800 */
[----:B------:R-:W3:Y:S04]  /*8d40*/  LDL.LU R4, [R1+0x138] ;  /* 0x0001380001047983 */ /* 0x000ee80000300800 */
[----:B------:R-:W4:Y:S04]  /*8d50*/  LDL.LU R5, [R1+0x13c] ;  /* 0x00013c0001057983 */ /* 0x000f280000300800 */
[----:B------:R-:W5:Y:S04]  /*8d60*/  LDL.LU R6, [R1+0x140] ;  /* 0x0001400001067983 */ /* 0x000f680000300800 */
[----:B------:R-:W3:Y:S04]  /*8d70*/  LDL.LU R7, [R1+0x148] ;  /* 0x0001480001077983 */ /* 0x000ee80000300800 */
        /* <DEDUP_REMOVED lines=22> */
[----:B------:R-:W3:Y:S01]  /*8ee0*/  LDL.LU R29, [R1+0x158] ;  /* 0x00015800011d7983 */ /* 0x000ee20000300800 */
[----:B--2---:R-:W-:-:S05]  /*8ef0*/  SEL R2, R3, R2, !P6 ;  /* 0x0000000203027207 */ /* 0x004fca0007000000 */
[----:B------:R0:W-:Y:S04]  /*8f00*/  STL [R1+0x114], R2 ;  /* 0x0001140201007387 */ /* 0x0001e80000100800 */
[----:B0-----:R-:W2:Y:S02]  /*8f10*/  LDL.LU R2, [R1+0x1744] ;  /* 0x0017440001027983 */ /* 0x001ea40000300800 */
[----:B--2---:R-:W-:-:S05]  /*8f20*/  SEL R2, R3, R2, !P6 ;  /* 0x0000000203027207 */ /* 0x004fca0007000000 */
[----:B------:R0:W-:Y:S04]  /*8f30*/  STL [R1+0x118], R2 ;  /* 0x0001180201007387 */ /* 0x0001e80000100800 */
[----:B0-----:R-:W2:Y:S02]  /*8f40*/  LDL.LU R2, [R1+0x1740] ;  /* 0x0017400001027983 */ /* 0x001ea40000300800 */
[----:B--2---:R-:W-:-:S05]  /*8f50*/  SEL R2, R3, R2, !P6 ;  /* 0x0000000203027207 */ /* 0x004fca0007000000 */
[----:B------:R0:W-:Y:S04]  /*8f60*/  STL [R1+0x130], R2 ;  /* 0x0001300201007387 */ /* 0x0001e80000100800 */
[----:B0-----:R-:W2:Y:S01]  /*8f70*/  LDL.LU R2, [R1+0x173c] ;  /* 0x00173c0001027983 */ /* 0x001ea20000300800 */
[C---:B---3--:R-:W-:Y:S02]  /*8f80*/  SEL R0, R3.reuse, R0, !P6 ;  /* 0x0000000003007207 */ /* 0x048fe40007000000 */
[----:B--2---:R-:W-:-:S05]  /*8f90*/  SEL R2, R3, R2, !P6 ;  /* 0x0000000203027207 */ /* 0x004fca0007000000 */
[----:B------:R0:W-:Y:S02]  /*8fa0*/  STL [R1+0x134], R2 ;  /* 0x0001340201007387 */ /* 0x0001e40000100800 */
[C---:B0-----:R-:W-:Y:S02]  /*8fb0*/  SEL R2, R3.reuse, R4, !P6 ;  /* 0x0000000403027207 */ /* 0x041fe40007000000 */
[C---:B----4-:R-:W-:Y:S02]  /*8fc0*/  SEL R4, R3.reuse, R5, !P6 ;  /* 0x0000000503047207 */ /* 0x050fe40007000000 */
[C---:B-----5:R-:W-:Y:S01]  /*8fd0*/  SEL R5, R3.reuse, R6, !P6 ;  /* 0x0000000603057207 */ /* 0x060fe20007000000 */
[----:B------:R0:W-:Y:S04]  /*8fe0*/  STL [R1+0x138], R2 ;  /* 0x0001380201007387 */ /* 0x0001e80000100800 */
[----:B------:R1:W-:Y:S01]  /*8ff0*/  STL [R1+0x13c], R4 ;  /* 0x00013c0401007387 */ /* 0x0003e20000100800 */
[----:B0-----:R-:W-:-:S03]  /*9000*/  SEL R2, R3, R7, !P6 ;  /* 0x0000000703027207 */ /* 0x001fc60007000000 */
[----:B------:R-:W-:Y:S01]  /*9010*/  STL [R1+0x140], R5 ;  /* 0x0001400501007387 */ /* 0x000fe20000100800 */
[----:B-1----:R-:W-:-:S03]  /*9020*/  SEL R4, R3, R8, !P6 ;  /* 0x0000000803047207 */ /* 0x002fc60007000000 */
[----:B------:R0:W-:Y:S04]  /*9030*/  STL [R1+0x148], R2 ;  /* 0x0001480201007387 */ /* 0x0001e80000100800 */
[----:B------:R1:W-:Y:S01]  /*9040*/  STL [R1+0x150], R4 ;  /* 0x0001500401007387 */ /* 0x0003e20000100800 */
[----:B0-----:R-:W-:-:S03]  /*9050*/  SEL R2, R3, R24, !P6 ;  /* 0x0000001803027207 */ /* 0x001fc60007000000 */
[----:B------:R0:W-:Y:S01]  /*9060*/  STL [R1+0x154], R0 ;  /* 0x0001540001007387 */ /* 0x0001e20000100800 */
[----:B-1----:R-:W-:-:S03]  /*9070*/  SEL R4, R3, R25, !P6 ;  /* 0x0000001903047207 */ /* 0x002fc60007000000 */
[----:B------:R1:W-:Y:S01]  /*9080*/  STL [R1+0x15c], R2 ;  /* 0x00015c0201007387 */ /* 0x0003e20000100800 */
[----:B0-----:R-:W-:-:S03]  /*9090*/  SEL R0, R3, R26, !P6 ;  /* 0x0000001a03007207 */ /* 0x001fc60007000000 */
[----:B------:R0:W-:Y:S01]  /*90a0*/  STL [R1+0x168], R4 ;  /* 0x0001680401007387 */ /* 0x0001e20000100800 */
[----:B-1----:R-:W-:-:S03]  /*90b0*/  SEL R2, R3, R27, !P6 ;  /* 0x0000001b03027207 */ /* 0x002fc60007000000 */
[----:B------:R1:W-:Y:S04]  /*90c0*/  STL [R1+0x170], R0 ;  /* 0x0001700001007387 */ /* 0x0003e80000100800 */
[----:B------:R2:W-:Y:S01]  /*90d0*/  STL [R1+0x178], R2 ;  /* 0x0001780201007387 */ /* 0x0005e20000100800 */
[C---:B0-----:R-:W-:Y:S02]  /*90e0*/  SEL R4, R3.reuse, R28, !P6 ;  /* 0x0000001c03047207 */ /* 0x041fe40007000000 */
[----:B-1----:R-:W-:-:S03]  /*90f0*/  SEL R0, R3, R23, !P6 ;  /* 0x0000001703007207 */ /* 0x002fc60007000000 */
[----:B------:R0:W-:Y:S01]  /*9100*/  STL [R1+0x180], R4 ;  /* 0x0001800401007387 */ /* 0x0001e20000100800 */
[----:B--2---:R-:W-:-:S03]  /*9110*/  SEL R2, R3, R22, !P6 ;  /* 0x0000001603027207 */ /* 0x004fc60007000000 */
        /* <DEDUP_REMOVED lines=27> */
[C---:B------:R-:W-:Y:S02]  /*92d0*/  SEL R4, R3.reuse, R9, !P6 ;  /* 0x0000000903047207 */ /* 0x040fe40007000000 */
[----:B------:R-:W-:-:S03]  /*92e0*/  SEL R0, R3, R29, !P6 ;  /* 0x0000001d03007207 */ /* 0x000fc60007000000 */
[----:B------:R-:W-:Y:S04]  /*92f0*/  STL [R1+0x1e0], R4 ;  /* 0x0001e00401007387 */ /* 0x000fe80000100800 */
        /* <DEDUP_REMOVED lines=143> */
[C---:B----4-:R-:W-:Y:S02]  /*9bf0*/  SEL R5, R3.reuse, R5, !P6 ;  /* 0x0000000503057207 */ /* 0x050fe40007000000 */
[C---:B-----5:R-:W-:Y:S02]  /*9c00*/  SEL R6, R3.reuse, R6, !P6 ;  /* 0x0000000603067207 */ /* 0x060fe40007000000 */
[----:B------:R-:W-:-:S02]  /*9c10*/  SEL R7, R3, R7, !P6 ;  /* 0x0000000703077207 */ /* 0x000fc40007000000 */
[C---:B------:R-:W-:Y:S02]  /*9c20*/  SEL R8, R3.reuse, R8, !P6 ;  /* 0x0000000803087207 */ /* 0x040fe40007000000 */
[C---:B------:R-:W-:Y:S02]  /*9c30*/  SEL R24, R3.reuse, R24, !P6 ;  /* 0x0000001803187207 */ /* 0x040fe40007000000 */
[C---:B------:R-:W-:Y:S02]  /*9c40*/  SEL R25, R3.reuse, R25, !P6 ;  /* 0x0000001903197207 */ /* 0x040fe40007000000 */
[C---:B------:R-:W-:Y:S02]  /*9c50*/  SEL R26, R3.reuse, R26, !P6 ;  /* 0x0000001a031a7207 */ /* 0x040fe40007000000 */
[C---:B------:R-:W-:Y:S02]  /*9c60*/  SEL R27, R3.reuse, R27, !P6 ;  /* 0x0000001b031b7207 */ /* 0x040fe40007000000 */
        /* <DEDUP_REMOVED lines=17> */
[----:B--2---:R-:W-:-:S05]  /*9d80*/  SEL R2, R3, R2, !P6 ;  /* 0x0000000203027207 */ /* 0x004fca0007000000 */
[----:B------:R0:W-:Y:S04]  /*9d90*/  STL [R1+0xe8], R2 ;  /* 0x0000e80201007387 */ /* 0x0001e80000100800 */
[----:B0-----:R-:W2:Y:S04]  /*9da0*/  LDL.LU R2, [R1+0x1720] ;  /* 0x0017200001027983 */ /* 0x001ea80000300800 */
[----:B------:R0:W-:Y:S04]  /*9db0*/  STL [R1+0xe4], R4 ;  /* 0x0000e40401007387 */ /* 0x0001e80000100800 */
[----:B0-----:R-:W3:Y:S04]  /*9dc0*/  LDL.LU R4, [R1+0x171c] ;  /* 0x00171c0001047983 */ /* 0x001ee80000300800 */
[----:B------:R0:W-:Y:S04]  /*9dd0*/  STL [R1+0xe0], R5 ;  /* 0x0000e00501007387 */ /* 0x0001e80000100800 */
[----:B0-----:R-:W4:Y:S04]  /*9de0*/  LDL.LU R5, [R1+0x1718] ;  /* 0x0017180001057983 */ /* 0x001f280000300800 */
[----:B------:R0:W-:Y:S04]  /*9df0*/  STL [R1+0xdc], R6 ;  /* 0x0000dc0601007387 */ /* 0x0001e80000100800 */
[----:B0-----:R-:W5:Y:S04]  /*9e00*/  LDL.LU R6, [R1+0x1714] ;  /* 0x0017140001067983 */ /* 0x001f680000300800 */
[----:B------:R0:W-:Y:S04]  /*9e10*/  STL [R1+0xd0], R7 ;  /* 0x0000d00701007387 */ /* 0x0001e80000100800 */
[----:B0-----:R-:W2:Y:S04]  /*9e20*/  LDL.LU R7, [R1+0x1710] ;  /* 0x0017100001077983 */ /* 0x001ea80000300800 */
        /* <DEDUP_REMOVED lines=41> */
[----:B0-----:R-:W3:Y:S04]  /*a0c0*/  LDL.LU R9, [R1+0x16bc] ;  /* 0x0016bc0001097983 */ /* 0x001ee80000300800 */
[----:B------:R0:W-:Y:S04]  /*a0d0*/  STL [R1+0x54], R29 ;  /* 0x0000541d01007387 */ /* 0x0001e80000100800 */
[----:B0-----:R-:W4:Y:S01]  /*a0e0*/  LDL.LU R29, [R1+0x16b8] ;  /* 0x0016b800011d7983 */ /* 0x001f220000300800 */
[----:B------:R-:W-:-:S05]  /*a0f0*/  SEL R0, R3, R0, !P6 ;  /* 0x0000000003007207 */ /* 0x000fca0007000000 */
[----:B------:R2:W-:Y:S02]  /*a100*/  STL [R1+0x50], R0 ;  /* 0x0000500001007387 */ /* 0x0005e40000100800 */
[C---:B--2---:R-:W-:Y:S02]  /*a110*/  SEL R0, R3.reuse, R10, !P6 ;  /* 0x0000000a03007207 */ /* 0x044fe40007000000 */
[C---:B------:R-:W-:Y:S02]  /*a120*/  SEL R10, R3.reuse, R11, !P6 ;  /* 0x0000000b030a7207 */ /* 0x040fe40007000000 */
[C---:B---3--:R-:W-:Y:S02]  /*a130*/  SEL R9, R3.reuse, R9, !P6 ;  /* 0x0000000903097207 */ /* 0x048fe40007000000 */
[----:B----4-:R-:W-:-:S05]  /*a140*/  SEL R29, R3, R29, !P6 ;  /* 0x0000001d031d7207 */ /* 0x010fca0007000000 */
[----:B------:R-:W-:Y:S04]  /*a150*/  STL [R1+0x4c], R29 ;  /* 0x00004c1d01007387 */ /* 0x000fe80000100800 */
[----:B------:R0:W-:Y:S04]  /*a160*/  STL [R1+0x48], R9 ;  /* 0x0000480901007387 */ /* 0x0001e80000100800 */
[----:B------:R1:W-:Y:S01]  /*a170*/  STL [R1+0x44], R0 ;  /* 0x0000440001007387 */ /* 0x0003e20000100800 */
[----:B0-----:R-:W-:-:S03]  /*a180*/  SEL R9, R3, R12, !P6 ;  /* 0x0000000c03097207 */ /* 0x001fc60007000000 */
[----:B------:R-:W-:Y:S01]  /*a190*/  STL [R1+0x18], R10 ;  /* 0x0000180a01007387 */ /* 0x000fe20000100800 */
[----:B-1----:R-:W-:-:S03]  /*a1a0*/  SEL R0, R3, R13, !P6 ;  /* 0x0000000d03007207 */ /* 0x002fc60007000000 */
[----:B------:R-:W-:Y:S04]  /*a1b0*/  STL [R1+0x14], R9 ;  /* 0x0000140901007387 */ /* 0x000fe80000100800 */
[----:B------:R0:W-:Y:S04]  /*a1c0*/  STL [R1+0x10], R0 ;  /* 0x0000100001007387 */ /* 0x0001e80000100800 */
[----:B0-----:R-:W2:Y:S01]  /*a1d0*/  LDL.LU R0, [R1+0x1f8] ;  /* 0x0001f80001007983 */ /* 0x001ea20000300800 */
[C---:B------:R-:W-:Y:S02]  /*a1e0*/  SEL R9, R3.reuse, R15, !P6 ;  /* 0x0000000f03097207 */ /* 0x040fe40007000000 */
[----:B-----5:R-:W-:-:S02]  /*a1f0*/  SEL R15, R3, R6, !P6 ;  /* 0x00000006030f7207 */ /* 0x020fc40007000000 */
[C---:B------:R-:W-:Y:S02]  /*a200*/  SEL R10, R3.reuse, R14, !P6 ;  /* 0x0000000e030a7207 */ /* 0x040fe40007000000 */
[----:B------:R-:W-:-:S03]  /*a210*/  SEL R29, R3, R18, !P6 ;  /* 0x00000012031d7207 */ /* 0x000fc60007000000 */
[----:B------:R0:W-:Y:S04]  /*a220*/  STL [R1+0xc], R10 ;  /* 0x00000c0a01007387 */ /* 0x0001e80000100800 */
[----:B------:R1:W-:Y:S01]  /*a230*/  STL [R1+0x8], R9 ;  /* 0x0000080901007387 */ /* 0x0003e20000100800 */
[C---:B0-----:R-:W-:Y:S02]  /*a240*/  SEL R10, R3.reuse, R16, !P6 ;  /* 0x00000010030a7207 */ /* 0x041fe40007000000 */
[----:B-1----:R-:W-:-:S03]  /*a250*/  SEL R9, R3, R17, !P6 ;  /* 0x0000001103097207 */ /* 0x002fc60007000000 */
[----:B------:R-:W-:Y:S01]  /*a260*/  STL [R1+0x4], R10 ;  /* 0x0000040a01007387 */ /* 0x000fe20000100800 */
[----:B------:R-:W-:-:S03]  /*a270*/  SEL R19, R3, R19, !P6 ;  /* 0x0000001303137207 */ /* 0x000fc60007000000 */
[----:B------:R-:W-:Y:S01]  /*a280*/  STL [R1+0x1638], R29 ;  /* 0x0016381d01007387 */ /* 0x000fe20000100800 */
[----:B------:R-:W-:-:S03]  /*a290*/  SEL R20, R3, R20, !P6 ;  /* 0x0000001403147207 */ /* 0x000fc60007000000 */
[----:B------:R0:W-:Y:S01]  /*a2a0*/  STL [R1], R9 ;  /* 0x0000000901007387 */ /* 0x0001e20000100800 */
[C---:B------:R-:W-:Y:S02]  /*a2b0*/  SEL R21, R3.reuse, R21, !P6 ;  /* 0x0000001503157207 */ /* 0x040fe40007000000 */
[C---:B------:R-:W-:Y:S01]  /*a2c0*/  SEL R22, R3.reuse, R22, !P6 ;  /* 0x0000001603167207 */ /* 0x040fe20007000000 */
[----:B------:R-:W-:Y:S01]  /*a2d0*/  STL [R1+0x163c], R19 ;  /* 0x00163c1301007387 */ /* 0x000fe20000100800 */
[C---:B------:R-:W-:Y:S01]  /*a2e0*/  SEL R23, R3.reuse, R23, !P6 ;  /* 0x0000001703177207 */ /* 0x040fe20007000000 */
[----:B0-----:R-:W0:Y:S01]  /*a2f0*/  LDC R9, c[0x0][0x3ac] ;  /* 0x0000eb00ff097b82 */ /* 0x001e220000000800 */
[C---:B------:R-:W-:Y:S01]  /*a300*/  SEL R28, R3.reuse, R28, !P6 ;  /* 0x0000001c031c7207 */ /* 0x040fe20007000000 */
[----:B------:R-:W-:Y:S01]  /*a310*/  STL [R1+0x1640], R20 ;  /* 0x0016401401007387 */ /* 0x000fe20000100800 */
[C---:B------:R-:W-:Y:S02]  /*a320*/  SEL R27, R3.reuse, R27, !P6 ;  /* 0x0000001b031b7207 */ /* 0x040fe40007000000 */
[C---:B------:R-:W-:Y:S01]  /*a330*/  SEL R26, R3.reuse, R26, !P6 ;  /* 0x0000001a031a7207 */ /* 0x040fe20007000000 */
[----:B------:R-:W-:Y:S01]  /*a340*/  STL [R1+0x1644], R21 ;  /* 0x0016441501007387 */ /* 0x000fe20000100800 */
[----:B------:R-:W-:-:S02]  /*a350*/  SEL R25, R3, R25, !P6 ;  /* 0x0000001903197207 */ /* 0x000fc40007000000 */
[C---:B------:R-:W-:Y:S01]  /*a360*/  SEL R24, R3.reuse, R24, !P6 ;  /* 0x0000001803187207 */ /* 0x040fe20007000000 */
[----:B------:R-:W-:Y:S01]  /*a370*/  STL [R1+0x1648], R22 ;  /* 0x0016481601007387 */ /* 0x000fe20000100800 */
[----:B------:R-:W-:-:S03]  /*a380*/  SEL R13, R3, R8, !P6 ;  /* 0x00000008030d7207 */ /* 0x000fc60007000000 */
[----:B------:R-:W-:Y:S01]  /*a390*/  STL [R1+0x164c], R23 ;  /* 0x00164c1701007387 */ /* 0x000fe20000100800 */
[----:B------:R-:W-:-:S03]  /*a3a0*/  SEL R14, R3, R7, !P6 ;  /* 0x00000007030e7207 */ /* 0x000fc60007000000 */
[----:B------:R-:W-:Y:S04]  /*a3b0*/  STL [R1+0x1650], R28 ;  /* 0x0016501c01007387 */ /* 0x000fe80000100800 */
[----:B------:R-:W-:Y:S04]  /*a3c0*/  STL [R1+0x1654], R27 ;  /* 0x0016541b01007387 */ /* 0x000fe80000100800 */
[----:B------:R-:W-:Y:S04]  /*a3d0*/  STL [R1+0x1658], R26 ;  /* 0x0016581a01007387 */ /* 0x000fe80000100800 */
[----:B------:R-:W-:Y:S04]  /*a3e0*/  STL [R1+0x165c], R25 ;  /* 0x00165c1901007387 */ /* 0x000fe80000100800 */
[----:B------:R-:W-:Y:S04]  /*a3f0*/  STL [R1+0x1660], R24 ;  /* 0x0016601801007387 */ /* 0x000fe80000100800 */
[----:B------:R1:W-:Y:S04]  /*a400*/  STL [R1+0x1664], R13 ;  /* 0x0016640d01007387 */ /* 0x0003e80000100800 */
[----:B------:R3:W-:Y:S04]  /*a410*/  STL [R1+0x1668], R14 ;  /* 0x0016680e01007387 */ /* 0x0007e80000100800 */
[----:B------:R-:W-:Y:S04]  /*a420*/  STL [R1+0x166c], R15 ;  /* 0x00166c0f01007387 */ /* 0x000fe80000100800 */
[----:B------:R-:W4:Y:S04]  /*a430*/  LDL.LU R7, [R1+0x1c] ;  /* 0x00001c0001077983 */ /* 0x000f280000300800 */
[----:B-1----:R-:W5:Y:S04]  /*a440*/  LDL.LU R13, [R1+0x5c] ;  /* 0x00005c00010d7983 */ /* 0x002f680000300800 */
[----:B------:R-:W5:Y:S04]  /*a450*/  LDL.LU R8, [R1+0x70] ;  /* 0x0000700001087983 */ /* 0x000f680000300800 */
[----:B------:R-:W5:Y:S04]  /*a460*/  LDL.LU R24, [R1+0xb8] ;  /* 0x0000b80001187983 */ /* 0x000f680000300800 */
[----:B------:R-:W5:Y:S01]  /*a470*/  LDL.LU R25, [R1+0xc0] ;  /* 0x0000c00001197983 */ /* 0x000f620000300800 */
[----:B------:R-:W-:-:S03]  /*a480*/  SEL R16, R3, R5, !P6 ;  /* 0x0000000503107207 */ /* 0x000fc60007000000 */
[----:B------:R-:W5:Y:S01]  /*a490*/  LDL.LU R26, [R1+0xc8] ;  /* 0x0000c800011a7983 */ /* 0x000f620000300800 */
[----:B------:R-:W-:-:S03]  /*a4a0*/  SEL R17, R3, R4, !P6 ;  /* 0x0000000403117207 */ /* 0x000fc60007000000 */
[----:B------:R-:W5:Y:S01]  /*a4b0*/  LDL.LU R27, [R1+0xd4] ;  /* 0x0000d400011b7983 */ /* 0x000f620000300800 */
[----:B------:R-:W-:-:S03]  /*a4c0*/  SEL R18, R3, R2, !P6 ;  /* 0x0000000203127207 */ /* 0x000fc60007000000 */
[----:B------:R-:W5:Y:S04]  /*a4d0*/  LDL.LU R28, [R1+0x110] ;  /* 0x00011000011c7983 */ /* 0x000f680000300800 */
[----:B------:R-:W5:Y:S04]  /*a4e0*/  LDL.LU R23, [R1+0x114] ;  /* 0x0001140001177983 */ /* 0x000f680000300800 */
[----:B------:R-:W5:Y:S04]  /*a4f0*/  LDL.LU R22, [R1+0x118] ;  /* 0x0001180001167983 */ /* 0x000f680000300800 */
[----:B------:R-:W5:Y:S04]  /*a500*/  LDL.LU R21, [R1+0x130] ;  /* 0x0001300001157983 */ /* 0x000f680000300800 */
[----:B------:R-:W5:Y:S04]  /*a510*/  LDL.LU R20, [R1+0x134] ;  /* 0x0001340001147983 */ /* 0x000f680000300800 */
[----:B------:R-:W5:Y:S04]  /*a520*/  LDL.LU R19, [R1+0x138] ;  /* 0x0001380001137983 */ /* 0x000f680000300800 */
[----:B------:R-:W-:Y:S04]  /*a530*/  STL [R1+0x1670], R16 ;  /* 0x0016701001007387 */ /* 0x000fe80000100800 */
[----:B------:R-:W-:Y:S04]  /*a540*/  STL [R1+0x1674], R17 ;  /* 0x0016741101007387 */ /* 0x000fe80000100800 */
[----:B------:R-:W-:Y:S01]  /*a550*/  STL [R1+0x1678], R18 ;  /* 0x0016781201007387 */ /* 0x000fe20000100800 */
[----:B--2---:R-:W-:-:S02]  /*a560*/  IMAD R6, R0, UR4, RZ ;  /* 0x0000000400067c24 */ /* 0x004fc4000f8e02ff */
[----:B------:R-:W1:Y:S02]  /*a570*/  S2R R0, SR_TID.X ;  /* 0x0000000000007919 */ /* 0x000e640000002100 */
[----:B-1----:R-:W-:-:S05]  /*a580*/  LOP3.LUT R10, R0, 0x3f, RZ, 0xc0, !PT ;  /* 0x0000003f000a7812 */ /* 0x002fca00078ec0ff */
[----:B0-----:R-:W-:-:S05]  /*a590*/  IMAD R12, R10, R9, RZ ;  /* 0x000000090a0c7224 */ /* 0x001fca00078e02ff */
[----:B------:R-:W-:Y:S01]  /*a5a0*/  IADD3 R0, P1, PT, R12, UR14, RZ ;  /* 0x0000000e0c007c10 */ /* 0x000fe2000ff3e0ff */
[----:B---3--:R-:W-:-:S04]  /*a5b0*/  IMAD R14, R10, R9, RZ ;  /* 0x000000090a0e7224 */ /* 0x008fc800078e02ff */
[----:B------:R0:W-:Y:S01]  /*a5c0*/  STL [R1+0x15fc], R0 ;  /* 0x0015fc0001007387 */ /* 0x0001e20000100800 */
[----:B------:R-:W-:-:S03]  /*a5d0*/  IMAD R14, R9, 0x40, R14 ;  /* 0x00000040090e7824 */ /* 0x000fc600078e020e */
[----:B------:R-:W2:Y:S01]  /*a5e0*/  LDL.LU R29, [R1+0x13c] ;  /* 0x00013c00011d7983 */ /* 0x000ea20000300800 */
[----:B0-----:R-:W-:Y:S01]  /*a5f0*/  IADD3 R0, P0, PT, R6, UR12, RZ ;  /* 0x0000000c06007c10 */ /* 0x001fe2000ff1e0ff */
[----:B------:R-:W0:Y:S04]  /*a600*/  LDCU UR12, c[0x0][0x3a8] ;  /* 0x00007500ff0c77ac */ /* 0x000e280008000800 */
[----:B------:R1:W-:Y:S04]  /*a610*/  STL [R1+0x4ec], R0 ;  /* 0x0004ec0001007387 */ /* 0x0003e80000100800 */
[----:B------:R-:W3:Y:S04]  /*a620*/  LDL.LU R9, [R1+0x140] ;  /* 0x0001400001097983 */ /* 0x000ee80000300800 */
[----:B------:R-:W3:Y:S04]  /*a630*/  LDL.LU R10, [R1+0x148] ;  /* 0x00014800010a7983 */ /* 0x000ee80000300800 */
[----:B------:R-:W3:Y:S01]  /*a640*/  LDL.LU R11, [R1+0x150] ;  /* 0x00015000010b7983 */ /* 0x000ee20000300800 */
[----:B------:R-:W-:-:S02]  /*a650*/  IADD3 R2, P2, PT, R14, UR14, RZ ;  /* 0x0000000e0e027c10 */ /* 0x000fc4000ff5e0ff */
[----:B------:R-:W-:Y:S02]  /*a660*/  LEA.HI.X.SX32 R3, R12, UR15, 0x1, P1 ;  /* 0x0000000f0c037c11 */ /* 0x000fe400088f0eff */
[----:B------:R-:W-:Y:S01]  /*a670*/  LEA.HI.X.SX32 R4, R14, UR15, 0x1, P2 ;  /* 0x0000000f0e047c11 */ /* 0x000fe200090f0eff */
[----:B------:R-:W-:Y:S01]  /*a680*/  STL [R1+0x1600], R2 ;  /* 0x0016000201007387 */ /* 0x000fe20000100800 */
[----:B-1----:R-:W-:-:S03]  /*a690*/  LEA.HI.X.SX32 R0, R6, UR13, 0x1, P0 ;  /* 0x0000000d06007c11 */ /* 0x002fc600080f0eff */
[----:B------:R-:W3:Y:S04]  /*a6a0*/  LDL.LU R12, [R1+0x154] ;  /* 0x00015400010c7983 */ /* 0x000ee80000300800 */
[----:B------:R5:W-:Y:S01]  /*a6b0*/  STL [R1+0x15f4], R3 ;  /* 0x0015f40301007387 */ /* 0x000be20000100800 */
[----:B----4-:R-:W-:-:S03]  /*a6c0*/  IMAD R5, R7, UR5, RZ ;  /* 0x0000000507057c24 */ /* 0x010fc6000f8e02ff */
[----:B------:R-:W-:Y:S04]  /*a6d0*/  STL [R1+0x15f8], R4 ;  /* 0x0015f80401007387 */ /* 0x000fe80000100800 */
[----:B------:R1:W-:Y:S01]  /*a6e0*/  STL [R1+0x4e8], R0 ;  /* 0x0004e80001007387 */ /* 0x0003e20000100800 */
[----:B-----5:R-:W-:-:S03]  /*a6f0*/  IMAD R3, R8, UR5, RZ ;  /* 0x0000000508037c24 */ /* 0x020fc6000f8e02ff */
[----:B------:R-:W-:Y:S01]  /*a700*/  STL [R1+0x167c], R5 ;  /* 0x00167c0501007387 */ /* 0x000fe20000100800 */
[----:B-1----:R-:W-:-:S03]  /*a710*/  IMAD R0, R13, UR5, RZ ;  /* 0x000000050d007c24 */ /* 0x002fc6000f8e02ff */
[----:B------:R1:W-:Y:S01]  /*a720*/  STL [R1+0x1680], R3 ;  /* 0x0016800301007387 */ /* 0x0003e20000100800 */
[----:B------:R-:W-:-:S03]  /*a730*/  IMAD R2, R24, UR5, RZ ;  /* 0x0000000518027c24 */ /* 0x000fc6000f8e02ff */
[----:B------:R4:W-:Y:S04]  /*a740*/  STL [R1+0x40], R0 ;  /* 0x0000400001007387 */ /* 0x0009e80000100800 */
[----:B------:R5:W-:Y:S01]  /*a750*/  STL [R1+0x38], R2 ;  /* 0x0000380201007387 */ /* 0x000be20000100800 */
[----:B-1----:R-:W-:Y:S02]  /*a760*/  IMAD R3, R26, UR5, RZ ;  /* 0x000000051a037c24 */ /* 0x002fe4000f8e02ff */
[----:B----4-:R-:W-:Y:S02]  /*a770*/  IMAD R0, R25, UR5, RZ ;  /* 0x0000000519007c24 */ /* 0x010fe4000f8e02ff */
[----:B-----5:R-:W-:-:S03]  /*a780*/  IMAD R2, R27, UR5, RZ ;  /* 0x000000051b027c24 */ /* 0x020fc6000f8e02ff */
[----:B------:R1:W-:Y:S04]  /*a790*/  STL [R1+0x34], R0 ;  /* 0x0000340001007387 */ /* 0x0003e80000100800 */
[----:B------:R4:W-:Y:S01]  /*a7a0*/  STL [R1+0x30], R3 ;  /* 0x0000300301007387 */ /* 0x0009e20000100800 */
[----:B-1----:R-:W-:-:S03]  /*a7b0*/  IMAD R0, R28, UR5, RZ ;  /* 0x000000051c007c24 */ /* 0x002fc6000f8e02ff */
[----:B------:R1:W-:Y:S01]  /*a7c0*/  STL [R1+0x2c], R2 ;  /* 0x00002c0201007387 */ /* 0x0003e20000100800 */
[----:B------:R-:W-:Y:S02]  /*a7d0*/  IMAD R6, R20, UR5, RZ ;  /* 0x0000000514067c24 */ /* 0x000fe4000f8e02ff */
[----:B----4-:R-:W-:Y:S01]  /*a7e0*/  IMAD R3, R23, UR5, RZ ;  /* 0x0000000517037c24 */ /* 0x010fe2000f8e02ff */
[----:B------:R4:W-:Y:S01]  /*a7f0*/  STL [R1+0x28], R0 ;  /* 0x0000280001007387 */ /* 0x0009e20000100800 */
[----:B------:R-:W-:Y:S02]  /*a800*/  IMAD R7, R19, UR5, RZ ;  /* 0x0000000513077c24 */ /* 0x000fe4000f8e02ff */
[----:B-1----:R-:W-:Y:S01]  /*a810*/  IMAD R2, R22, UR5, RZ ;  /* 0x0000000516027c24 */ /* 0x002fe2000f8e02ff */
[----:B------:R-:W-:Y:S01]  /*a820*/  STL [R1+0x24], R3 ;  /* 0x0000240301007387 */ /* 0x000fe20000100800 */
[----:B----4-:R-:W-:-:S03]  /*a830*/  IMAD R0, R21, UR5, RZ ;  /* 0x0000000515007c24 */ /* 0x010fc6000f8e02ff */
[----:B------:R-:W-:Y:S04]  /*a840*/  STL [R1+0x20], R2 ;  /* 0x0000200201007387 */ /* 0x000fe80000100800 */
[----:B------:R-:W-:Y:S04]  /*a850*/  STL [R1+0x1684], R6 ;  /* 0x0016840601007387 */ /* 0x000fe80000100800 */
[----:B------:R-:W-:Y:S04]  /*a860*/  STL [R1+0x1c], R0 ;  /* 0x00001c0001007387 */ /* 0x000fe80000100800 */
[----:B------:R-:W-:Y:S01]  /*a870*/  STL [R1+0x1688], R7 ;  /* 0x0016880701007387 */ /* 0x000fe20000100800 */
[----:B--2---:R-:W-:-:S05]  /*a880*/  IMAD R8, R29, UR5, RZ ;  /* 0x000000051d087c24 */ /* 0x004fca000f8e02ff */
[----:B------:R-:W-:Y:S01]  /*a890*/  STL [R1+0x168c], R8 ;  /* 0x00168c0801007387 */ /* 0x000fe20000100800 */
[----:B---3--:R-:W-:Y:S02]  /*a8a0*/  IMAD R9, R9, UR5, RZ ;  /* 0x0000000509097c24 */ /* 0x008fe4000f8e02ff */
[----:B------:R-:W-:-:S03]  /*a8b0*/  IMAD R10, R10, UR5, RZ ;  /* 0x000000050a0a7c24 */ /* 0x000fc6000f8e02ff */
[----:B------:R-:W-:Y:S01]  /*a8c0*/  STL [R1+0x1690], R9 ;  /* 0x0016900901007387 */ /* 0x000fe20000100800 */
[----:B------:R-:W-:-:S03]  /*a8d0*/  IMAD R11, R11, UR5, RZ ;  /* 0x000000050b0b7c24 */ /* 0x000fc6000f8e02ff */
[----:B------:R-:W-:Y:S04]  /*a8e0*/  STL [R1+0x1694], R10 ;  /* 0x0016940a01007387 */ /* 0x000fe80000100800 */
[----:B------:R1:W-:Y:S04]  /*a8f0*/  STL [R1+0x1698], R11 ;  /* 0x0016980b01007387 */ /* 0x0003e80000100800 */
[----:B-1----:R-:W2:Y:S04]  /*a900*/  LDL.LU R11, [R1+0x178] ;  /* 0x00017800010b7983 */ /* 0x002ea80000300800 */
[----:B--2---:R1:W-:Y:S04]  /*a910*/  STL [R1+0x16b0], R11 ;  /* 0x0016b00b01007387 */ /* 0x0043e80000100800 */
[----:B-1----:R-:W2:Y:S01]  /*a920*/  LDL.LU R11, [R1+0x168] ;  /* 0x00016800010b7983 */ /* 0x002ea20000300800 */
[----:B------:R-:W-:-:S03]  /*a930*/  IMAD R12, R12, UR5, RZ ;  /* 0x000000050c0c7c24 */ /* 0x000fc6000f8e02ff */
[----:B--2---:R1:W-:Y:S04]  /*a940*/  STL [R1+0x16b4], R11 ;  /* 0x0016b40b01007387 */ /* 0x0043e80000100800 */
[----:B-1----:R-:W2:Y:S04]  /*a950*/  LDL.LU R11, [R1+0x15c] ;  /* 0x00015c00010b7983 */ /* 0x002ea80000300800 */
        /* <DEDUP_REMOVED lines=27> */
[----:B------:R1:W-:Y:S04]  /*ab10*/  STL [R1+0x169c], R12 ;  /* 0x00169c0c01007387 */ /* 0x0003e80000100800 */
[----:B-1----:R-:W3:Y:S01]  /*ab20*/  LDL.LU R12, [R1+0x170] ;  /* 0x00017000010c7983 */ /* 0x002ee20000300800 */
[----:B--2---:R-:W-:-:S05]  /*ab30*/  IMAD R11, R11, UR5, RZ ;  /* 0x000000050b0b7c24 */ /* 0x004fca000f8e02ff */
[----:B------:R1:W-:Y:S04]  /*ab40*/  STL [R1+0x5c], R11 ;  /* 0x00005c0b01007387 */ /* 0x0003e80000100800 */
[----:B-1----:R-:W2:Y:S02]  /*ab50*/  LDL.LU R11, [R1+0x16b4] ;  /* 0x0016b400010b7983 */ /* 0x002ea40000300800 */
[----:B--2---:R-:W-:-:S05]  /*ab60*/  IMAD R11, R11, UR5, RZ ;  /* 0x000000050b0b7c24 */ /* 0x004fca000f8e02ff */
[----:B------:R1:W-:Y:S04]  /*ab70*/  STL [R1+0x6c], R11 ;  /* 0x00006c0b01007387 */ /* 0x0003e80000100800 */
[----:B-1----:R-:W2:Y:S01]  /*ab80*/  LDL.LU R11, [R1+0x16b0] ;  /* 0x0016b000010b7983 */ /* 0x002ea20000300800 */
[----:B---3--:R-:W-:-:S05]  /*ab90*/  IMAD R12, R12, UR5, RZ ;  /* 0x000000050c0c7c24 */ /* 0x008fca000f8e02ff */
[----:B------:R2:W-:Y:S02]  /*aba0*/  STL [R1+0x70], R12 ;  /* 0x0000700c01007387 */ /* 0x0005e40000100800 */
[----:B--2---:R-:W-:Y:S02]  /*abb0*/  IMAD R12, R11, UR5, RZ ;  /* 0x000000050b0c7c24 */ /* 0x004fe4000f8e02ff */
[----:B------:R-:W-:Y:S02]  /*abc0*/  IMAD R11, R10, UR5, RZ ;  /* 0x000000050a0b7c24 */ /* 0x000fe4000f8e02ff */
[----:B----4-:R-:W-:Y:S02]  /*abd0*/  IMAD R10, R9, UR5, RZ ;  /* 0x00000005090a7c24 */ /* 0x010fe4000f8e02ff */
[----:B-----5:R-:W-:Y:S01]  /*abe0*/  IMAD R9, R8, UR5, RZ ;  /* 0x0000000508097c24 */ /* 0x020fe2000f8e02ff */
[----:B------:R-:W-:Y:S01]  /*abf0*/  STL [R1+0xa0], R12 ;  /* 0x0000a00c01007387 */ /* 0x000fe20000100800 */
[----:B------:R-:W-:-:S02]  /*ac00*/  IMAD R8, R7, UR5, RZ ;  /* 0x0000000507087c24 */ /* 0x000fc4000f8e02ff */
[----:B------:R-:W-:Y:S01]  /*ac10*/  IMAD R7, R6, UR5, RZ ;  /* 0x0000000506077c24 */ /* 0x000fe2000f8e02ff */
[----:B------:R-:W-:Y:S01]  /*ac20*/  STL [R1+0xa8], R11 ;  /* 0x0000a80b01007387 */ /* 0x000fe20000100800 */
[----:B------:R-:W-:Y:S02]  /*ac30*/  IMAD R6, R3, UR5, RZ ;  /* 0x0000000503067c24 */ /* 0x000fe4000f8e02ff */
[----:B------:R-:W-:Y:S01]  /*ac40*/  IMAD R3, R5, UR5, RZ ;  /* 0x0000000505037c24 */ /* 0x000fe2000f8e02ff */
[----:B------:R-:W-:Y:S01]  /*ac50*/  STL [R1+0xb8], R10 ;  /* 0x0000b80a01007387 */ /* 0x000fe20000100800 */
[----:B------:R-:W-:-:S03]  /*ac60*/  IMAD R5, R4, UR5, RZ ;  /* 0x0000000504057c24 */ /* 0x000fc6000f8e02ff */
[----:B------:R-:W-:Y:S01]  /*ac70*/  STL [R1+0xc0], R9 ;  /* 0x0000c00901007387 */ /* 0x000fe20000100800 */
[----:B------:R-:W-:-:S03]  /*ac80*/  IMAD R4, R2, UR5, RZ ;  /* 0x0000000502047c24 */ /* 0x000fc6000f8e02ff */
[----:B------:R-:W-:Y:S04]  /*ac90*/  STL [R1+0xc8], R8 ;  /* 0x0000c80801007387 */ /* 0x000fe80000100800 */
[----:B------:R-:W-:Y:S04]  /*aca0*/  STL [R1+0xcc], R7 ;  /* 0x0000cc0701007387 */ /* 0x000fe80000100800 */
[----:B------:R-:W-:Y:S04]  /*acb0*/  STL [R1+0xd4], R6 ;  /* 0x0000d40601007387 */ /* 0x000fe80000100800 */
[----:B------:R1:W-:Y:S01]  /*acc0*/  STL [R1+0xd8], R3 ;  /* 0x0000d80301007387 */ /* 0x0003e20000100800 */
[----:B------:R-:W-:-:S03]  /*acd0*/  IMAD R2, R18, UR5, RZ ;  /* 0x0000000512027c24 */ /* 0x000fc6000f8e02ff */
[----:B------:R-:W-:Y:S01]  /*ace0*/  STL [R1+0x110], R5 ;  /* 0x0001100501007387 */ /* 0x000fe20000100800 */
[----:B-1----:R-:W-:-:S03]  /*acf0*/  IMAD R3, R0, UR5, RZ ;  /* 0x0000000500037c24 */ /* 0x002fc6000f8e02ff */
[----:B------:R-:W-:Y:S01]  /*ad00*/  STL [R1+0x114], R4 ;  /* 0x0001140401007387 */ /* 0x000fe20000100800 */
[----:B------:R-:W-:-:S03]  /*ad10*/  IMAD R0, R17, UR5, RZ ;  /* 0x0000000511007c24 */ /* 0x000fc6000f8e02ff */
[----:B------:R1:W-:Y:S04]  /*ad20*/  STL [R1+0x118], R3 ;  /* 0x0001180301007387 */ /* 0x0003e80000100800 */
[----:B------:R2:W-:Y:S01]  /*ad30*/  STL [R1+0x130], R2 ;  /* 0x0001300201007387 */ /* 0x0005e20000100800 */
[----:B-1----:R-:W-:-:S03]  /*ad40*/  IMAD R3, R16, UR5, RZ ;  /* 0x0000000510037c24 */ /* 0x002fc6000f8e02ff */
[----:B------:R1:W-:Y:S01]  /*ad50*/  STL [R1+0x134], R0 ;  /* 0x0001340001007387 */ /* 0x0003e20000100800 */
[----:B--2---:R-:W-:-:S03]  /*ad60*/  IMAD R2, R15, UR5, RZ ;  /* 0x000000050f027c24 */ /* 0x004fc6000f8e02ff */
[----:B------:R2:W-:Y:S01]  /*ad70*/  STL [R1+0x138], R3 ;  /* 0x0001380301007387 */ /* 0x0005e20000100800 */
[----:B-1----:R-:W-:-:S03]  /*ad80*/  IMAD R0, R14, UR5, RZ ;  /* 0x000000050e007c24 */ /* 0x002fc6000f8e02ff */
[----:B------:R1:W-:Y:S01]  /*ad90*/  STL [R1+0x13c], R2 ;  /* 0x00013c0201007387 */ /* 0x0003e20000100800 */
[----:B--2---:R-:W-:-:S03]  /*ada0*/  IMAD R3, R13, UR5, RZ ;  /* 0x000000050d037c24 */ /* 0x004fc6000f8e02ff */
[----:B------:R2:W-:Y:S04]  /*adb0*/  STL [R1+0x140], R0 ;  /* 0x0001400001007387 */ /* 0x0005e80000100800 */
[----:B------:R3:W-:Y:S01]  /*adc0*/  STL [R1+0x148], R3 ;  /* 0x0001480301007387 */ /* 0x0007e20000100800 */
[----:B-1----:R-:W-:Y:S02]  /*add0*/  IMAD R2, R24, UR5, RZ ;  /* 0x0000000518027c24 */ /* 0x002fe4000f8e02ff */
[----:B--2---:R-:W-:-:S03]  /*ade0*/  IMAD R0, R25, UR5, RZ ;  /* 0x0000000519007c24 */ /* 0x004fc6000f8e02ff */
[----:B------:R1:W-:Y:S01]  /*adf0*/  STL [R1+0x150], R2 ;  /* 0x0001500201007387 */ /* 0x0003e20000100800 */
[----:B---3--:R-:W-:-:S03]  /*ae00*/  IMAD R3, R26, UR5, RZ ;  /* 0x000000051a037c24 */ /* 0x008fc6000f8e02ff */
        /* <DEDUP_REMOVED lines=13> */
[----:B------:R-:W-:Y:S04]  /*aee0*/  STL [R1+0x18c], R3 ;  /* 0x00018c0301007387 */ /* 0x000fe80000100800 */
[----:B------:R-:W3:Y:S01]  /*aef0*/  LDL.LU R12, [R1+0x17c] ;  /* 0x00017c00010c7983 */ /* 0x000ee20000300800 */
[----:B-1----:R-:W-:Y:S02]  /*af00*/  IMAD R2, R19, UR5, RZ ;  /* 0x0000000513027c24 */ /* 0x002fe4000f8e02ff */
[----:B--2---:R-:W-:-:S03]  /*af10*/  IMAD R0, R29, UR5, RZ ;  /* 0x000000051d007c24 */ /* 0x004fc6000f8e02ff */
[----:B------:R-:W-:Y:S04]  /*af20*/  STL [R1+0x194], R2 ;  /* 0x0001940201007387 */ /* 0x000fe80000100800 */
[----:B---3--:R1:W-:Y:S04]  /*af30*/  STL [R1+0x16a8], R12 ;  /* 0x0016a80c01007387 */ /* 0x0083e80000100800 */
[----:B------:R-:W-:Y:S04]  /*af40*/  STL [R1+0x198], R0 ;  /* 0x0001980001007387 */ /* 0x000fe80000100800 */
[----:B-1----:R-:W2:Y:S04]  /*af50*/  LDL.LU R12, [R1+0x188] ;  /* 0x00018800010c7983 */ /* 0x002ea80000300800 */
        /* <DEDUP_REMOVED lines=30> */
[----:B--2---:R-:W-:-:S05]  /*b140*/  IMAD R12, R12, UR5, RZ ;  /* 0x000000050c0c7c24 */ /* 0x004fca000f8e02ff */
[----:B------:R1:W-:Y:S04]  /*b150*/  STL [R1+0x190], R12 ;  /* 0x0001900c01007387 */ /* 0x0003e80000100800 */
[----:B-1----:R-:W2:Y:S02]  /*b160*/  LDL.LU R12, [R1+0x16ac] ;  /* 0x0016ac00010c7983 */ /* 0x002ea40000300800 */
[----:B--2---:R-:W-:-:S05]  /*b170*/  IMAD R12, R12, UR5, RZ ;  /* 0x000000050c0c7c24 */ /* 0x004fca000f8e02ff */
[----:B------:R1:W-:Y:S04]  /*b180*/  STL [R1+0x188], R12 ;  /* 0x0001880c01007387 */ /* 0x0003e80000100800 */
[----:B-1----:R-:W2:Y:S02]  /*b190*/  LDL.LU R12, [R1+0x16a8] ;  /* 0x0016a800010c7983 */ /* 0x002ea40000300800 */
[----:B--2---:R-:W-:-:S05]  /*b1a0*/  IMAD R12, R12, UR5, RZ ;  /* 0x000000050c0c7c24 */ /* 0x004fca000f8e02ff */
[----:B------:R3:W-:Y:S02]  /*b1b0*/  STL [R1+0x17c], R12 ;  /* 0x00017c0c01007387 */ /* 0x0007e40000100800 */
[----:B---3--:R-:W-:Y:S02]  /*b1c0*/  IMAD R12, R11, UR5, RZ ;  /* 0x000000050b0c7c24 */ /* 0x008fe4000f8e02ff */
[----:B----4-:R-:W-:Y:S02]  /*b1d0*/  IMAD R11, R10, UR5, RZ ;  /* 0x000000050a0b7c24 */ /* 0x010fe4000f8e02ff */
[----:B-----5:R-:W-:Y:S02]  /*b1e0*/  IMAD R10, R9, UR5, RZ ;  /* 0x00000005090a7c24 */ /* 0x020fe4000f8e02ff */
[----:B------:R-:W-:Y:S01]  /*b1f0*/  IMAD R9, R8, UR5, RZ ;  /* 0x0000000508097c24 */ /* 0x000fe2000f8e02ff */
        /* <DEDUP_REMOVED lines=84> */
[----:B------:R-:W3:Y:S01]  /*b740*/  LDL.LU R0, [R1] ;  /* 0x0000000001007983 */ /* 0x000ee20000300800 */
[----:B--2---:R-:W-:-:S05]  /*b750*/  IMAD R12, R12, UR5, RZ ;  /* 0x000000050c0c7c24 */ /* 0x004fca000f8e02ff */
[----:B------:R1:W-:Y:S04]  /*b760*/  STL [R1+0x1f8], R12 ;  /* 0x0001f80c01007387 */ /* 0x0003e80000100800 */
[----:B-1----:R-:W2:Y:S02]  /*b770*/  LDL.LU R12, [R1+0x16a4] ;  /* 0x0016a400010c7983 */ /* 0x002ea40000300800 */
[----:B--2---:R-:W-:-:S05]  /*b780*/  IMAD R12, R12, UR5, RZ ;  /* 0x000000050c0c7c24 */ /* 0x004fca000f8e02ff */
[----:B------:R1:W-:Y:S04]  /*b790*/  STL [R1+0x200], R12 ;  /* 0x0002000c01007387 */ /* 0x0003e80000100800 */
[----:B-1----:R-:W2:Y:S01]  /*b7a0*/  LDL.LU R12, [R1+0x16a0] ;  /* 0x0016a000010c7983 */ /* 0x002ea20000300800 */
[----:B---3--:R-:W-:Y:S02]  /*b7b0*/  IMAD R11, R11, UR5, RZ ;  /* 0x000000050b0b7c24 */ /* 0x008fe4000f8e02ff */
[----:B----4-:R-:W-:Y:S02]  /*b7c0*/  IMAD R10, R10, UR5, RZ ;  /* 0x000000050a0a7c24 */ /* 0x010fe4000f8e02ff */
[----:B-----5:R-:W-:Y:S02]  /*b7d0*/  IMAD R9, R9, UR5, RZ ;  /* 0x0000000509097c24 */ /* 0x020fe4000f8e02ff */
[----:B------:R-:W-:-:S02]  /*b7e0*/  IMAD R8, R8, UR5, RZ ;  /* 0x0000000508087c24 */ /* 0x000fc4000f8e02ff */
[----:B------:R-:W-:Y:S02]  /*b7f0*/  IMAD R7, R7, UR5, RZ ;  /* 0x0000000507077c24 */ /* 0x000fe4000f8e02ff */
[----:B------:R-:W-:Y:S02]  /*b800*/  IMAD R6, R6, UR5, RZ ;  /* 0x0000000506067c24 */ /* 0x000fe4000f8e02ff */
[----:B------:R-:W-:Y:S02]  /*b810*/  IMAD R3, R3, UR5, RZ ;  /* 0x0000000503037c24 */ /* 0x000fe4000f8e02ff */
[----:B------:R-:W-:Y:S02]  /*b820*/  IMAD R5, R5, UR5, RZ ;  /* 0x0000000505057c24 */ /* 0x000fe4000f8e02ff */
[----:B------:R-:W-:Y:S02]  /*b830*/  IMAD R18, R18, UR5, RZ ;  /* 0x0000000512127c24 */ /* 0x000fe4000f8e02ff */
        /* <DEDUP_REMOVED lines=16> */
[----:B--2---:R-:W-:-:S05]  /*b940*/  IMAD R12, R12, UR5, RZ ;  /* 0x000000050c0c7c24 */ /* 0x004fca000f8e02ff */
[----:B------:R1:W-:Y:S04]  /*b950*/  STL [R1+0x208], R12 ;  /* 0x0002080c01007387 */ /* 0x0003e80000100800 */
[----:B-1----:R-:W2:Y:S04]  /*b960*/  LDL.LU R12, [R1+0x169c] ;  /* 0x00169c00010c7983 */ /* 0x002ea80000300800 */
[----:B------:R1:W-:Y:S04]  /*b970*/  STL [R1+0x20c], R11 ;  /* 0x00020c0b01007387 */ /* 0x0003e80000100800 */
[----:B-1----:R-:W3:Y:S04]  /*b980*/  LDL.LU R11, [R1+0x1698] ;  /* 0x00169800010b7983 */ /* 0x002ee80000300800 */
[----:B------:R1:W-:Y:S04]  /*b990*/  STL [R1+0x214], R10 ;  /* 0x0002140a01007387 */ /* 0x0003e80000100800 */
[----:B-1----:R-:W4:Y:S04]  /*b9a0*/  LDL.LU R10, [R1+0x1694] ;  /* 0x00169400010a7983 */ /* 0x002f280000300800 */
[----:B------:R1:W-:Y:S04]  /*b9b0*/  STL [R1+0x218], R9 ;  /* 0x0002180901007387 */ /* 0x0003e80000100800 */
[----:B-1----:R-:W5:Y:S04]  /*b9c0*/  LDL.LU R9, [R1+0x1690] ;  /* 0x0016900001097983 */ /* 0x002f680000300800 */
[----:B------:R1:W-:Y:S04]  /*b9d0*/  STL [R1+0x220], R8 ;  /* 0x0002200801007387 */ /* 0x0003e80000100800 */
[----:B-1----:R-:W2:Y:S04]  /*b9e0*/  LDL.LU R8, [R1+0x168c] ;  /* 0x00168c0001087983 */ /* 0x002ea80000300800 */
        /* <DEDUP_REMOVED lines=39> */
[----:B-1----:R-:W3:Y:S04]  /*bc60*/  LDL.LU R19, [R1+0x163c] ;  /* 0x00163c0001137983 */ /* 0x002ee80000300800 */
[----:B------:R1:W-:Y:S04]  /*bc70*/  STL [R1+0x2a4], R29 ;  /* 0x0002a41d01007387 */ /* 0x0003e80000100800 */
[----:B-1----:R-:W4:Y:S01]  /*bc80*/  LDL.LU R29, [R1+0x1638] ;  /* 0x00163800011d7983 */ /* 0x002f220000300800 */
[----:B------:R-:W-:-:S02]  /*bc90*/  IMAD R4, R4, UR5, RZ ;  /* 0x0000000504047c24 */ /* 0x000fc4000f8e02ff */
[----:B------:R-:W-:-:S03]  /*bca0*/  IMAD R2, R2, UR5, RZ ;  /* 0x0000000502027c24 */ /* 0x000fc6000f8e02ff */
[----:B------:R1:W-:Y:S04]  /*bcb0*/  STL [R1+0x2ac], R4 ;  /* 0x0002ac0401007387 */ /* 0x0003e80000100800 */
[----:B------:R-:W-:Y:S01]  /*bcc0*/  STL [R1+0x2b0], R2 ;  /* 0x0002b00201007387 */ /* 0x000fe20000100800 */
[----:B-1----:R-:W-:-:S05]  /*bcd0*/  IMAD R4, R0, UR5, RZ ;  /* 0x0000000500047c24 */ /* 0x002fca000f8e02ff */
[----:B------:R2:W-:Y:S02]  /*bce0*/  STL [R1+0x2b8], R4 ;  /* 0x0002b80401007387 */ /* 0x0005e40000100800 */
[----:B--2---:R-:W-:Y:S02]  /*bcf0*/  IMAD R4, R20, UR5, RZ ;  /* 0x0000000514047c24 */ /* 0x004fe4000f8e02ff */
[----:B---3--:R-:W-:Y:S02]  /*bd00*/  IMAD R0, R19, UR5, RZ ;  /* 0x0000000513007c24 */ /* 0x008fe4000f8e02ff */
[----:B----4-:R-:W-:-:S05]  /*bd10*/  IMAD R2, R29, UR5, RZ ;  /* 0x000000051d027c24 */ /* 0x010fca000f8e02ff */
[----:B------:R1:W-:Y:S04]  /*bd20*/  STL [R1+0x2c0], R2 ;  /* 0x0002c00201007387 */ /* 0x0003e80000100800 */
[----:B------:R2:W-:Y:S01]  /*bd30*/  STL [R1+0x2c4], R0 ;  /* 0x0002c40001007387 */ /* 0x0005e20000100800 */
[----:B-1----:R-:W-:-:S03]  /*bd40*/  IMAD R2, R21, UR5, RZ ;  /* 0x0000000515027c24 */ /* 0x002fc6000f8e02ff */
[----:B------:R-:W-:Y:S01]  /*bd50*/  STL [R1+0x2cc], R4 ;  /* 0x0002cc0401007387 */ /* 0x000fe20000100800 */
[----:B--2---:R-:W-:-:S03]  /*bd60*/  IMAD R0, R22, UR5, RZ ;  /* 0x0000000516007c24 */ /* 0x004fc6000f8e02ff */
[----:B------:R-:W2:Y:S04]  /*bd70*/  LDL R22, [R1+0x30] ;  /* 0x0000300001167983 */ /* 0x000ea80000100800 */
[----:B------:R1:W-:Y:S04]  /*bd80*/  STL [R1+0x2d0], R2 ;  /* 0x0002d00201007387 */ /* 0x0003e80000100800 */
[----:B------:R-:W3:Y:S04]  /*bd90*/  LDL R21, [R1+0x2c] ;  /* 0x00002c0001157983 */ /* 0x000ee80000100800 */
[----:B------:R4:W-:Y:S01]  /*bda0*/  STL [R1+0x2d8], R0 ;  /* 0x0002d80001007387 */ /* 0x0009e20000100800 */
[----:B-1----:R-:W-:-:S03]  /*bdb0*/  IMAD R2, R23, UR5, RZ ;  /* 0x0000000517027c24 */ /* 0x002fc6000f8e02ff */
[----:B------:R-:W2:Y:S04]  /*bdc0*/  LDL R20, [R1+0x28] ;  /* 0x0000280001147983 */ /* 0x000ea80000100800 */
[----:B------:R-:W2:Y:S01]  /*bdd0*/  LDL R29, [R1+0x24] ;  /* 0x00002400011d7983 */ /* 0x000ea20000100800 */
[----:B----4-:R-:W-:-:S03]  /*bde0*/  IMAD R0, R28, UR5, RZ ;  /* 0x000000051c007c24 */ /* 0x010fc6000f8e02ff */
[----:B------:R-:W4:Y:S04]  /*bdf0*/  LDL R23, [R1+0x34] ;  /* 0x0000340001177983 */ /* 0x000f280000100800 */
[----:B------:R1:W-:Y:S04]  /*be00*/  STL [R1+0x2e0], R2 ;  /* 0x0002e00201007387 */ /* 0x0003e80000100800 */
[----:B------:R-:W3:Y:S04]  /*be10*/  LDL R28, [R1+0x38] ;  /* 0x00003800011c7983 */ /* 0x000ee80000100800 */
[----:B------:R0:W-:Y:S01]  /*be20*/  STL [R1+0x2e4], R0 ;  /* 0x0002e40001007387 */ /* 0x0001e20000100800 */
[----:B-1----:R-:W-:-:S03]  /*be30*/  IMAD R2, R27, UR5, RZ ;  /* 0x000000051b027c24 */ /* 0x002fc6000f8e02ff */
[----:B------:R-:W3:Y:S04]  /*be40*/  LDL R27, [R1+0x40] ;  /* 0x00004000011b7983 */ /* 0x000ee80000100800 */
[----:B------:R1:W-:Y:S01]  /*be50*/  STL [R1+0x2ec], R2 ;  /* 0x0002ec0201007387 */ /* 0x0003e20000100800 */
[----:B0-----:R-:W-:-:S03]  /*be60*/  IMAD R0, R26, UR5, RZ ;  /* 0x000000051a007c24 */ /* 0x001fc6000f8e02ff */
[----:B------:R-:W4:Y:S01]  /*be70*/  LDL R19, [R1+0x1c] ;  /* 0x00001c0001137983 */ /* 0x000f220000100800 */
[----:B------:R-:W-:Y:S02]  /*be80*/  IMAD R4, R13, UR5, RZ ;  /* 0x000000050d047c24 */ /* 0x000fe4000f8e02ff */
[----:B-1----:R-:W-:Y:S01]  /*be90*/  IMAD R2, R25, UR5, RZ ;  /* 0x0000000519027c24 */ /* 0x002fe2000f8e02ff */
[----:B------:R0:W-:Y:S01]  /*bea0*/  STL [R1+0x2f0], R0 ;  /* 0x0002f00001007387 */ /* 0x0001e20000100800 */
[----:B------:R-:W-:-:S03]  /*beb0*/  IMAD R13, R16, UR5, RZ ;  /* 0x00000005100d7c24 */ /* 0x000fc6000f8e02ff */
[----:B------:R1:W-:Y:S01]  /*bec0*/  STL [R1+0x2f8], R2 ;  /* 0x0002f80201007387 */ /* 0x0003e20000100800 */
[----:B0-----:R-:W-:Y:S02]  /*bed0*/  IMAD R0, R24, UR5, RZ ;  /* 0x0000000518007c24 */ /* 0x001fe4000f8e02ff */
[----:B-1----:R-:W-:-:S03]  /*bee0*/  IMAD R2, R14, UR5, RZ ;  /* 0x000000050e027c24 */ /* 0x002fc6000f8e02ff */
[----:B------:R0:W-:Y:S04]  /*bef0*/  STL [R1+0x300], R0 ;  /* 0x0003000001007387 */ /* 0x0001e80000100800 */
[----:B------:R1:W-:Y:S04]  /*bf00*/  STL [R1+0x304], R4 ;  /* 0x0003040401007387 */ /* 0x0003e80000100800 */
[----:B------:R-:W-:Y:S01]  /*bf10*/  STL [R1+0x30c], R2 ;  /* 0x00030c0201007387 */ /* 0x000fe20000100800 */
[----:B0-----:R-:W-:-:S03]  /*bf20*/  IMAD R0, R15, UR5, RZ ;  /* 0x000000050f007c24 */ /* 0x001fc6000f8e02ff */
[----:B------:R0:W-:Y:S04]  /*bf30*/  STL [R1+0x318], R13 ;  /* 0x0003180d01007387 */ /* 0x0001e80000100800 */
[----:B------:R5:W-:Y:S01]  /*bf40*/  STL [R1+0x1604], R2 ;  /* 0x0016040201007387 */ /* 0x000be20000100800 */
[----:B-1----:R-:W-:-:S03]  /*bf50*/  IMAD R4, R17, UR5, RZ ;  /* 0x0000000511047c24 */ /* 0x002fc6000f8e02ff */
[----:B------:R-:W-:Y:S01]  /*bf60*/  STL [R1+0x310], R0 ;  /* 0x0003100001007387 */ /* 0x000fe20000100800 */
[----:B0-----:R-:W-:Y:S01]  /*bf70*/  SHF.R.S32.HI R13, RZ, 0x1f, R5 ;  /* 0x0000001fff0d7819 */ /* 0x001fe20000011405 */
[----:B-----5:R-:W-:Y:S02]  /*bf80*/  IMAD R2, R18, UR5, RZ ;  /* 0x0000000512027c24 */ /* 0x020fe4000f8e02ff */
[----:B------:R3:W-:Y:S04]  /*bf90*/  STL [R1+0x1608], R0 ;  /* 0x0016080001007387 */ /* 0x0007e80000100800 */
[----:B------:R0:W-:Y:S04]  /*bfa0*/  STL [R1+0x324], R2 ;  /* 0x0003240201007387 */ /* 0x0001e80000100800 */
[----:B------:R-:W-:Y:S04]  /*bfb0*/  STL [R1+0x1610], R13 ;  /* 0x0016100d01007387 */ /* 0x000fe80000100800 */
[----:B------:R-:W-:Y:S04]  /*bfc0*/  STL [R1+0x160c], R5 ;  /* 0x00160c0501007387 */ /* 0x000fe80000100800 */
[----:B------:R-:W-:Y:S04]  /*bfd0*/  STL [R1+0x31c], R4 ;  /* 0x00031c0401007387 */ /* 0x000fe80000100800 */
[----:B------:R-:W-:Y:S01]  /*bfe0*/  STL [R1+0x1614], R4 ;  /* 0x0016140401007387 */ /* 0x000fe20000100800 */
[----:B--2---:R-:W-:-:S02]  /*bff0*/  SHF.R.S32.HI R29, RZ, 0x1f, R29 ;  /* 0x0000001fff1d7819 */ /* 0x004fc4000001141d */
[----:B---3--:R-:W-:-:S05]  /*c000*/  SHF.R.S32.HI R0, RZ, 0x1f, R27 ;  /* 0x0000001fff007819 */ /* 0x008fca000001141b */
[----:B------:R1:W-:Y:S01]  /*c010*/  STL [R1+0x18], R0 ;  /* 0x0000180001007387 */ /* 0x0003e20000100800 */
[----:B0-----:R-:W-:-:S03]  /*c020*/  SHF.R.S32.HI R2, RZ, 0x1f, R28 ;  /* 0x0000001fff027819 */ /* 0x001fc6000001141c */
[----:B------:R0:W-:Y:S01]  /*c030*/  STL [R1+0x1618], R3 ;  /* 0x0016180301007387 */ /* 0x0001e20000100800 */
[----:B-1----:R-:W-:-:S05]  /*c040*/  SHF.R.S32.HI R0, RZ, 0x1f, R3 ;  /* 0x0000001fff007819 */ /* 0x002fca0000011403 */
[----:B------:R4:W-:Y:S01]  /*c050*/  STL [R1+0x14], R0 ;  /* 0x0000140001007387 */ /* 0x0009e20000100800 */
[----:B0-----:R-:W-:-:S03]  /*c060*/  SHF.R.S32.HI R3, RZ, 0x1f, R22 ;  /* 0x0000001fff037819 */ /* 0x001fc60000011416 */
[----:B------:R0:W-:Y:S01]  /*c070*/  STL [R1+0x10], R2 ;  /* 0x0000100201007387 */ /* 0x0001e20000100800 */
[----:B----4-:R-:W-:Y:S02]  /*c080*/  SHF.R.S32.HI R0, RZ, 0x1f, R23 ;  /* 0x0000001fff007819 */ /* 0x010fe40000011417 */
[----:B0-----:R-:W-:-:S03]  /*c090*/  SHF.R.S32.HI R2, RZ, 0x1f, R21 ;  /* 0x0000001fff027819 */ /* 0x001fc60000011415 */
[----:B------:R0:W-:Y:S04]  /*c0a0*/  STL [R1+0xc], R0 ;  /* 0x00000c0001007387 */ /* 0x0001e80000100800 */
[----:B------:R-:W-:Y:S01]  /*c0b0*/  STL [R1+0x8], R3 ;  /* 0x0000080301007387 */ /* 0x000fe20000100800 */
[----:B0-----:R-:W-:-:S03]  /*c0c0*/  SHF.R.S32.HI R0, RZ, 0x1f, R20 ;  /* 0x0000001fff007819 */ /* 0x001fc60000011414 */
[----:B------:R-:W-:Y:S04]  /*c0d0*/  STL [R1+0x4], R2 ;  /* 0x0000040201007387 */ /* 0x000fe80000100800 */
[----:B------:R0:W-:Y:S04]  /*c0e0*/  STL [R1+0x15c0], R29 ;  /* 0x0015c01d01007387 */ /* 0x0001e80000100800 */
[----:B------:R1:W-:Y:S04]  /*c0f0*/  STL [R1], R0 ;  /* 0x0000000001007387 */ /* 0x0003e80000100800 */
[----:B0-----:R-:W2:Y:S01]  /*c100*/  LDL.LU R29, [R1+0x20] ;  /* 0x00002000011d7983 */ /* 0x001ea20000300800 */
[----:B------:R-:W-:-:S02]  /*c110*/  SHF.R.S32.HI R15, RZ, 0x1f, R19 ;  /* 0x0000001fff0f7819 */ /* 0x000fc40000011413 */
[----:B------:R-:W-:Y:S02]  /*c120*/  SHF.R.S32.HI R16, RZ, 0x1f, R6 ;  /* 0x0000001fff107819 */ /* 0x000fe40000011406 */
[----:B------:R-:W-:Y:S02]  /*c130*/  SHF.R.S32.HI R17, RZ, 0x1f, R7 ;  /* 0x0000001fff117819 */ /* 0x000fe40000011407 */
[----:B--2---:R-:W-:Y:S01]  /*c140*/  SHF.R.S32.HI R14, RZ, 0x1f, R29 ;  /* 0x0000001fff0e7819 */ /* 0x004fe2000001141d */
[----:B------:R-:W-:Y:S04]  /*c150*/  STL [R1+0x15cc], R29 ;  /* 0x0015cc1d01007387 */ /* 0x000fe80000100800 */
[----:B------:R0:W-:Y:S04]  /*c160*/  STL [R1+0x15c4], R14 ;  /* 0x0015c40e01007387 */ /* 0x0001e80000100800 */
[----:B------:R-:W2:Y:S04]  /*c170*/  LDL R23, [R1+0x5c] ;  /* 0x00005c0001177983 */ /* 0x000ea80000100800 */
[----:B------:R-:W3:Y:S04]  /*c180*/  LDL R24, [R1+0x6c] ;  /* 0x00006c0001187983 */ /* 0x000ee80000100800 */
[----:B------:R-:W4:Y:S04]  /*c190*/  LDL R13, [R1+0xc0] ;  /* 0x0000c000010d7983 */ /* 0x000f280000100800 */
[----:B-1----:R-:W5:Y:S04]  /*c1a0*/  LDL R0, [R1+0xc8] ;  /* 0x0000c80001007983 */ /* 0x002f680000100800 */
[----:B0-----:R-:W5:Y:S04]  /*c1b0*/  LDL R14, [R1+0xcc] ;  /* 0x0000cc00010e7983 */ /* 0x001f680000100800 */
[----:B------:R-:W5:Y:S04]  /*c1c0*/  LDL R2, [R1+0xd4] ;  /* 0x0000d40001027983 */ /* 0x000f680000100800 */
[----:B------:R-:W5:Y:S04]  /*c1d0*/  LDL R29, [R1+0xd8] ;  /* 0x0000d800011d7983 */ /* 0x000f680000100800 */
[----:B------:R-:W5:Y:S04]  /*c1e0*/  LDL R3, [R1+0x110] ;  /* 0x0001100001037983 */ /* 0x000f680000100800 */
[----:B------:R-:W5:Y:S01]  /*c1f0*/  LDL R4, [R1+0x114] ;  /* 0x0001140001047983 */ /* 0x000f620000100800 */
[----:B------:R-:W-:-:S03]  /*c200*/  SHF.R.S32.HI R18, RZ, 0x1f, R8 ;  /* 0x0000001fff127819 */ /* 0x000fc60000011408 */
[----:B------:R-:W5:Y:S01]  /*c210*/  LDL R25, [R1+0x70] ;  /* 0x0000700001197983 */ /* 0x000f620000100800 */
[----:B------:R-:W-:-:S03]  /*c220*/  SHF.R.S32.HI R19, RZ, 0x1f, R9 ;  /* 0x0000001fff137819 */ /* 0x000fc60000011409 */
[----:B------:R-:W5:Y:S04]  /*c230*/  LDL R26, [R1+0xa0] ;  /* 0x0000a000011a7983 */ /* 0x000f680000100800 */
[----:B------:R-:W5:Y:S04]  /*c240*/  LDL R27, [R1+0xa8] ;  /* 0x0000a800011b7983 */ /* 0x000f680000100800 */
[----:B------:R-:W5:Y:S04]  /*c250*/  LDL R28, [R1+0xb8] ;  /* 0x0000b800011c7983 */ /* 0x000f680000100800 */
[----:B------:R-:W-:Y:S01]  /*c260*/  STL [R1+0x15c8], R15 ;  /* 0x0015c80f01007387 */ /* 0x000fe20000100800 */
[----:B------:R-:W-:-:S03]  /*c270*/  SHF.R.S32.HI R20, RZ, 0x1f, R10 ;  /* 0x0000001fff147819 */ /* 0x000fc6000001140a */
[----:B------:R-:W-:Y:S04]  /*c280*/  STL [R1+0x15d4], R16 ;  /* 0x0015d41001007387 */ /* 0x000fe80000100800 */
[----:B------:R-:W-:Y:S01]  /*c290*/  STL [R1+0x15d0], R6 ;  /* 0x0015d00601007387 */ /* 0x000fe20000100800 */
[----:B------:R-:W-:-:S03]  /*c2a0*/  SHF.R.S32.HI R21, RZ, 0x1f, R11 ;  /* 0x0000001fff157819 */ /* 0x000fc6000001140b */
[----:B------:R-:W-:Y:S04]  /*c2b0*/  STL [R1+0x15dc], R17 ;  /* 0x0015dc1101007387 */ /* 0x000fe80000100800 */
[----:B------:R4:W-:Y:S01]  /*c2c0*/  STL [R1+0x15d8], R7 ;  /* 0x0015d80701007387 */ /* 0x0009e20000100800 */
[----:B------:R-:W-:-:S03]  /*c2d0*/  SHF.R.S32.HI R22, RZ, 0x1f, R12 ;  /* 0x0000001fff167819 */ /* 0x000fc6000001140c */
[----:B------:R-:W-:Y:S04]  /*c2e0*/  STL [R1+0x15e4], R18 ;  /* 0x0015e41201007387 */ /* 0x000fe80000100800 */
        /* <DEDUP_REMOVED lines=8> */
[----:B------:R-:W-:Y:S01]  /*c370*/  STL [R1+0x1628], R12 ;  /* 0x0016280c01007387 */ /* 0x000fe20000100800 */
[----:B--2---:R-:W-:-:S02]  /*c380*/  SHF.R.S32.HI R23, RZ, 0x1f, R23 ;  /* 0x0000001fff177819 */ /* 0x004fc40000011417 */
[----:B---3--:R-:W-:-:S03]  /*c390*/  SHF.R.S32.HI R24, RZ, 0x1f, R24 ;  /* 0x0000001fff187819 */ /* 0x008fc60000011418 */
[----:B------:R-:W-:Y:S01]  /*c3a0*/  STL [R1+0x1630], R23 ;  /* 0x0016301701007387 */ /* 0x000fe20000100800 */
[----:B----4-:R-:W-:-:S03]  /*c3b0*/  SHF.R.S32.HI R7, RZ, 0x1f, R13 ;  /* 0x0000001fff077819 */ /* 0x010fc6000001140d */
[----:B------:R-:W-:Y:S04]  /*c3c0*/  STL [R1+0x1634], R24 ;  /* 0x0016341801007387 */ /* 0x000fe80000100800 */
[----:B------:R-:W2:Y:S01]  /*c3d0*/  LDL R5, [R1+0x118] ;  /* 0x0001180001057983 */ /* 0x000ea20000100800 */
[----:B-----5:R-:W-:-:S03]  /*c3e0*/  SHF.R.S32.HI R6, RZ, 0x1f, R0 ;  /* 0x0000001fff067819 */ /* 0x020fc60000011400 */
[----:B------:R-:W3:Y:S04]  /*c3f0*/  LDL R13, [R1+0x130] ;  /* 0x00013000010d7983 */ /* 0x000ee80000100800 */
[----:B------:R0:W-:Y:S04]  /*c400*/  STL [R1+0x44], R7 ;  /* 0x0000440701007387 */ /* 0x0001e80000100800 */
[----:B------:R-:W4:Y:S01]  /*c410*/  LDL R0, [R1+0x134] ;  /* 0x0001340001007983 */ /* 0x000f220000100800 */
[----:B0-----:R-:W-:-:S03]  /*c420*/  SHF.R.S32.HI R7, RZ, 0x1f, R14 ;  /* 0x0000001fff077819 */ /* 0x001fc6000001140e */
[----:B------:R0:W-:Y:S04]  /*c430*/  STL [R1+0x48], R6 ;  /* 0x0000480601007387 */ /* 0x0001e80000100800 */
[----:B------:R-:W5:Y:S04]  /*c440*/  LDL R14, [R1+0x138] ;  /* 0x00013800010e7983 */ /* 0x000f680000100800 */
[----:B------:R-:W-:Y:S01]  /*c450*/  STL [R1+0x4c], R7 ;  /* 0x00004c0701007387 */ /* 0x000fe20000100800 */
[----:B0-----:R-:W-:-:S03]  /*c460*/  SHF.R.S32.HI R6, RZ, 0x1f, R2 ;  /* 0x0000001fff067819 */ /* 0x001fc60000011402 */
[----:B------:R-:W5:Y:S01]  /*c470*/  LDL R2, [R1+0x13c] ;  /* 0x00013c0001027983 */ /* 0x000f620000100800 */
[----:B------:R-:W-:-:S03]  /*c480*/  SHF.R.S32.HI R3, RZ, 0x1f, R3 ;  /* 0x0000001fff037819 */ /* 0x000fc60000011403 */
[----:B------:R0:W-:Y:S04]  /*c490*/  STL [R1+0x50], R6 ;  /* 0x0000500601007387 */ /* 0x0001e80000100800 */
[----:B------:R-:W5:Y:S01]  /*c4a0*/  LDL R24, [R1+0x140] ;  /* 0x0001400001187983 */ /* 0x000f620000100800 */
[----:B0-----:R-:W-:-:S05]  /*c4b0*/  SHF.R.S32.HI R6, RZ, 0x1f, R29 ;  /* 0x0000001fff067819 */ /* 0x001fca000001141d */
[----:B------:R-:W-:Y:S04]  /*c4c0*/  STL [R1+0x54], R6 ;  /* 0x0000540601007387 */ /* 0x000fe80000100800 */
[----:B------:R-:W5:Y:S04]  /*c4d0*/  LDL R23, [R1+0x148] ;  /* 0x0001480001177983 */ /* 0x000f680000100800 */
[----:B------:R0:W-:Y:S04]  /*c4e0*/  STL [R1+0x58], R3 ;  /* 0x0000580301007387 */ /* 0x0001e80000100800 */
[----:B------:R-:W5:Y:S04]  /*c4f0*/  LDL R12, [R1+0x150] ;  /* 0x00015000010c7983 */ /* 0x000f680000100800 */
[----:B------:R-:W5:Y:S04]  /*c500*/  LDL R22, [R1+0x154] ;  /* 0x0001540001167983 */ /* 0x000f680000100800 */
[----:B------:R-:W5:Y:S01]  /*c510*/  LDL R11, [R1+0x15c] ;  /* 0x00015c00010b7983 */ /* 0x000f620000100800 */
[----:B0-----:R-:W-:-:S03]  /*c520*/  SHF.R.S32.HI R3, RZ, 0x1f, R4 ;  /* 0x0000001fff037819 */ /* 0x001fc60000011404 */
[----:B------:R-:W5:Y:S04]  /*c530*/  LDL R29, [R1+0x168] ;  /* 0x00016800011d7983 */ /* 0x000f680000100800 */
[----:B------:R-:W5:Y:S04]  /*c540*/  LDL R21, [R1+0x170] ;  /* 0x0001700001157983 */ /* 0x000f680000100800 */
[----:B------:R-:W5:Y:S04]  /*c550*/  LDL R10, [R1+0x178] ;  /* 0x00017800010a7983 */ /* 0x000f680000100800 */
[----:B------:R0:W-:Y:S04]  /*c560*/  STL [R1+0x60], R3 ;  /* 0x0000600301007387 */ /* 0x0001e80000100800 */
[----:B------:R-:W5:Y:S04]  /*c570*/  LDL R20, [R1+0x180] ;  /* 0x0001800001147983 */ /* 0x000f680000100800 */
        /* <DEDUP_REMOVED lines=8> */
[----:B0-----:R-:W5:Y:S04]  /*c600*/  LDL R3, [R1+0x16c] ;  /* 0x00016c0001037983 */ /* 0x001f680000100800 */
[----:B------:R-:W5:Y:S04]  /*c610*/  LDL R15, [R1+0x164] ;  /* 0x00016400010f7983 */ /* 0x000f680000100800 */
[----:B------:R-:W5:Y:S01]  /*c620*/  LDL R4, [R1+0x160] ;  /* 0x0001600001047983 */ /* 0x000f620000100800 */
[----:B--2---:R-:W-:-:S02]  /*c630*/  SHF.R.S32.HI R5, RZ, 0x1f, R5 ;  /* 0x0000001fff057819 */ /* 0x004fc40000011405 */
[----:B---3--:R-:W-:-:S03]  /*c640*/  SHF.R.S32.HI R13, RZ, 0x1f, R13 ;  /* 0x0000001fff0d7819 */ /* 0x008fc6000001140d */
[----:B------:R0:W-:Y:S01]  /*c650*/  STL [R1+0x64], R5 ;  /* 0x0000640501007387 */ /* 0x0001e20000100800 */
[----:B----4-:R-:W-:-:S03]  /*c660*/  SHF.R.S32.HI R0, RZ, 0x1f, R0 ;  /* 0x0000001fff007819 */ /* 0x010fc60000011400 */
[----:B0-----:R-:W2:Y:S04]  /*c670*/  LDL R5, [R1+0x158] ;  /* 0x0001580001057983 */ /* 0x001ea80000100800 */
[----:B------:R0:W-:Y:S01]  /*c680*/  STL [R1+0x68], R13 ;  /* 0x0000680d01007387 */ /* 0x0001e20000100800 */
[----:B-----5:R-:W-:-:S03]  /*c690*/  SHF.R.S32.HI R14, RZ, 0x1f, R14 ;  /* 0x0000001fff0e7819 */ /* 0x020fc6000001140e */
[----:B0-----:R-:W3:Y:S04]  /*c6a0*/  LDL R13, [R1+0x14c] ;  /* 0x00014c00010d7983 */ /* 0x001ee80000100800 */
[----:B------:R0:W-:Y:S01]  /*c6b0*/  STL [R1+0x74], R0 ;  /* 0x0000740001007387 */ /* 0x0001e20000100800 */
[----:B------:R-:W-:-:S03]  /*c6c0*/  SHF.R.S32.HI R2, RZ, 0x1f, R2 ;  /* 0x0000001fff027819 */ /* 0x000fc60000011402 */
[----:B0-----:R-:W4:Y:S04]  /*c6d0*/  LDL R0, [R1+0x144] ;  /* 0x0001440001007983 */ /* 0x001f280000100800 */
[----:B------:R0:W-:Y:S04]  /*c6e0*/  STL [R1+0x78], R14 ;  /* 0x0000780e01007387 */ /* 0x0001e80000100800 */
[----:B0-----:R-:W5:Y:S04]  /*c6f0*/  LDL R14, [R1+0x12c] ;  /* 0x00012c00010e7983 */ /* 0x001f680000100800 */
[----:B------:R0:W-:Y:S04]  /*c700*/  STL [R1+0x7c], R2 ;  /* 0x00007c0201007387 */ /* 0x0001e80000100800 */
[----:B0-----:R-:W5:Y:S01]  /*c710*/  LDL R2, [R1+0x128] ;  /* 0x0001280001027983 */ /* 0x001f620000100800 */
[----:B------:R-:W-:-:S02]  /*c720*/  SHF.R.S32.HI R24, RZ, 0x1f, R24 ;  /* 0x0000001fff187819 */ /* 0x000fc40000011418 */
[----:B------:R-:W-:Y:S02]  /*c730*/  SHF.R.S32.HI R23, RZ, 0x1f, R23 ;  /* 0x0000001fff177819 */ /* 0x000fe40000011417 */
[----:B------:R-:W-:Y:S02]  /*c740*/  SHF.R.S32.HI R12, RZ, 0x1f, R12 ;  /* 0x0000001fff0c7819 */ /* 0x000fe4000001140c */
[----:B------:R-:W-:Y:S01]  /*c750*/  SHF.R.S32.HI R22, RZ, 0x1f, R22 ;  /* 0x0000001fff167819 */ /* 0x000fe20000011416 */
[----:B------:R-:W-:Y:S01]  /*c760*/  STL [R1+0x80], R24 ;  /* 0x0000801801007387 */ /* 0x000fe20000100800 */
[----:B------:R-:W-:-:S03]  /*c770*/  SHF.R.S32.HI R11, RZ, 0x1f, R11 ;  /* 0x0000001fff0b7819 */ /* 0x000fc6000001140b */
[----:B------:R-:W-:Y:S04]  /*c780*/  STL [R1+0x84], R23 ;  /* 0x0000841701007387 */ /* 0x000fe80000100800 */
[----:B------:R0:W-:Y:S04]  /*c790*/  STL [R1+0x88], R12 ;  /* 0x0000880c01007387 */ /* 0x0001e80000100800 */
[----:B------:R-:W-:Y:S01]  /*c7a0*/  STL [R1+0x8c], R22 ;  /* 0x00008c1601007387 */ /* 0x000fe20000100800 */
[----:B------:R-:W-:Y:S02]  /*c7b0*/  SHF.R.S32.HI R10, RZ, 0x1f, R10 ;  /* 0x0000001fff0a7819 */ /* 0x000fe4000001140a */
[----:B0-----:R-:W-:-:S02]  /*c7c0*/  SHF.R.S32.HI R12, RZ, 0x1f, R29 ;  /* 0x0000001fff0c7819 */ /* 0x001fc4000001141d */
[----:B------:R-:W5:Y:S04]  /*c7d0*/  LDL R29, [R1+0x124] ;  /* 0x00012400011d7983 */ /* 0x000f680000100800 */
[----:B------:R0:W-:Y:S04]  /*c7e0*/  STL [R1+0x90], R11 ;  /* 0x0000900b01007387 */ /* 0x0001e80000100800 */
[----:B------:R1:W-:Y:S01]  /*c7f0*/  STL [R1+0x94], R12 ;  /* 0x0000940c01007387 */ /* 0x0003e20000100800 */
[----:B0-----:R-:W-:Y:S02]  /*c800*/  SHF.R.S32.HI R11, RZ, 0x1f, R21 ;  /* 0x0000001fff0b7819 */ /* 0x001fe40000011415 */
[----:B-1----:R-:W-:-:S03]  /*c810*/  SHF.R.S32.HI R12, RZ, 0x1f, R20 ;  /* 0x0000001fff0c7819 */ /* 0x002fc60000011414 */
[----:B------:R0:W-:Y:S04]  /*c820*/  STL [R1+0x98], R11 ;  /* 0x0000980b01007387 */ /* 0x0001e80000100800 */
[----:B------:R1:W-:Y:S01]  /*c830*/  STL [R1+0x9c], R10 ;  /* 0x00009c0a01007387 */ /* 0x0003e20000100800 */
[----:B------:R-:W-:Y:S02]  /*c840*/  SHF.R.S32.HI R7, RZ, 0x1f, R7 ;  /* 0x0000001fff077819 */ /* 0x000fe40000011407 */
[----:B0-----:R-:W-:Y:S02]  /*c850*/  SHF.R.S32.HI R11, RZ, 0x1f, R9 ;  /* 0x0000001fff0b7819 */ /* 0x001fe40000011409 */
[----:B------:R-:W-:Y:S02]  /*c860*/  SHF.R.S32.HI R9, RZ, 0x1f, R8 ;  /* 0x0000001fff097819 */ /* 0x000fe40000011408 */
[----:B-1----:R-:W-:Y:S01]  /*c870*/  SHF.R.S32.HI R10, RZ, 0x1f, R19 ;  /* 0x0000001fff0a7819 */ /* 0x002fe20000011413 */
[----:B------:R-:W-:Y:S01]  /*c880*/  STL [R1+0xa4], R12 ;  /* 0x0000a40c01007387 */ /* 0x000fe20000100800 */
[----:B------:R-:W-:-:S03]  /*c890*/  SHF.R.S32.HI R8, RZ, 0x1f, R18 ;  /* 0x0000001fff087819 */ /* 0x000fc60000011412 */
[----:B------:R-:W-:Y:S04]  /*c8a0*/  STL [R1+0xac], R11 ;  /* 0x0000ac0b01007387 */ /* 0x000fe80000100800 */
[----:B------:R-:W-:Y:S04]  /*c8b0*/  STL [R1+0xb0], R10 ;  /* 0x0000b00a01007387 */ /* 0x000fe80000100800 */
[----:B------:R0:W-:Y:S04]  /*c8c0*/  STL [R1+0xb4], R9 ;  /* 0x0000b40901007387 */ /* 0x0001e80000100800 */
[----:B------:R1:W-:Y:S04]  /*c8d0*/  STL [R1+0xbc], R8 ;  /* 0x0000bc0801007387 */ /* 0x0003e80000100800 */
[----:B------:R1:W-:Y:S01]  /*c8e0*/  STL [R1+0xc4], R7 ;  /* 0x0000c40701007387 */ /* 0x0003e20000100800 */
[----:B0-----:R-:W-:-:S02]  /*c8f0*/  SHF.R.S32.HI R9, RZ, 0x1f, R17 ;  /* 0x0000001fff097819 */ /* 0x001fc40000011411 */
[----:B-1----:R-:W-:-:S03]  /*c900*/  SHF.R.S32.HI R8, RZ, 0x1f, R6 ;  /* 0x0000001fff087819 */ /* 0x002fc60000011406 */
[----:B------:R-:W-:Y:S01]  /*c910*/  STL [R1+0xd0], R9 ;  /* 0x0000d00901007387 */ /* 0x000fe20000100800 */
[----:B------:R-:W-:-:S03]  /*c920*/  SHF.R.S32.HI R7, RZ, 0x1f, R16 ;  /* 0x0000001fff077819 */ /* 0x000fc60000011410 */
[----:B------:R0:W-:Y:S01]  /*c930*/  STL [R1+0xdc], R8 ;  /* 0x0000dc0801007387 */ /* 0x0001e20000100800 */
[----:B------:R-:W-:-:S03]  /*c940*/  SHF.R.S32.HI R6, RZ, 0x1f, R3 ;  /* 0x0000001fff067819 */ /* 0x000fc60000011403 */
[----:B------:R-:W5:Y:S04]  /*c950*/  LDL R3, [R1+0x120] ;  /* 0x0001200001037983 */ /* 0x000f680000100800 */
[----:B------:R1:W-:Y:S01]  /*c960*/  STL [R1+0xe0], R7 ;  /* 0x0000e00701007387 */ /* 0x0003e20000100800 */
[----:B0-----:R-:W-:-:S03]  /*c970*/  SHF.R.S32.HI R8, RZ, 0x1f, R15 ;  /* 0x0000001fff087819 */ /* 0x001fc6000001140f */
[----:B------:R2:W-:Y:S01]  /*c980*/  STL [R1+0xe4], R6 ;  /* 0x0000e40601007387 */ /* 0x0005e20000100800 */
[----:B-1----:R-:W-:-:S03]  /*c990*/  SHF.R.S32.HI R7, RZ, 0x1f, R4 ;  /* 0x0000001fff077819 */ /* 0x002fc60000011404 */
[----:B------:R-:W-:Y:S04]  /*c9a0*/  STL [R1+0xe8], R8 ;  /* 0x0000e80801007387 */ /* 0x000fe80000100800 */
[----:B------:R-:W5:Y:S04]  /*c9b0*/  LDL R4, [R1+0x11c] ;  /* 0x00011c0001047983 */ /* 0x000f680000100800 */
[----:B------:R3:W-:Y:S01]  /*c9c0*/  STL [R1+0xec], R7 ;  /* 0x0000ec0701007387 */ /* 0x0007e20000100800 */
[----:B--2---:R-:W-:-:S03]  /*c9d0*/  SHF.R.S32.HI R6, RZ, 0x1f, R5 ;  /* 0x0000001fff067819 */ /* 0x004fc60000011405 */
[----:B------:R-:W2:Y:S04]  /*c9e0*/  LDL R5, [R1+0x10c] ;  /* 0x00010c0001057983 */ /* 0x000ea80000100800 */
[----:B------:R4:W-:Y:S01]  /*c9f0*/  STL [R1+0xf0], R6 ;  /* 0x0000f00601007387 */ /* 0x0009e20000100800 */
[----:B---3--:R-:W-:-:S03]  /*ca00*/  SHF.R.S32.HI R7, RZ, 0x1f, R13 ;  /* 0x0000001fff077819 */ /* 0x008fc6000001140d */
[----:B------:R-:W3:Y:S04]  /*ca10*/  LDL R13, [R1+0x108] ;  /* 0x00010800010d7983 */ /* 0x000ee80000100800 */
[----:B------:R-:W-:Y:S01]  /*ca20*/  STL [R1+0xf4], R7 ;  /* 0x0000f40701007387 */ /* 0x000fe20000100800 */
[----:B----4-:R-:W-:-:S03]  /*ca30*/  SHF.R.S32.HI R6, RZ, 0x1f, R0 ;  /* 0x0000001fff067819 */ /* 0x010fc60000011400 */
[----:B------:R-:W4:Y:S04]  /*ca40*/  LDL R0, [R1+0x1a0] ;  /* 0x0001a00001007983 */ /* 0x000f280000100800 */
[----:B------:R5:W-:Y:S04]  /*ca50*/  STL [R1+0xf8], R6 ;  /* 0x0000f80601007387 */ /* 0x000be80000100800 */
[----:B------:R-:W4:Y:S01]  /*ca60*/  LDL R24, [R1+0x1a8] ;  /* 0x0001a80001187983 */ /* 0x000f220000100800 */
[----:B-----5:R-:W-:-:S05]  /*ca70*/  SHF.R.S32.HI R6, RZ, 0x1f, R14 ;  /* 0x0000001fff067819 */ /* 0x020fca000001140e */
[----:B------:R-:W-:Y:S04]  /*ca80*/  STL [R1+0xfc], R6 ;  /* 0x0000fc0601007387 */ /* 0x000fe80000100800 */
[----:B------:R-:W5:Y:S01]  /*ca90*/  LDL R23, [R1+0x1ac] ;  /* 0x0001ac0001177983 */ /* 0x000f620000100800 */
[----:B------:R-:W-:-:S05]  /*caa0*/  SHF.R.S32.HI R2, RZ, 0x1f, R2 ;  /* 0x0000001fff027819 */ /* 0x000fca0000011402 */
[----:B------:R0:W-:Y:S04]  /*cab0*/  STL [R1+0x100], R2 ;  /* 0x0001000201007387 */ /* 0x0001e80000100800 */
[----:B------:R-:W5:Y:S04]  /*cac0*/  LDL R12, [R1+0x1b4] ;  /* 0x0001b400010c7983 */ /* 0x000f680000100800 */
[----:B------:R-:W5:Y:S04]  /*cad0*/  LDL R22, [R1+0x1b8] ;  /* 0x0001b80001167983 */ /* 0x000f680000100800 */
[----:B0-----:R-:W5:Y:S04]  /*cae0*/  LDL R2, [R1+0x1c8] ;  /* 0x0001c80001027983 */ /* 0x001f680000100800 */
[----:B------:R-:W5:Y:S04]  /*caf0*/  LDL R11, [R1+0x1c0] ;  /* 0x0001c000010b7983 */ /* 0x000f680000100800 */
[----:B------:R-:W5:Y:S01]  /*cb00*/  LDL R21, [R1+0x1cc] ;  /* 0x0001cc0001157983 */ /* 0x000f620000100800 */
[----:B------:R-:W-:-:S03]  /*cb10*/  SHF.R.S32.HI R6, RZ, 0x1f, R29 ;  /* 0x0000001fff067819 */ /* 0x000fc6000001141d */
        /* <DEDUP_REMOVED lines=11> */
[----:B------:R-:W5:Y:S04]  /*cbd0*/  LDL R15, [R1+0x214] ;  /* 0x00021400010f7983 */ /* 0x000f680000100800 */
[----:B------:R-:W5:Y:S04]  /*cbe0*/  LDL R14, [R1+0x218] ;  /* 0x00021800010e7983 */ /* 0x000f680000100800 */
[----:B------:R-:W5:Y:S01]  /*cbf0*/  LDL R29, [R1+0x220] ;  /* 0x00022000011d7983 */ /* 0x000f620000100800 */
[----:B------:R-:W-:-:S05]  /*cc00*/  SHF.R.S32.HI R3, RZ, 0x1f, R3 ;  /* 0x0000001fff037819 */ /* 0x000fca0000011403 */
[----:B------:R0:W-:Y:S04]  /*cc10*/  STL [R1+0x19c], R3 ;  /* 0x00019c0301007387 */ /* 0x0001e80000100800 */
[----:B0-----:R-:W5:Y:S01]  /*cc20*/  LDL R3, [R1+0x228] ;  /* 0x0002280001037983 */ /* 0x001f620000100800 */
[----:B------:R-:W-:-:S05]  /*cc30*/  SHF.R.S32.HI R4, RZ, 0x1f, R4 ;  /* 0x0000001fff047819 */ /* 0x000fca0000011404 */
[----:B------:R0:W-:Y:S04]  /*cc40*/  STL [R1+0x1a4], R4 ;  /* 0x0001a40401007387 */ /* 0x0001e80000100800 */
[----:B0-----:R-:W5:Y:S01]  /*cc50*/  LDL R4, [R1+0x22c] ;  /* 0x00022c0001047983 */ /* 0x001f620000100800 */
[----:B--2---:R-:W-:-:S05]  /*cc60*/  SHF.R.S32.HI R5, RZ, 0x1f, R5 ;  /* 0x0000001fff057819 */ /* 0x004fca0000011405 */
[----:B------:R0:W-:Y:S01]  /*cc70*/  STL [R1+0x1b0], R5 ;  /* 0x0001b00501007387 */ /* 0x0001e20000100800 */
[----:B---3--:R-:W-:-:S03]  /*cc80*/  SHF.R.S32.HI R13, RZ, 0x1f, R13 ;  /* 0x0000001fff0d7819 */ /* 0x008fc6000001140d */
[----:B0-----:R-:W2:Y:S04]  /*cc90*/  LDL R5, [R1+0x234] ;  /* 0x0002340001057983 */ /* 0x001ea80000100800 */
[----:B------:R0:W-:Y:S01]  /*cca0*/  STL [R1+0x1bc], R13 ;  /* 0x0001bc0d01007387 */ /* 0x0001e20000100800 */
[----:B----4-:R-:W-:-:S03]  /*ccb0*/  SHF.R.S32.HI R0, RZ, 0x1f, R0 ;  /* 0x0000001fff007819 */ /* 0x010fc60000011400 */
[----:B0-----:R-:W3:Y:S04]  /*ccc0*/  LDL R13, [R1+0x238] ;  /* 0x00023800010d7983 */ /* 0x001ee80000100800 */
[----:B------:R0:W-:Y:S01]  /*ccd0*/  STL [R1+0x1c4], R0 ;  /* 0x0001c40001007387 */ /* 0x0001e20000100800 */
[----:B------:R-:W-:-:S03]  /*cce0*/  SHF.R.S32.HI R24, RZ, 0x1f, R24 ;  /* 0x0000001fff187819 */ /* 0x000fc60000011418 */
[----:B0-----:R-:W4:Y:S04]  /*ccf0*/  LDL R0, [R1+0x240] ;  /* 0x0002400001007983 */ /* 0x001f280000100800 */
[----:B------:R-:W-:Y:S01]  /*cd00*/  STL [R1+0x1d0], R24 ;  /* 0x0001d01801007387 */ /* 0x000fe20000100800 */
[----:B-----5:R-:W-:-:S05]  /*cd10*/  SHF.R.S32.HI R23, RZ, 0x1f, R23 ;  /* 0x0000001fff177819 */ /* 0x020fca0000011417 */
[----:B------:R-:W-:Y:S01]  /*cd20*/  STL [R1+0x1dc], R23 ;  /* 0x0001dc1701007387 */ /* 0x000fe20000100800 */
[----:B------:R-:W-:Y:S02]  /*cd30*/  SHF.R.S32.HI R12, RZ, 0x1f, R12 ;  /* 0x0000001fff0c7819 */ /* 0x000fe4000001140c */
[----:B------:R-:W-:-:S03]  /*cd40*/  SHF.R.S32.HI R22, RZ, 0x1f, R22 ;  /* 0x0000001fff167819 */ /* 0x000fc60000011416 */
[----:B------:R0:W-:Y:S04]  /*cd50*/  STL [R1+0x1e4], R12 ;  /* 0x0001e40c01007387 */ /* 0x0001e80000100800 */
[----:B------:R-:W-:Y:S01]  /*cd60*/  STL [R1+0x1f0], R22 ;  /* 0x0001f01601007387 */ /* 0x000fe20000100800 */
[----:B0-----:R-:W-:-:S03]  /*cd70*/  SHF.R.S32.HI R12, RZ, 0x1f, R2 ;  /* 0x0000001fff0c7819 */ /* 0x001fc60000011402 */
[----:B------:R-:W5:Y:S01]  /*cd80*/  LDL R2, [R1+0x244] ;  /* 0x0002440001027983 */ /* 0x000f620000100800 */
[----:B------:R-:W-:-:S05]  /*cd90*/  SHF.R.S32.HI R11, RZ, 0x1f, R11 ;  /* 0x0000001fff0b7819 */ /* 0x000fca000001140b */
[----:B------:R0:W-:Y:S04]  /*cda0*/  STL [R1+0x1fc], R11 ;  /* 0x0001fc0b01007387 */ /* 0x0001e80000100800 */
[----:B------:R1:W-:Y:S01]  /*cdb0*/  STL [R1+0x204], R12 ;  /* 0x0002040c01007387 */ /* 0x0003e20000100800 */
[----:B0-----:R-:W-:Y:S02]  /*cdc0*/  SHF.R.S32.HI R11, RZ, 0x1f, R21 ;  /* 0x0000001fff0b7819 */ /* 0x001fe40000011415 */
[----:B-1----:R-:W-:Y:S02]  /*cdd0*/  SHF.R.S32.HI R12, RZ, 0x1f, R10 ;  /* 0x0000001fff0c7819 */ /* 0x002fe4000001140a */
[----:B------:R-:W-:Y:S01]  /*cde0*/  SHF.R.S32.HI R10, RZ, 0x1f, R20 ;  /* 0x0000001fff0a7819 */ /* 0x000fe20000011414 */
[----:B------:R0:W-:Y:S04]  /*cdf0*/  STL [R1+0x210], R11 ;  /* 0x0002100b01007387 */ /* 0x0001e80000100800 */
[----:B------:R-:W-:Y:S04]  /*ce00*/  STL [R1+0x21c], R12 ;  /* 0x00021c0c01007387 */ /* 0x000fe80000100800 */
[----:B------:R1:W-:Y:S01]  /*ce10*/  STL [R1+0x224], R10 ;  /* 0x0002240a01007387 */ /* 0x0003e20000100800 */
[----:B0-----:R-:W-:-:S02]  /*ce20*/  SHF.R.S32.HI R11, RZ, 0x1f, R9 ;  /* 0x0000001fff0b7819 */ /* 0x001fc40000011409 */
[----:B------:R-:W-:-:S03]  /*ce30*/  SHF.R.S32.HI R9, RZ, 0x1f, R19 ;  /* 0x0000001fff097819 */ /* 0x000fc60000011413 */
[----:B------:R-:W-:Y:S01]  /*ce40*/  STL [R1+0x230], R11 ;  /* 0x0002300b01007387 */ /* 0x000fe20000100800 */
        /* <DEDUP_REMOVED lines=8> */
[----:B-1----:R-:W-:-:S03]  /*ced0*/  SHF.R.S32.HI R8, RZ, 0x1f, R6 ;  /* 0x0000001fff087819 */ /* 0x002fc60000011406 */
[----:B------:R0:W-:Y:S01]  /*cee0*/  STL [R1+0x268], R7 ;  /* 0x0002680701007387 */ /* 0x0001e20000100800 */
[----:B------:R-:W-:-:S03]  /*cef0*/  SHF.R.S32.HI R6, RZ, 0x1f, R16 ;  /* 0x0000001fff067819 */ /* 0x000fc60000011410 */
[----:B------:R-:W-:Y:S04]  /*cf00*/  STL [R1+0x274], R8 ;  /* 0x0002740801007387 */ /* 0x000fe80000100800 */
[----:B------:R-:W5:Y:S01]  /*cf10*/  LDL R17, [R1+0x24c] ;  /* 0x00024c0001117983 */ /* 0x000f620000100800 */
[----:B0-----:R-:W-:-:S03]  /*cf20*/  SHF.R.S32.HI R7, RZ, 0x1f, R15 ;  /* 0x0000001fff077819 */ /* 0x001fc6000001140f */
[----:B------:R0:W-:Y:S04]  /*cf30*/  STL [R1+0x27c], R6 ;  /* 0x00027c0601007387 */ /* 0x0001e80000100800 */
[----:B------:R1:W-:Y:S01]  /*cf40*/  STL [R1+0x288], R7 ;  /* 0x0002880701007387 */ /* 0x0003e20000100800 */
[----:B0-----:R-:W-:Y:S02]  /*cf50*/  SHF.R.S32.HI R6, RZ, 0x1f, R14 ;  /* 0x0000001fff067819 */ /* 0x001fe4000001140e */
[----:B------:R-:W-:Y:S02]  /*cf60*/  SHF.R.S32.HI R3, RZ, 0x1f, R3 ;  /* 0x0000001fff037819 */ /* 0x000fe40000011403 */
[----:B-1----:R-:W-:Y:S01]  /*cf70*/  SHF.R.S32.HI R7, RZ, 0x1f, R29 ;  /* 0x0000001fff077819 */ /* 0x002fe2000001141d */
[----:B------:R0:W-:Y:S04]  /*cf80*/  STL [R1+0x294], R6 ;  /* 0x0002940601007387 */ /* 0x0001e80000100800 */
[----:B0-----:R-:W5:Y:S04]  /*cf90*/  LDL R6, [R1+0x254] ;  /* 0x0002540001067983 */ /* 0x001f680000100800 */
[----:B------:R-:W-:Y:S01]  /*cfa0*/  STL [R1+0x29c], R7 ;  /* 0x00029c0701007387 */ /* 0x000fe20000100800 */
[----:B------:R-:W-:-:S03]  /*cfb0*/  SHF.R.S32.HI R4, RZ, 0x1f, R4 ;  /* 0x0000001fff047819 */ /* 0x000fc60000011404 */
[----:B------:R-:W5:Y:S04]  /*cfc0*/  LDL R16, [R1+0x258] ;  /* 0x0002580001107983 */ /* 0x000f680000100800 */
[----:B------:R2:W-:Y:S04]  /*cfd0*/  STL [R1+0x2a8], R3 ;  /* 0x0002a80301007387 */ /* 0x0005e80000100800 */
[----:B------:R-:W5:Y:S04]  /*cfe0*/  LDL R15, [R1+0x260] ;  /* 0x00026000010f7983 */ /* 0x000f680000100800 */
[----:B------:R-:W-:Y:S04]  /*cff0*/  STL [R1+0x2b4], R4 ;  /* 0x0002b40401007387 */ /* 0x000fe80000100800 */
[----:B------:R-:W5:Y:S01]  /*d000*/  LDL R14, [R1+0x264] ;  /* 0x00026400010e7983 */ /* 0x000f620000100800 */
[----:B--2---:R-:W-:-:S05]  /*d010*/  SHF.R.S32.HI R3, RZ, 0x1f, R5 ;  /* 0x0000001fff037819 */ /* 0x004fca0000011405 */
[----:B------:R3:W-:Y:S04]  /*d020*/  STL [R1+0x2bc], R3 ;  /* 0x0002bc0301007387 */ /* 0x0007e80000100800 */
[----:B------:R-:W2:Y:S01]  /*d030*/  LDL R24, [R1+0x26c] ;  /* 0x00026c0001187983 */ /* 0x000ea20000100800 */
[----:B---3--:R-:W-:-:S05]  /*d040*/  SHF.R.S32.HI R3, RZ, 0x1f, R13 ;  /* 0x0000001fff037819 */ /* 0x008fca000001140d */
[----:B------:R-:W-:Y:S04]  /*d050*/  STL [R1+0x2c8], R3 ;  /* 0x0002c80301007387 */ /* 0x000fe80000100800 */
[----:B------:R-:W3:Y:S01]  /*d060*/  LDL R23, [R1+0x270] ;  /* 0x0002700001177983 */ /* 0x000ee20000100800 */
[----:B----4-:R-:W-:-:S05]  /*d070*/  SHF.R.S32.HI R0, RZ, 0x1f, R0 ;  /* 0x0000001fff007819 */ /* 0x010fca0000011400 */
[----:B------:R5:W-:Y:S04]  /*d080*/  STL [R1+0x2d4], R0 ;  /* 0x0002d40001007387 */ /* 0x000be80000100800 */
[----:B------:R-:W4:Y:S04]  /*d090*/  LDL R22, [R1+0x278] ;  /* 0x0002780001167983 */ /* 0x000f280000100800 */
[----:B------:R-:W4:Y:S04]  /*d0a0*/  LDL R12, [R1+0x280] ;  /* 0x00028000010c7983 */ /* 0x000f280000100800 */
[----:B------:R-:W4:Y:S04]  /*d0b0*/  LDL R21, [R1+0x284] ;  /* 0x0002840001157983 */ /* 0x000f280000100800 */
[----:B------:R-:W4:Y:S04]  /*d0c0*/  LDL R29, [R1+0x28c] ;  /* 0x00028c00011d7983 */ /* 0x000f280000100800 */
[----:B------:R-:W4:Y:S04]  /*d0d0*/  LDL R11, [R1+0x290] ;  /* 0x00029000010b7983 */ /* 0x000f280000100800 */
[----:B------:R-:W4:Y:S01]  /*d0e0*/  LDL R20, [R1+0x298] ;  /* 0x0002980001147983 */ /* 0x000f220000100800 */
[----:B-----5:R-:W-:-:S05]  /*d0f0*/  SHF.R.S32.HI R0, RZ, 0x1f, R2 ;  /* 0x0000001fff007819 */ /* 0x020fca0000011402 */
[----:B------:R0:W-:Y:S04]  /*d100*/  STL [R1+0x2dc], R0 ;  /* 0x0002dc0001007387 */ /* 0x0001e80000100800 */
        /* <DEDUP_REMOVED lines=16> */
[----:B------:R0:W-:Y:S01]  /*d210*/  STL [R1+0x2f4], R6 ;  /* 0x0002f40601007387 */ /* 0x0001e20000100800 */
[----:B------:R-:W-:-:S03]  /*d220*/  SHF.R.S32.HI R16, RZ, 0x1f, R16 ;  /* 0x0000001fff107819 */ /* 0x000fc60000011410 */
[----:B0-----:R-:W5:Y:S01]  /*d230*/  LDL R6, [R1+0x2f0] ;  /* 0x0002f00001067983 */ /* 0x001f620000100800 */
[----:B------:R-:W-:-:S03]  /*d240*/  SHF.R.S32.HI R15, RZ, 0x1f, R15 ;  /* 0x0000001fff0f7819 */ /* 0x000fc6000001140f */
[----:B------:R0:W-:Y:S01]  /*d250*/  STL [R1+0x2fc], R16 ;  /* 0x0002fc1001007387 */ /* 0x0001e20000100800 */
[----:B------:R-:W-:-:S03]  /*d260*/  SHF.R.S32.HI R14, RZ, 0x1f, R14 ;  /* 0x0000001fff0e7819 */ /* 0x000fc6000001140e */
[----:B0-----:R-:W5:Y:S04]  /*d270*/  LDL R16, [R1+0x2f8] ;  /* 0x0002f80001107983 */ /* 0x001f680000100800 */
[----:B------:R0:W-:Y:S04]  /*d280*/  STL [R1+0x308], R15 ;  /* 0x0003080f01007387 */ /* 0x0001e80000100800 */
[----:B0-----:R-:W5:Y:S04]  /*d290*/  LDL R15, [R1+0x300] ;  /* 0x00030000010f7983 */ /* 0x001f680000100800 */
[----:B------:R0:W-:Y:S04]  /*d2a0*/  STL [R1+0x314], R14 ;  /* 0x0003140e01007387 */ /* 0x0001e80000100800 */
[----:B0-----:R-:W5:Y:S01]  /*d2b0*/  LDL R14, [R1+0x304] ;  /* 0x00030400010e7983 */ /* 0x001f620000100800 */
[----:B--2---:R-:W-:-:S05]  /*d2c0*/  SHF.R.S32.HI R24, RZ, 0x1f, R24 ;  /* 0x0000001fff187819 */ /* 0x004fca0000011418 */
[----:B------:R0:W-:Y:S01]  /*d2d0*/  STL [R1+0x320], R24 ;  /* 0x0003201801007387 */ /* 0x0001e20000100800 */
[----:B---3--:R-:W-:-:S03]  /*d2e0*/  SHF.R.S32.HI R23, RZ, 0x1f, R23 ;  /* 0x0000001fff177819 */ /* 0x008fc60000011417 */
[----:B0-----:R-:W2:Y:S04]  /*d2f0*/  LDL.LU R24, [R1+0x1634] ;  /* 0x0016340001187983 */ /* 0x001ea80000300800 */
[----:B------:R0:W-:Y:S01]  /*d300*/  STL [R1+0x328], R23 ;  /* 0x0003281701007387 */ /* 0x0001e20000100800 */
[----:B----4-:R-:W-:-:S03]  /*d310*/  SHF.R.S32.HI R22, RZ, 0x1f, R22 ;  /* 0x0000001fff167819 */ /* 0x010fc60000011416 */
[----:B0-----:R-:W3:Y:S01]  /*d320*/  LDL.LU R23, [R1+0x1630] ;  /* 0x0016300001177983 */ /* 0x001ee20000300800 */
[----:B------:R-:W-:-:S03]  /*d330*/  SHF.R.S32.HI R12, RZ, 0x1f, R12 ;  /* 0x0000001fff0c7819 */ /* 0x000fc6000001140c */
[----:B------:R0:W-:Y:S01]  /*d340*/  STL [R1+0x32c], R22 ;  /* 0x00032c1601007387 */ /* 0x0001e20000100800 */
[----:B------:R-:W-:Y:S02]  /*d350*/  SHF.R.S32.HI R21, RZ, 0x1f, R21 ;  /* 0x0000001fff157819 */ /* 0x000fe40000011415 */
[----:B------:R-:W-:Y:S01]  /*d360*/  SHF.R.S32.HI R29, RZ, 0x1f, R29 ;  /* 0x0000001fff1d7819 */ /* 0x000fe2000001141d */
[----:B0-----:R-:W4:Y:S01]  /*d370*/  LDL.LU R22, [R1+0x162c] ;  /* 0x00162c0001167983 */ /* 0x001f220000300800 */
[----:B------:R-:W-:-:S03]  /*d380*/  SHF.R.S32.HI R11, RZ, 0x1f, R11 ;  /* 0x0000001fff0b7819 */ /* 0x000fc6000001140b */
[----:B------:R0:W-:Y:S01]  /*d390*/  STL [R1+0x330], R12 ;  /* 0x0003300c01007387 */ /* 0x0001e20000100800 */
[----:B------:R-:W-:-:S03]  /*d3a0*/  SHF.R.S32.HI R20, RZ, 0x1f, R20 ;  /* 0x0000001fff147819 */ /* 0x000fc60000011414 */
[----:B0-----:R-:W2:Y:S04]  /*d3b0*/  LDL.LU R12, [R1+0x1628] ;  /* 0x00162800010c7983 */ /* 0x001ea80000300800 */
[----:B------:R0:W-:Y:S01]  /*d3c0*/  STL [R1+0x334], R21 ;  /* 0x0003341501007387 */ /* 0x0001e20000100800 */
[----:B-----5:R-:W-:-:S03]  /*d3d0*/  SHF.R.S32.HI R3, RZ, 0x1f, R3 ;  /* 0x0000001fff037819 */ /* 0x020fc60000011403 */
[----:B0-----:R-:W5:Y:S01]  /*d3e0*/  LDL.LU R21, [R1+0x1624] ;  /* 0x0016240001157983 */ /* 0x001f620000300800 */
[----:B------:R-:W-:-:S03]  /*d3f0*/  SHF.R.S32.HI R4, RZ, 0x1f, R4 ;  /* 0x0000001fff047819 */ /* 0x000fc60000011404 */
[----:B------:R0:W-:Y:S01]  /*d400*/  STL [R1+0x338], R29 ;  /* 0x0003381d01007387 */ /* 0x0001e20000100800 */
[----:B------:R-:W-:Y:S02]  /*d410*/  SHF.R.S32.HI R13, RZ, 0x1f, R13 ;  /* 0x0000001fff0d7819 */ /* 0x000fe4000001140d */
[----:B------:R-:W-:Y:S01]  /*d420*/  SHF.R.S32.HI R5, RZ, 0x1f, R5 ;  /* 0x0000001fff057819 */ /* 0x000fe20000011405 */
[----:B0-----:R-:W2:Y:S04]  /*d430*/  LDL R29, [R1+0x318] ;  /* 0x00031800011d7983 */ /* 0x001ea80000100800 */
[----:B------:R0:W-:Y:S01]  /*d440*/  STL [R1+0x33c], R11 ;  /* 0x00033c0b01007387 */ /* 0x0001e20000100800 */
[----:B------:R-:W-:-:S03]  /*d450*/  SHF.R.S32.HI R0, RZ, 0x1f, R0 ;  /* 0x0000001fff007819 */ /* 0x000fc60000011400 */
[----:B0-----:R-:W2:Y:S04]  /*d460*/  LDL.LU R11, [R1+0x1620] ;  /* 0x00162000010b7983 */ /* 0x001ea80000300800 */
[----:B------:R0:W-:Y:S01]  /*d470*/  STL [R1+0x340], R20 ;  /* 0x0003401401007387 */ /* 0x0001e20000100800 */
[----:B------:R-:W-:-:S03]  /*d480*/  SHF.R.S32.HI R2, RZ, 0x1f, R2 ;  /* 0x0000001fff027819 */ /* 0x000fc60000011402 */
        /* <DEDUP_REMOVED lines=12> */
[----:B0-----:R-:W3:Y:S01]  /*d550*/  LDL.LU R2, [R1+0x1604] ;  /* 0x0016040001027983 */ /* 0x001ee20000300800 */
[----:B------:R-:W-:-:S05]  /*d560*/  SHF.R.S32.HI R10, RZ, 0x1f, R10 ;  /* 0x0000001fff0a7819 */ /* 0x000fca000001140a */
[----:B------:R0:W-:Y:S01]  /*d570*/  STL [R1+0x35c], R10 ;  /* 0x00035c0a01007387 */ /* 0x0001e20000100800 */
[----:B------:R-:W-:Y:S02]  /*d580*/  SHF.R.S32.HI R8, RZ, 0x1f, R8 ;  /* 0x0000001fff087819 */ /* 0x000fe40000011408 */
[----:B0-----:R-:W-:Y:S02]  /*d590*/  SHF.R.S32.HI R10, RZ, 0x1f, R9 ;  /* 0x0000001fff0a7819 */ /* 0x001fe40000011409 */
[----:B------:R-:W-:-:S03]  /*d5a0*/  SHF.R.S32.HI R9, RZ, 0x1f, R19 ;  /* 0x0000001fff097819 */ /* 0x000fc60000011413 */
[----:B------:R0:W-:Y:S04]  /*d5b0*/  STL [R1+0x360], R10 ;  /* 0x0003600a01007387 */ /* 0x0001e80000100800 */
[----:B0-----:R-:W4:Y:S04]  /*d5c0*/  LDL.LU R10, [R1+0x38] ;  /* 0x00003800010a7983 */ /* 0x001f280000300800 */
[----:B------:R0:W-:Y:S04]  /*d5d0*/  STL [R1+0x364], R9 ;  /* 0x0003640901007387 */ /* 0x0001e80000100800 */
[----:B------:R1:W-:Y:S01]  /*d5e0*/  STL [R1+0x368], R8 ;  /* 0x0003680801007387 */ /* 0x0003e20000100800 */
[----:B0-----:R-:W-:-:S02]  /*d5f0*/  SHF.R.S32.HI R9, RZ, 0x1f, R18 ;  /* 0x0000001fff097819 */ /* 0x001fc40000011412 */
[----:B-1----:R-:W-:-:S03]  /*d600*/  SHF.R.S32.HI R8, RZ, 0x1f, R7 ;  /* 0x0000001fff087819 */ /* 0x002fc60000011407 */
[----:B------:R0:W-:Y:S01]  /*d610*/  STL [R1+0x36c], R9 ;  /* 0x00036c0901007387 */ /* 0x0001e20000100800 */
[----:B------:R-:W-:-:S03]  /*d620*/  SHF.R.S32.HI R7, RZ, 0x1f, R17 ;  /* 0x0000001fff077819 */ /* 0x000fc60000011411 */
[----:B------:R-:W4:Y:S04]  /*d630*/  LDL.LU R19, [R1+0x18] ;  /* 0x0000180001137983 */ /* 0x000f280000300800 */
[----:B------:R-:W-:Y:S04]  /*d640*/  STL [R1+0x370], R8 ;  /* 0x0003700801007387 */ /* 0x000fe80000100800 */
[----:B0-----:R-:W4:Y:S04]  /*d650*/  LDL.LU R9, [R1+0x34] ;  /* 0x0000340001097983 */ /* 0x001f280000300800 */
[----:B------:R0:W-:Y:S04]  /*d660*/  STL [R1+0x374], R7 ;  /* 0x0003740701007387 */ /* 0x0001e80000100800 */
[----:B------:R-:W4:Y:S01]  /*d670*/  LDL.LU R18, [R1+0x14] ;  /* 0x0000140001127983 */ /* 0x000f220000300800 */
[----:B0-----:R-:W-:-:S02]  /*d680*/  SHF.R.S32.HI R7, RZ, 0x1f, R6 ;  /* 0x0000001fff077819 */ /* 0x001fc40000011406 */
[----:B------:R-:W-:-:S03]  /*d690*/  SHF.R.S32.HI R6, RZ, 0x1f, R16 ;  /* 0x0000001fff067819 */ /* 0x000fc60000011410 */
[----:B------:R0:W-:Y:S04]  /*d6a0*/  STL [R1+0x378], R7 ;  /* 0x0003780701007387 */ /* 0x0001e80000100800 */
[----:B------:R-:W4:Y:S04]  /*d6b0*/  LDL.LU R8, [R1+0x30] ;  /* 0x0000300001087983 */ /* 0x000f280000300800 */
[----:B------:R1:W-:Y:S01]  /*d6c0*/  STL [R1+0x37c], R6 ;  /* 0x00037c0601007387 */ /* 0x0003e20000100800 */
[----:B0-----:R-:W-:-:S03]  /*d6d0*/  SHF.R.S32.HI R7, RZ, 0x1f, R15 ;  /* 0x0000001fff077819 */ /* 0x001fc6000001140f */
[----:B------:R-:W4:Y:S01]  /*d6e0*/  LDL.LU R17, [R1+0x10] ;  /* 0x0000100001117983 */ /* 0x000f220000300800 */
[----:B-1----:R-:W-:-:S03]  /*d6f0*/  SHF.R.S32.HI R6, RZ, 0x1f, R14 ;  /* 0x0000001fff067819 */ /* 0x002fc6000001140e */
[----:B------:R0:W-:Y:S04]  /*d700*/  STL [R1+0x380], R7 ;  /* 0x0003800701007387 */ /* 0x0001e80000100800 */
[----:B0-----:R-:W4:Y:S04]  /*d710*/  LDL.LU R7, [R1+0x2c] ;  /* 0x00002c0001077983 */ /* 0x001f280000300800 */
[----:B------:R3:W-:Y:S01]  /*d720*/  STL [R1+0x384], R6 ;  /* 0x0003840601007387 */ /* 0x0007e20000100800 */
[----:B--2---:R-:W-:Y:S02]  /*d730*/  SHF.R.S32.HI R14, RZ, 0x1f, R0 ;  /* 0x0000001fff0e7819 */ /* 0x004fe40000011400 */
[----:B---3--:R-:W-:-:S02]  /*d740*/  SHF.R.S32.HI R6, RZ, 0x1f, R2 ;  /* 0x0000001fff067819 */ /* 0x008fc40000011402 */
[----:B------:R-:W2:Y:S04]  /*d750*/  LDL.LU R2, [R1+0x1600] ;  /* 0x0016000001027983 */ /* 0x000ea80000300800 */
[----:B------:R-:W3:Y:S04]  /*d760*/  LDL.LU R0, [R1+0x15fc] ;  /* 0x0015fc0001007983 */ /* 0x000ee80000300800 */
[----:B------:R0:W-:Y:S04]  /*d770*/  STL [R1+0x388], R6 ;  /* 0x0003880601007387 */ /* 0x0001e80000100800 */
[----:B------:R-:W4:Y:S01]  /*d780*/  LDL.LU R16, [R1+0xc] ;  /* 0x00000c0001107983 */ /* 0x000f220000300800 */
[----:B------:R-:W-:-:S03]  /*d790*/  SHF.R.S32.HI R4, RZ, 0x1f, R4 ;  /* 0x0000001fff047819 */ /* 0x000fc60000011404 */
[----:B0-----:R-:W4:Y:S04]  /*d7a0*/  LDL.LU R6, [R1+0x28] ;  /* 0x0000280001067983 */ /* 0x001f280000300800 */
[----:B------:R0:W-:Y:S02]  /*d7b0*/  STL [R1+0x38c], R14 ;  /* 0x00038c0e01007387 */ /* 0x0001e40000100800 */
[----:B0-----:R-:W-:Y:S02]  /*d7c0*/  SHF.R.S32.HI R14, RZ, 0x1f, R29 ;  /* 0x0000001fff0e7819 */ /* 0x001fe4000001141d */
[----:B------:R-:W4:Y:S04]  /*d7d0*/  LDL.LU R29, [R1+0x8] ;  /* 0x00000800011d7983 */ /* 0x000f280000300800 */
[----:B------:R2:W-:Y:S04]  /*d7e0*/  STL [R1+0x394], R14 ;  /* 0x0003940e01007387 */ /* 0x0005e80000100800 */
[----:B------:R-:W4:Y:S04]  /*d7f0*/  LDL.LU R15, [R1+0x24] ;  /* 0x00002400010f7983 */ /* 0x000f280000300800 */
[----:B------:R3:W-:Y:S01]  /*d800*/  STL [R1+0x398], R4 ;  /* 0x0003980401007387 */ /* 0x0007e20000100800 */
[----:B--2---:R-:W-:-:S02]  /*d810*/  IADD3 R14, P0, PT, R5, R2, RZ ;  /* 0x00000002050e7210 */ /* 0x004fc40007f1e0ff */
[----:B---3--:R-:W-:Y:S02]  /*d820*/  IADD3 R4, P1, PT, R5, R0, RZ ;  /* 0x0000000005047210 */ /* 0x008fe40007f3e0ff */
[----:B------:R-:W2:Y:S04]  /*d830*/  LDL.LU R5, [R1+0x40] ;  /* 0x0000400001057983 */ /* 0x000ea80000300800 */
[----:B------:R0:W-:Y:S04]  /*d840*/  STL [R1+0x1470], R14 ;  /* 0x0014700e01007387 */ /* 0x0001e80000100800 */
[----:B0-----:R-:W3:Y:S04]  /*d850*/  LDL.LU R14, [R1+0x4] ;  /* 0x00000400010e7983 */ /* 0x001ee80000300800 */
[----:B------:R2:W-:Y:S02]  /*d860*/  STL [R1+0x146c], R4 ;  /* 0x00146c0401007387 */ /* 0x0005e40000100800 */
[----:B--2---:R-:W-:-:S05]  /*d870*/  IADD3 R4, P2, PT, R5, R2, RZ ;  /* 0x0000000205047210 */ /* 0x004fca0007f5e0ff */
[----:B------:R0:W-:Y:S04]  /*d880*/  STL [R1+0x1468], R4 ;  /* 0x0014680401007387 */ /* 0x0001e80000100800 */
[----:B0-----:R-:W2:Y:S01]  /*d890*/  LDL.LU R4, [R1+0x15f8] ;  /* 0x0015f80001047983 */ /* 0x001ea20000300800 */
[----:B------:R-:W-:-:S05]  /*d8a0*/  IADD3 R5, P3, PT, R5, R0, RZ ;  /* 0x0000000005057210 */ /* 0x000fca0007f7e0ff */
[----:B------:R0:W-:Y:S02]  /*d8b0*/  STL [R1+0x1460], R5 ;  /* 0x0014600501007387 */ /* 0x0001e40000100800 */
[C---:B0-----:R-:W-:Y:S02]  /*d8c0*/  IADD3 R5, P4, PT, R3.reuse, R2, RZ ;  /* 0x0000000203057210 */ /* 0x041fe40007f9e0ff */
[----:B------:R-:W-:-:S03]  /*d8d0*/  IADD3 R3, P5, PT, R3, R0, RZ ;  /* 0x0000000003037210 */ /* 0x000fc60007fbe0ff */
[----:B------:R0:W-:Y:S04]  /*d8e0*/  STL [R1+0x1464], R5 ;  /* 0x0014640501007387 */ /* 0x0001e80000100800 */
[----:B0-----:R-:W3:Y:S04]  /*d8f0*/  LDL.LU R5, [R1+0x1c] ;  /* 0x00001c0001057983 */ /* 0x001ee80000300800 */
[----:B------:R2:W-:Y:S02]  /*d900*/  STL [R1+0x1454], R3 ;  /* 0x0014540301007387 */ /* 0x0005e40000100800 */
[----:B--2---:R-:W-:-:S05]  /*d910*/  IMAD.X R3, R13, 0x1, R4, P0 ;  /* 0x000000010d037824 */ /* 0x004fca00000e0604 */
[----:B------:R4:W-:Y:S02]  /*d920*/  STL [R1+0x145c], R3 ;  /* 0x00145c0301007387 */ /* 0x0009e40000100800 */
[----:B----4-:R-:W-:-:S05]  /*d930*/  IADD3 R3, P0, PT, R10, R2, RZ ;  /* 0x000000020a037210 */ /* 0x010fca0007f1e0ff */
[----:B------:R0:W-:Y:S04]  /*d940*/  STL [R1+0x1458], R3 ;  /* 0x0014580301007387 */ /* 0x0001e80000100800 */
[----:B0-----:R-:W2:Y:S02]  /*d950*/  LDL.LU R3, [R1+0x15f4] ;  /* 0x0015f40001037983 */ /* 0x001ea40000300800 */
[----:B--2---:R-:W-:Y:S01]  /*d960*/  IMAD.X R13, R13, 0x1, R3, P1 ;  /* 0x000000010d0d7824 */ /* 0x004fe200008e0603 */
[----:B------:R-:W-:-:S04]  /*d970*/  IADD3 R10, P1, PT, R10, R0, RZ ;  /* 0x000000000a0a7210 */ /* 0x000fc80007f3e0ff */
[----:B------:R0:W-:Y:S04]  /*d980*/  STL [R1+0x1450], R13 ;  /* 0x0014500d01007387 */ /* 0x0001e80000100800 */
[----:B0-----:R-:W2:Y:S04]  /*d990*/  LDL.LU R13, [R1] ;  /* 0x00000000010d7983 */ /* 0x001ea80000300800 */
[----:B------:R0:W-:Y:S02]  /*d9a0*/  STL [R1+0x1448], R10 ;  /* 0x0014480a01007387 */ /* 0x0001e40000100800 */
[----:B0-----:R-:W-:-:S02]  /*d9b0*/  IMAD.X R10, R19, 0x1, R4, P2 ;  /* 0x00000001130a7824 */ /* 0x001fc400010e0604 */
[----:B------:R-:W-:-:S03]  /*d9c0*/  IMAD.X R19, R19, 0x1, R3, P3 ;  /* 0x0000000113137824 */ /* 0x000fc600018e0603 */
[----:B------:R0:W-:Y:S02]  /*d9d0*/  STL [R1+0x1444], R10 ;  /* 0x0014440a01007387 */ /* 0x0001e40000100800 */
[C---:B0-----:R-:W-:Y:S02]  /*d9e0*/  IADD3 R10, P2, PT, R9.reuse, R2, RZ ;  /* 0x00000002090a7210 */ /* 0x041fe40007f5e0ff */
[----:B------:R-:W-:-:S03]  /*d9f0*/  IADD3 R9, P3, PT, R9, R0, RZ ;  /* 0x0000000009097210 */ /* 0x000fc60007f7e0ff */
[----:B------:R0:W-:Y:S04]  /*da00*/  STL [R1+0x144c], R10 ;  /* 0x00144c0a01007387 */ /* 0x0001e80000100800 */
[----:B0-----:R-:W4:Y:S04]  /*da10*/  LDL.LU R10, [R1+0x15f0] ;  /* 0x0015f000010a7983 */ /* 0x001f280000300800 */
[----:B------:R0:W-:Y:S04]  /*da20*/  STL [R1+0x1440], R19 ;  /* 0x0014401301007387 */ /* 0x0001e80000100800 */
[----:B0-----:R-:W2:Y:S04]  /*da30*/  LDL.LU R19, [R1+0x15ec] ;  /* 0x0015ec0001137983 */ /* 0x001ea80000300800 */
[----:B------:R0:W-:Y:S02]  /*da40*/  STL [R1+0x1438], R9 ;  /* 0x0014380901007387 */ /* 0x0001e40000100800 */
[----:B0-----:R-:W-:-:S02]  /*da50*/  IMAD.X R9, R18, 0x1, R4, P4 ;  /* 0x0000000112097824 */ /* 0x001fc400020e0604 */
[----:B------:R-:W-:-:S03]  /*da60*/  IMAD.X R18, R18, 0x1, R3, P5 ;  /* 0x0000000112127824 */ /* 0x000fc600028e0603 */
[----:B------:R0:W-:Y:S02]  /*da70*/  STL [R1+0x1434], R9 ;  /* 0x0014340901007387 */ /* 0x0001e40000100800 */
[C---:B0-----:R-:W-:Y:S02]  /*da80*/  IADD3 R9, P4, PT, R8.reuse, R2, RZ ;  /* 0x0000000208097210 */ /* 0x041fe40007f9e0ff */
[----:B------:R-:W-:-:S03]  /*da90*/  IADD3 R8, P5, PT, R8, R0, RZ ;  /* 0x0000000008087210 */ /* 0x000fc60007fbe0ff */
[----:B------:R0:W-:Y:S04]  /*daa0*/  STL [R1+0x143c], R9 ;  /* 0x00143c0901007387 */ /* 0x0001e80000100800 */
[----:B0-----:R-:W2:Y:S04]  /*dab0*/  LDL.LU R9, [R1+0x15e8] ;  /* 0x0015e80001097983 */ /* 0x001ea80000300800 */
        /* <DEDUP_REMOVED lines=26> */
[----:B0-----:R-:W-:-:S05]  /*dc60*/  IADD3 R6, P4, PT, R15, R2, RZ ;  /* 0x000000020f067210 */ /* 0x001fca0007f9e0ff */
[----:B------:R0:W-:Y:S04]  /*dc70*/  STL [R1+0x140c], R6 ;  /* 0x00140c0601007387 */ /* 0x0001e80000100800 */
[----:B0-----:R-:W2:Y:S04]  /*dc80*/  LDL.LU R6, [R1+0x15d0] ;  /* 0x0015d00001067983 */ /* 0x001ea80000300800 */
[----:B------:R0:W-:Y:S04]  /*dc90*/  STL [R1+0x1400], R29 ;  /* 0x0014001d01007387 */ /* 0x0001e80000100800 */
[----:B0-----:R-:W2:Y:S01]  /*dca0*/  LDL.LU R29, [R1+0x15cc] ;  /* 0x0015cc00011d7983 */ /* 0x001ea20000300800 */
[----:B------:R-:W-:-:S05]  /*dcb0*/  IADD3 R15, P5, PT, R15, R0, RZ ;  /* 0x000000000f0f7210 */ /* 0x000fca0007fbe0ff */
[----:B------:R3:W-:Y:S02]  /*dcc0*/  STL [R1+0x13f8], R15 ;  /* 0x0013f80f01007387 */ /* 0x0007e40000100800 */
[C---:B---3--:R-:W-:Y:S02]  /*dcd0*/  IMAD.X R15, R14.reuse, 0x1, R4, P0 ;  /* 0x000000010e0f7824 */ /* 0x048fe400000e0604 */
[----:B------:R-:W-:-:S03]  /*dce0*/  IMAD.X R14, R14, 0x1, R3, P1 ;  /* 0x000000010e0e7824 */ /* 0x000fc600008e0603 */
[----:B------:R2:W-:Y:S02]  /*dcf0*/  STL [R1+0x13f4], R15 ;  /* 0x0013f40f01007387 */ /* 0x0005e40000100800 */
[C---:B--2---:R-:W-:Y:S02]  /*dd00*/  IADD3 R15, P0, PT, R29.reuse, R2, RZ ;  /* 0x000000021d0f7210 */ /* 0x044fe40007f1e0ff */
[----:B------:R-:W-:-:S03]  /*dd10*/  IADD3 R29, P1, PT, R29, R0, RZ ;  /* 0x000000001d1d7210 */ /* 0x000fc60007f3e0ff */
[----:B------:R0:W-:Y:S04]  /*dd20*/  STL [R1+0x13fc], R15 ;  /* 0x0013fc0f01007387 */ /* 0x0001e80000100800 */
[----:B0-----:R-:W2:Y:S04]  /*dd30*/  LDL.LU R15, [R1+0x15c8] ;  /* 0x0015c800010f7983 */ /* 0x001ea80000300800 */
[----:B------:R0:W-:Y:S04]  /*dd40*/  STL [R1+0x13f0], R14 ;  /* 0x0013f00e01007387 */ /* 0x0001e80000100800 */
[----:B0-----:R-:W3:Y:S04]  /*dd50*/  LDL.LU R14, [R1+0x15c4] ;  /* 0x0015c400010e7983 */ /* 0x001ee80000300800 */
[----:B------:R0:W-:Y:S02]  /*dd60*/  STL [R1+0x13e8], R29 ;  /* 0x0013e81d01007387 */ /* 0x0001e40000100800 */
[----:B0-----:R-:W-:-:S05]  /*dd70*/  IMAD.X R29, R13, 0x1, R4, P2 ;  /* 0x000000010d1d7824 */ /* 0x001fca00010e0604 */
[----:B------:R0:W-:Y:S02]  /*dd80*/  STL [R1+0x13e4], R29 ;  /* 0x0013e41d01007387 */ /* 0x0001e40000100800 */
[----:B0-----:R-:W-:-:S05]  /*dd90*/  IADD3 R29, P2, PT, R5, R2, RZ ;  /* 0x00000002051d7210 */ /* 0x001fca0007f5e0ff */
[----:B------:R0:W-:Y:S04]  /*dda0*/  STL [R1+0x13ec], R29 ;  /* 0x0013ec1d01007387 */ /* 0x0001e80000100800 */
[----:B0-----:R-:W2:Y:S01]  /*ddb0*/  LDL.LU R29, [R1+0x15c0] ;  /* 0x0015c000011d7983 */ /* 0x001ea20000300800 */
[----:B------:R-:W-:-:S05]  /*ddc0*/  IMAD.X R13, R13, 0x1, R3, P3 ;  /* 0x000000010d0d7824 */ /* 0x000fca00018e0603 */
[----:B------:R0:W-:Y:S02]  /*ddd0*/  STL [R1+0x13e0], R13 ;  /* 0x0013e00d01007387 */ /* 0x0001e40000100800 */
[----:B0-----:R-:W-:-:S05]  /*dde0*/  IADD3 R13, P3, PT, R5, R0, RZ ;  /* 0x00000000050d7210 */ /* 0x001fca0007f7e0ff */
[----:B------:R0:W-:Y:S01]  /*ddf0*/  STL [R1+0x13d8], R13 ;  /* 0x0013d80d01007387 */ /* 0x0001e20000100800 */
[----:B--2---:R-:W-:Y:S01]  /*de00*/  IMAD.X R5, R29, 0x1, R4, P4 ;  /* 0x000000011d057824 */ /* 0x004fe200020e0604 */
[----:B0-----:R-:W-:-:S04]  /*de10*/  IADD3 R13, P4, PT, R6, R2, RZ ;  /* 0x00000002060d7210 */ /* 0x001fc80007f9e0ff */
[----:B------:R0:W-:Y:S04]  /*de20*/  STL [R1+0x13d4], R5 ;  /* 0x0013d40501007387 */ /* 0x0001e80000100800 */
[----:B------:R1:W-:Y:S01]  /*de30*/  STL [R1+0x13dc], R13 ;  /* 0x0013dc0d01007387 */ /* 0x0003e20000100800 */
[----:B0-----:R-:W-:Y:S01]  /*de40*/  IMAD.X R5, R29, 0x1, R3, P5 ;  /* 0x000000011d057824 */ /* 0x001fe200028e0603 */
[----:B-1----:R-:W-:Y:S01]  /*de50*/  IADD3 R13, P5, PT, R6, R0, RZ ;  /* 0x00000000060d7210 */ /* 0x002fe20007fbe0ff */
[----:B---3--:R-:W-:-:S03]  /*de60*/  IMAD.X R6, R14, 0x1, R4, P0 ;  /* 0x000000010e067824 */ /* 0x008fc600000e0604 */
[----:B------:R0:W-:Y:S04]  /*de70*/  STL [R1+0x13d0], R5 ;  /* 0x0013d00501007387 */ /* 0x0001e80000100800 */
[----:B------:R1:W-:Y:S01]  /*de80*/  STL [R1+0x13c8], R13 ;  /* 0x0013c80d01007387 */ /* 0x0003e20000100800 */
[----:B0-----:R-:W-:-:S03]  /*de90*/  IADD3 R5, P0, PT, R7, R2, RZ ;  /* 0x0000000207057210 */ /* 0x001fc60007f1e0ff */
[----:B------:R0:W-:Y:S01]  /*dea0*/  STL [R1+0x13c4], R6 ;  /* 0x0013c40601007387 */ /* 0x0001e20000100800 */
[----:B-1----:R-:W-:-:S03]  /*deb0*/  IMAD.X R13, R14, 0x1, R3, P1 ;  /* 0x000000010e0d7824 */ /* 0x002fc600008e0603 */
[----:B------:R1:W-:Y:S01]  /*dec0*/  STL [R1+0x13cc], R5 ;  /* 0x0013cc0501007387 */ /* 0x0003e20000100800 */
[----:B0-----:R-:W-:-:S03]  /*ded0*/  IADD3 R6, P1, PT, R7, R0, RZ ;  /* 0x0000000007067210 */ /* 0x001fc60007f3e0ff */
[----:B-1----:R-:W2:Y:S04]  /*dee0*/  LDL.LU R5, [R1+0x6c] ;  /* 0x00006c0001057983 */ /* 0x002ea80000300800 */
[----:B------:R0:W-:Y:S04]  /*def0*/  STL [R1+0x13c0], R13 ;  /* 0x0013c00d01007387 */ /* 0x0001e80000100800 */
[----:B------:R1:W-:Y:S01]  /*df00*/  STL [R1+0x13b8], R6 ;  /* 0x0013b80601007387 */ /* 0x0003e20000100800 */
[C---:B0-----:R-:W-:Y:S02]  /*df10*/  IMAD.X R13, R15.reuse, 0x1, R4, P2 ;  /* 0x000000010f0d7824 */ /* 0x041fe400010e0604 */
[----:B-1----:R-:W-:-:S03]  /*df20*/  IMAD.X R6, R15, 0x1, R3, P3 ;  /* 0x000000010f067824 */ /* 0x002fc600018e0603 */
[----:B------:R-:W-:Y:S04]  /*df30*/  STL [R1+0x13b4], R13 ;  /* 0x0013b40d01007387 */ /* 0x000fe80000100800 */
[----:B------:R-:W3:Y:S01]  /*df40*/  LDL.LU R15, [R1+0x5c] ;  /* 0x00005c00010f7983 */ /* 0x000ee20000300800 */
[----:B------:R-:W-:-:S05]  /*df50*/  IADD3 R7, P2, PT, R8, R2, RZ ;  /* 0x0000000208077210 */ /* 0x000fca0007f5e0ff */
[----:B------:R0:W-:Y:S01]  /*df60*/  STL [R1+0x13bc], R7 ;  /* 0x0013bc0701007387 */ /* 0x0001e20000100800 */
[----:B------:R-:W-:-:S03]  /*df70*/  IADD3 R8, P3, PT, R8, R0, RZ ;  /* 0x0000000008087210 */ /* 0x000fc60007f7e0ff */
[----:B------:R1:W-:Y:S04]  /*df80*/  STL [R1+0x13b0], R6 ;  /* 0x0013b00601007387 */ /* 0x0003e80000100800 */
[----:B0-----:R-:W2:Y:S01]  /*df90*/  LDL.LU R7, [R1+0x70] ;  /* 0x0000700001077983 */ /* 0x001ea20000300800 */
[C---:B-1----:R-:W-:Y:S01]  /*dfa0*/  IMAD.X R6, R16.reuse, 0x1, R4, P4 ;  /* 0x0000000110067824 */ /* 0x042fe200020e0604 */
[----:B------:R-:W-:Y:S02]  /*dfb0*/  IADD3 R13, P4, PT, R9, R2, RZ ;  /* 0x00000002090d7210 */ /* 0x000fe40007f9e0ff */
[----:B------:R0:W-:Y:S04]  /*dfc0*/  STL [R1+0x13a8], R8 ;  /* 0x0013a80801007387 */ /* 0x0001e80000100800 */
[----:B------:R1:W-:Y:S04]  /*dfd0*/  STL [R1+0x13a4], R6 ;  /* 0x0013a40601007387 */ /* 0x0003e80000100800 */
[----:B------:R-:W-:Y:S01]  /*dfe0*/  STL [R1+0x13ac], R13 ;  /* 0x0013ac0d01007387 */ /* 0x000fe20000100800 */
[----:B0-----:R-:W-:-:S03]  /*dff0*/  IMAD.X R8, R16, 0x1, R3, P5 ;  /* 0x0000000110087824 */ /* 0x001fc600028e0603 */
[----:B------:R-:W2:Y:S01]  /*e000*/  LDL.LU R14, [R1+0xa0] ;  /* 0x0000a000010e7983 */ /* 0x000ea20000300800 */
[----:B-1----:R-:W-:Y:S01]  /*e010*/  IADD3 R6, P5, PT, R9, R0, RZ ;  /* 0x0000000009067210 */ /* 0x002fe20007fbe0ff */
[----:B------:R-:W-:Y:S02]  /*e020*/  IMAD.X R9, R17, 0x1, R4, P0 ;  /* 0x0000000111097824 */ /* 0x000fe400000e0604 */
[----:B------:R4:W-:Y:S04]  /*e030*/  STL [R1+0x13a0], R8 ;  /* 0x0013a00801007387 */ /* 0x0009e80000100800 */
[----:B------:R0:W-:Y:S01]  /*e040*/  STL [R1+0x1398], R6 ;  /* 0x0013980601007387 */ /* 0x0001e20000100800 */
[----:B----4-:R-:W-:-:S03]  /*e050*/  IADD3 R8, P0, PT, R10, R2, RZ ;  /* 0x000000020a087210 */ /* 0x010fc60007f1e0ff */
[----:B------:R1:W-:Y:S01]  /*e060*/  STL [R1+0x1394], R9 ;  /* 0x0013940901007387 */ /* 0x0003e20000100800 */
[----:B0-----:R-:W-:-:S03]  /*e070*/  IMAD.X R6, R17, 0x1, R3, P1 ;  /* 0x0000000111067824 */ /* 0x001fc600008e0603 */
[----:B------:R0:W-:Y:S04]  /*e080*/  STL [R1+0x139c], R8 ;  /* 0x00139c0801007387 */ /* 0x0001e80000100800 */
[----:B------:R4:W-:Y:S01]  /*e090*/  STL [R1+0x1390], R6 ;  /* 0x0013900601007387 */ /* 0x0009e20000100800 */
[----:B-1----:R-:W-:Y:S01]  /*e0a0*/  IADD3 R9, P1, PT, R10, R0, RZ ;  /* 0x000000000a097210 */ /* 0x002fe20007f3e0ff */
[C---:B0-----:R-:W-:Y:S02]  /*e0b0*/  IMAD.X R8, R18.reuse, 0x1, R4, P2 ;  /* 0x0000000112087824 */ /* 0x041fe400010e0604 */
[----:B----4-:R-:W4:Y:S04]  /*e0c0*/  LDL.LU R6, [R1+0xa8] ;  /* 0x0000a80001067983 */ /* 0x010f280000300800 */
[----:B------:R0:W-:Y:S04]  /*e0d0*/  STL [R1+0x1388], R9 ;  /* 0x0013880901007387 */ /* 0x0001e80000100800 */
[----:B------:R1:W-:Y:S01]  /*e0e0*/  STL [R1+0x1384], R8 ;  /* 0x0013840801007387 */ /* 0x0003e20000100800 */
[C---:B0-----:R-:W-:Y:S01]  /*e0f0*/  IADD3 R9, P2, PT, R11.reuse, R2, RZ ;  /* 0x000000020b097210 */ /* 0x041fe20007f5e0ff */
[----:B-1----:R-:W-:Y:S01]  /*e100*/  IMAD.X R8, R18, 0x1, R3, P3 ;  /* 0x0000000112087824 */ /* 0x002fe200018e0603 */
[----:B------:R-:W-:-:S03]  /*e110*/  IADD3 R10, P3, PT, R11, R0, RZ ;  /* 0x000000000b0a7210 */ /* 0x000fc60007f7e0ff */
[----:B------:R0:W-:Y:S04]  /*e120*/  STL [R1+0x138c], R9 ;  /* 0x00138c0901007387 */ /* 0x0001e80000100800 */
[----:B------:R1:W-:Y:S04]  /*e130*/  STL [R1+0x1380], R8 ;  /* 0x0013800801007387 */ /* 0x0003e80000100800 */
[----:B------:R5:W-:Y:S01]  /*e140*/  STL [R1+0x1378], R10 ;  /* 0x0013780a01007387 */ /* 0x000be20000100800 */
[----:B0-----:R-:W-:-:S03]  /*e150*/  IMAD.X R9, R19, 0x1, R4, P4 ;  /* 0x0000000113097824 */ /* 0x001fc600020e0604 */
[----:B------:R-:W4:Y:S01]  /*e160*/  LDL.LU R29, [R1+0xb8] ;  /* 0x0000b800011d7983 */ /* 0x000f220000300800 */
[----:B-1----:R-:W-:-:S03]  /*e170*/  IADD3 R8, P4, PT, R12, R2, RZ ;  /* 0x000000020c087210 */ /* 0x002fc60007f9e0ff */
[----:B------:R0:W-:Y:S01]  /*e180*/  STL [R1+0x1374], R9 ;  /* 0x0013740901007387 */ /* 0x0001e20000100800 */
[----:B-----5:R-:W-:-:S03]  /*e190*/  IMAD.X R10, R20, 0x1, R4, P0 ;  /* 0x00000001140a7824 */ /* 0x020fc600000e0604 */
[----:B------:R1:W-:Y:S01]  /*e1a0*/  STL [R1+0x137c], R8 ;  /* 0x00137c0801007387 */ /* 0x0003e20000100800 */
[----:B0-----:R-:W-:Y:S01]  /*e1b0*/  IMAD.X R9, R19, 0x1, R3, P5 ;  /* 0x0000000113097824 */ /* 0x001fe200028e0603 */
[----:B-1----:R-:W-:-:S04]  /*e1c0*/  IADD3 R8, P5, PT, R12, R0, RZ ;  /* 0x000000000c087210 */ /* 0x002fc80007fbe0ff */
[----:B------:R-:W-:Y:S04]  /*e1d0*/  STL [R1+0x1370], R9 ;  /* 0x0013700901007387 */ /* 0x000fe80000100800 */
[----:B------:R0:W-:Y:S04]  /*e1e0*/  STL [R1+0x1368], R8 ;  /* 0x0013680801007387 */ /* 0x0001e80000100800 */
[----:B------:R-:W-:Y:S04]  /*e1f0*/  STL [R1+0x1364], R10 ;  /* 0x0013640a01007387 */ /* 0x000fe80000100800 */
[----:B------:R-:W5:Y:S01]  /*e200*/  LDL.LU R13, [R1+0xc0] ;  /* 0x0000c000010d7983 */ /* 0x000f620000300800 */
[----:B0-----:R-:W-:Y:S01]  /*e210*/  IMAD.X R8, R20, 0x1, R3, P1 ;  /* 0x0000000114087824 */ /* 0x001fe200008e0603 */
[----:B---3--:R-:W-:-:S05]  /*e220*/  IADD3 R9, P0, PT, R15, R2, RZ ;  /* 0x000000020f097210 */ /* 0x008fca0007f1e0ff */
[----:B------:R0:W-:Y:S04]  /*e230*/  STL [R1+0x136c], R9 ;  /* 0x00136c0901007387 */ /* 0x0001e80000100800 */
[----:B------:R1:W-:Y:S01]  /*e240*/  STL [R1+0x1354], R8 ;  /* 0x0013540801007387 */ /* 0x0003e20000100800 */
[----:B0-----:R-:W-:Y:S01]  /*e250*/  IADD3 R9, P1, PT, R15, R0, RZ ;  /* 0x000000000f097210 */ /* 0x001fe20007f3e0ff */
[----:B-1----:R-:W-:Y:S01]  /*e260*/  IMAD.X R8, R21, 0x1, R4, P2 ;  /* 0x0000000115087824 */ /* 0x002fe200010e0604 */
[----:B--2---:R-:W-:-:S03]  /*e270*/  IADD3 R10, P2, PT, R5, R2, RZ ;  /* 0x00000002050a7210 */ /* 0x004fc60007f5e0ff */
[----:B------:R0:W-:Y:S04]  /*e280*/  STL [R1+0x135c], R9 ;  /* 0x00135c0901007387 */ /* 0x0001e80000100800 */
[----:B------:R1:W-:Y:S04]  /*e290*/  STL [R1+0x1358], R8 ;  /* 0x0013580801007387 */ /* 0x0003e80000100800 */
[----:B------:R-:W-:Y:S01]  /*e2a0*/  STL [R1+0x1360], R10 ;  /* 0x0013600a01007387 */ /* 0x000fe20000100800 */
[----:B0-----:R-:W-:Y:S01]  /*e2b0*/  IMAD.X R9, R21, 0x1, R3, P3 ;  /* 0x0000000115097824 */ /* 0x001fe200018e0603 */
[----:B-1----:R-:W-:-:S02]  /*e2c0*/  IADD3 R8, P3, PT, R5, R0, RZ ;  /* 0x0000000005087210 */ /* 0x002fc40007f7e0ff */
[----:B------:R-:W2:Y:S04]  /*e2d0*/  LDL.LU R5, [R1+0xc8] ;  /* 0x0000c80001057983 */ /* 0x000ea80000300800 */
[----:B------:R0:W-:Y:S04]  /*e2e0*/  STL [R1+0x1344], R9 ;  /* 0x0013440901007387 */ /* 0x0001e80000100800 */
[----:B------:R1:W-:Y:S01]  /*e2f0*/  STL [R1+0x134c], R8 ;  /* 0x00134c0801007387 */ /* 0x0003e20000100800 */
[C---:B0-----:R-:W-:Y:S01]  /*e300*/  IMAD.X R9, R22.reuse, 0x1, R4, P4 ;  /* 0x0000000116097824 */ /* 0x041fe200020e0604 */
[----:B------:R-:W-:Y:S01]  /*e310*/  IADD3 R10, P4, PT, R7, R2, RZ ;  /* 0x00000002070a7210 */ /* 0x000fe20007f9e0ff */
[----:B-1----:R-:W-:-:S03]  /*e320*/  IMAD.X R8, R22, 0x1, R3, P5 ;  /* 0x0000000116087824 */ /* 0x002fc600028e0603 */
[----:B------:R0:W-:Y:S04]  /*e330*/  STL [R1+0x1348], R9 ;  /* 0x0013480901007387 */ /* 0x0001e80000100800 */
[----:B------:R1:W-:Y:S04]  /*e340*/  STL [R1+0x1350], R10 ;  /* 0x0013500a01007387 */ /* 0x0003e80000100800 */
[----:B------:R3:W-:Y:S01]  /*e350*/  STL [R1+0x1334], R8 ;  /* 0x0013340801007387 */ /* 0x0007e20000100800 */
[----:B0-----:R-:W-:Y:S01]  /*e360*/  IADD3 R9, P5, PT, R7, R0, RZ ;  /* 0x0000000007097210 */ /* 0x001fe20007fbe0ff */
[C---:B------:R-:W-:Y:S01]  /*e370*/  IMAD.X R7, R23.reuse, 0x1, R4, P0 ;  /* 0x0000000117077824 */ /* 0x040fe200000e0604 */
[----:B-1----:R-:W-:Y:S01]  /*e380*/  IADD3 R10, P0, PT, R14, R2, RZ ;  /* 0x000000020e0a7210 */ /* 0x002fe20007f1e0ff */
[----:B---3--:R-:W3:Y:S04]  /*e390*/  LDL.LU R8, [R1+0xcc] ;  /* 0x0000cc0001087983 */ /* 0x008ee80000300800 */
[----:B------:R0:W-:Y:S04]  /*e3a0*/  STL [R1+0x133c], R9 ;  /* 0x00133c0901007387 */ /* 0x0001e80000100800 */
[----:B------:R1:W-:Y:S01]  /*e3b0*/  STL [R1+0x1338], R7 ;  /* 0x0013380701007387 */ /* 0x0003e20000100800 */
[----:B0-----:R-:W-:-:S03]  /*e3c0*/  IMAD.X R9, R23, 0x1, R3, P1 ;  /* 0x0000000117097824 */ /* 0x001fc600008e0603 */
[----:B------:R0:W-:Y:S01]  /*e3d0*/  STL [R1+0x1340], R10 ;  /* 0x0013400a01007387 */ /* 0x0001e20000100800 */
[----:B-1----:R-:W-:-:S03]  /*e3e0*/  IADD3 R7, P1, PT, R14, R0, RZ ;  /* 0x000000000e077210 */ /* 0x002fc60007f3e0ff */
[----:B0-----:R-:W3:Y:S04]  /*e3f0*/  LDL.LU R10, [R1+0x44] ;  /* 0x00004400010a7983 */ /* 0x001ee80000300800 */
[----:B------:R0:W-:Y:S04]  /*e400*/  STL [R1+0x1324], R9 ;  /* 0x0013240901007387 */ /* 0x0001e80000100800 */
[----:B------:R4:W-:Y:S04]  /*e410*/  STL [R1+0x132c], R7 ;  /* 0x00132c0701007387 */ /* 0x0009e80000100800 */
[----:B------:R-:W3:Y:S01]  /*e420*/  LDL.LU R15, [R1+0xd4] ;  /* 0x0000d400010f7983 */ /* 0x000ee20000300800 */
[----:B0-----:R-:W-:-:S02]  /*e430*/  IMAD.X R9, R24, 0x1, R4, P2 ;  /* 0x0000000118097824 */ /* 0x001fc400010e0604 */
[----:B------:R-:W-:Y:S01]  /*e440*/  IMAD.X R11, R24, 0x1, R3, P3 ;  /* 0x00000001180b7824 */ /* 0x000fe200018e0603 */
[----:B----4-:R-:W-:Y:S02]  /*e450*/  IADD3 R7, P2, PT, R6, R2, RZ ;  /* 0x0000000206077210 */ /* 0x010fe40007f5e0ff */
[----:B------:R0:W-:Y:S01]  /*e460*/  STL [R1+0x1328], R9 ;  /* 0x0013280901007387 */ /* 0x0001e20000100800 */
[----:B------:R-:W-:-:S03]  /*e470*/  SHF.R.S32.HI R25, RZ, 0x1f, R25 ;  /* 0x0000001fff197819 */ /* 0x000fc60000011419 */
[----:B------:R1:W-:Y:S01]  /*e480*/  STL [R1+0x1330], R7 ;  /* 0x0013300701007387 */ /* 0x0003e20000100800 */
[----:B0-----:R-:W-:Y:S01]  /*e490*/  IADD3 R9, P3, PT, R6, R0, RZ ;  /* 0x0000000006097210 */ /* 0x001fe20007f7e0ff */
[----:B------:R-:W-:Y:S02]  /*e4a0*/  IMAD.X R6, R25, 0x1, R4, P4 ;  /* 0x0000000119067824 */ /* 0x000fe400020e0604 */
[----:B-1----:R-:W4:Y:S04]  /*e4b0*/  LDL.LU R7, [R1+0x48] ;  /* 0x0000480001077983 */ /* 0x002f280000300800 */
[----:B------:R0:W-:Y:S04]  /*e4c0*/  STL [R1+0x1314], R11 ;  /* 0x0013140b01007387 */ /* 0x0001e80000100800 */
[----:B------:R1:W-:Y:S04]  /*e4d0*/  STL [R1+0x131c], R9 ;  /* 0x00131c0901007387 */ /* 0x0003e80000100800 */
[----:B------:R-:W4:Y:S01]  /*e4e0*/  LDL.LU R14, [R1+0xd8] ;  /* 0x0000d800010e7983 */ /* 0x000f220000300800 */
[----:B0-----:R-:W-:-:S03]  /*e4f0*/  IADD3 R11, P4, PT, R29, R2, RZ ;  /* 0x000000021d0b7210 */ /* 0x001fc60007f9e0ff */
[----:B------:R0:W-:Y:S01]  /*e500*/  STL [R1+0x1318], R6 ;  /* 0x0013180601007387 */ /* 0x0001e20000100800 */
[----:B-1----:R-:W-:Y:S01]  /*e510*/  IMAD.X R9, R25, 0x1, R3, P5 ;  /* 0x0000000119097824 */ /* 0x002fe200028e0603 */
[----:B------:R-:W-:Y:S02]  /*e520*/  SHF.R.S32.HI R26, RZ, 0x1f, R26 ;  /* 0x0000001fff1a7819 */ /* 0x000fe4000001141a */
[----:B------:R1:W-:Y:S04]  /*e530*/  STL [R1+0x1320], R11 ;  /* 0x0013200b01007387 */ /* 0x0003e80000100800 */
[----:B------:R-:W4:Y:S01]  /*e540*/  LDL.LU R17, [R1+0x4c] ;  /* 0x00004c0001117983 */ /* 0x000f220000300800 */
[----:B0-----:R-:W-:-:S03]  /*e550*/  IADD3 R6, P5, PT, R29, R0, RZ ;  /* 0x000000001d067210 */ /* 0x001fc60007fbe0ff */
[----:B------:R0:W-:Y:S04]  /*e560*/  STL [R1+0x1304], R9 ;  /* 0x0013040901007387 */ /* 0x0001e80000100800 */
[----:B------:R5:W-:Y:S01]  /*e570*/  STL [R1+0x130c], R6 ;  /* 0x00130c0601007387 */ /* 0x000be20000100800 */
[C---:B-1----:R-:W-:Y:S02]  /*e580*/  IMAD.X R11, R26.reuse, 0x1, R3, P1 ;  /* 0x000000011a0b7824 */ /* 0x042fe400008e0603 */
[----:B0-----:R-:W-:Y:S01]  /*e590*/  IMAD.X R9, R26, 0x1, R4, P0 ;  /* 0x000000011a097824 */ /* 0x001fe200000e0604 */
[----:B-----5:R-:W-:Y:S01]  /*e5a0*/  IADD3 R12, P0, PT, R13, R2, RZ ;  /* 0x000000020d0c7210 */ /* 0x020fe20007f1e0ff */
[----:B------:R-:W5:Y:S01]  /*e5b0*/  LDL.LU R6, [R1+0x110] ;  /* 0x0001100001067983 */ /* 0x000f620000300800 */
[----:B------:R-:W-:-:S03]  /*e5c0*/  SHF.R.S32.HI R27, RZ, 0x1f, R27 ;  /* 0x0000001fff1b7819 */ /* 0x000fc6000001141b */
[----:B------:R0:W-:Y:S04]  /*e5d0*/  STL [R1+0x1308], R9 ;  /* 0x0013080901007387 */ /* 0x0001e80000100800 */
[----:B------:R-:W-:Y:S04]  /*e5e0*/  STL [R1+0x1310], R12 ;  /* 0x0013100c01007387 */ /* 0x000fe80000100800 */
[----:B------:R-:W5:Y:S01]  /*e5f0*/  LDL.LU R29, [R1+0x50] ;  /* 0x00005000011d7983 */ /* 0x000f620000300800 */
[----:B0-----:R-:W-:-:S03]  /*e600*/  IADD3 R9, P1, PT, R13, R0, RZ ;  /* 0x000000000d097210 */ /* 0x001fc60007f3e0ff */
[----:B------:R0:W-:Y:S04]  /*e610*/  STL [R1+0x12f4], R11 ;  /* 0x0012f40b01007387 */ /* 0x0001e80000100800 */
[----:B------:R-:W-:Y:S04]  /*e620*/  STL [R1+0x12fc], R9 ;  /* 0x0012fc0901007387 */ /* 0x000fe80000100800 */
[----:B------:R-:W5:Y:S01]  /*e630*/  LDL.LU R13, [R1+0x114] ;  /* 0x00011400010d7983 */ /* 0x000f620000300800 */
[----:B0-----:R-:W-:-:S05]  /*e640*/  IMAD.X R11, R27, 0x1, R4, P2 ;  /* 0x000000011b0b7824 */ /* 0x001fca00010e0604 */
[----:B------:R0:W-:Y:S02]  /*e650*/  STL [R1+0x12f8], R11 ;  /* 0x0012f80b01007387 */ /* 0x0001e40000100800 */
[----:B0-----:R-:W-:Y:S01]  /*e660*/  IMAD.X R11, R27, 0x1, R3, P3 ;  /* 0x000000011b0b7824 */ /* 0x001fe200018e0603 */
[C---:B--2---:R-:W-:Y:S02]  /*e670*/  IADD3 R9, P2, PT, R5.reuse, R2, RZ ;  /* 0x0000000205097210 */ /* 0x044fe40007f5e0ff */
[----:B------:R-:W-:-:S03]  /*e680*/  IADD3 R5, P3, PT, R5, R0, RZ ;  /* 0x0000000005057210 */ /* 0x000fc60007f7e0ff */
[----:B------:R0:W-:Y:S04]  /*e690*/  STL [R1+0x1300], R9 ;  /* 0x0013000901007387 */ /* 0x0001e80000100800 */
[----:B0-----:R-:W2:Y:S04]  /*e6a0*/  LDL.LU R9, [R1+0x54] ;  /* 0x0000540001097983 */ /* 0x001ea80000300800 */
[----:B------:R-:W-:Y:S04]  /*e6b0*/  STL [R1+0x12e4], R11 ;  /* 0x0012e40b01007387 */ /* 0x000fe80000100800 */
[----:B------:R0:W-:Y:S04]  /*e6c0*/  STL [R1+0x12ec], R5 ;  /* 0x0012ec0501007387 */ /* 0x0001e80000100800 */
[----:B0-----:R-:W2:Y:S01]  /*e6d0*/  LDL.LU R5, [R1+0x118] ;  /* 0x0001180001057983 */ /* 0x001ea20000300800 */
[----:B------:R-:W-:-:S05]  /*e6e0*/  SHF.R.S32.HI R28, RZ, 0x1f, R28 ;  /* 0x0000001fff1c7819 */ /* 0x000fca000001141c */
[----:B------:R-:W-:Y:S01]  /*e6f0*/  IMAD.X R11, R28, 0x1, R4, P4 ;  /* 0x000000011c0b7824 */ /* 0x000fe200020e0604 */
[----:B---3--:R-:W-:-:S04]  /*e700*/  IADD3 R12, P4, PT, R8, R2, RZ ;  /* 0x00000002080c7210 */ /* 0x008fc80007f9e0ff */
[----:B------:R0:W-:Y:S04]  /*e710*/  STL [R1+0x12e8], R11 ;  /* 0x0012e80b01007387 */ /* 0x0001e80000100800 */
[----:B------:R-:W-:Y:S04]  /*e720*/  STL [R1+0x12f0], R12 ;  /* 0x0012f00c01007387 */ /* 0x000fe80000100800 */
[----:B------:R-:W3:Y:S01]  /*e730*/  LDL.LU R16, [R1+0x58] ;  /* 0x0000580001107983 */ /* 0x000ee20000300800 */
[----:B0-----:R-:W-:Y:S01]  /*e740*/  IMAD.X R11, R28, 0x1, R3, P5 ;  /* 0x000000011c0b7824 */ /* 0x001fe200028e0603 */
[----:B------:R-:W-:-:S04]  /*e750*/  IADD3 R8, P5, PT, R8, R0, RZ ;  /* 0x0000000008087210 */ /* 0x000fc80007fbe0ff */
[----:B------:R0:W-:Y:S04]  /*e760*/  STL [R1+0xc98], R11 ;  /* 0x000c980b01007387 */ /* 0x0001e80000100800 */
[----:B------:R1:W-:Y:S01]  /*e770*/  STL [R1+0xcb4], R8 ;  /* 0x000cb40801007387 */ /* 0x0003e20000100800 */
[----:B0-----:R-:W-:-:S03]  /*e780*/  IMAD.X R11, R10, 0x1, R4, P0 ;  /* 0x000000010a0b7824 */ /* 0x001fc600000e0604 */
[----:B-1----:R-:W3:Y:S01]  /*e790*/  LDL.LU R8, [R1+0x130] ;  /* 0x0001300001087983 */ /* 0x002ee20000300800 */
[----:B------:R-:W-:-:S03]  /*e7a0*/  IADD3 R18, P0, PT, R15, R2, RZ ;  /* 0x000000020f127210 */ /* 0x000fc60007f1e0ff */
[----:B------:R0:W-:Y:S04]  /*e7b0*/  STL [R1+0xc9c], R11 ;  /* 0x000c9c0b01007387 */ /* 0x0001e80000100800 */
[----:B------:R-:W-:Y:S01]  /*e7c0*/  STL [R1+0xcbc], R18 ;  /* 0x000cbc1201007387 */ /* 0x000fe20000100800 */
[----:B0-----:R-:W-:Y:S01]  /*e7d0*/  IMAD.X R11, R10, 0x1, R3, P1 ;  /* 0x000000010a0b7824 */ /* 0x001fe200008e0603 */
[----:B------:R-:W-:Y:S02]  /*e7e0*/  IADD3 R12, P1, PT, R15, R0, RZ ;  /* 0x000000000f0c7210 */ /* 0x000fe40007f3e0ff */
[----:B------:R-:W3:Y:S04]  /*e7f0*/  LDL.LU R10, [R1+0x60] ;  /* 0x00006000010a7983 */ /* 0x000ee80000300800 */
[----:B------:R4:W-:Y:S04]  /*e800*/  STL [R1+0xca0], R11 ;  /* 0x000ca00b01007387 */ /* 0x0009e80000100800 */
[----:B------:R-:W-:Y:S04]  /*e810*/  STL [R1+0xcc4], R12 ;  /* 0x000cc40c01007387 */ /* 0x000fe80000100800 */
[----:B------:R-:W3:Y:S01]  /*e820*/  LDL.LU R15, [R1+0x134] ;  /* 0x00013400010f7983 */ /* 0x000ee20000300800 */
[----:B----4-:R-:W-:Y:S01]  /*e830*/  IMAD.X R11, R7, 0x1, R4, P2 ;  /* 0x00000001070b7824 */ /* 0x010fe200010e0604 */
[----:B------:R-:W-:-:S04]  /*e840*/  IADD3 R18, P2, PT, R14, R2, RZ ;  /* 0x000000020e127210 */ /* 0x000fc80007f5e0ff */
[----:B------:R0:W-:Y:S04]  /*e850*/  STL [R1+0xca4], R11 ;  /* 0x000ca40b01007387 */ /* 0x0001e80000100800 */
[----:B------:R-:W-:Y:S01]  /*e860*/  STL [R1+0xccc], R18 ;  /* 0x000ccc1201007387 */ /* 0x000fe20000100800 */
[----:B0-----:R-:W-:Y:S01]  /*e870*/  IMAD.X R11, R7, 0x1, R3, P3 ;  /* 0x00000001070b7824 */ /* 0x001fe200018e0603 */
[----:B------:R-:W-:Y:S02]  /*e880*/  IADD3 R12, P3, PT, R14, R0, RZ ;  /* 0x000000000e0c7210 */ /* 0x000fe40007f7e0ff */
[----:B------:R-:W4:Y:S04]  /*e890*/  LDL.LU R7, [R1+0x64] ;  /* 0x0000640001077983 */ /* 0x000f280000300800 */
[----:B------:R0:W-:Y:S04]  /*e8a0*/  STL [R1+0xca8], R11 ;  /* 0x000ca80b01007387 */ /* 0x0001e80000100800 */
[----:B------:R5:W-:Y:S04]  /*e8b0*/  STL [R1+0xcd4], R12 ;  /* 0x000cd40c01007387 */ /* 0x000be80000100800 */
[----:B------:R-:W4:Y:S01]  /*e8c0*/  LDL.LU R14, [R1+0x138] ;  /* 0x00013800010e7983 */ /* 0x000f220000300800 */
[----:B0-----:R-:W-:Y:S01]  /*e8d0*/  IMAD.X R11, R17, 0x1, R4, P4 ;  /* 0x00000001110b7824 */ /* 0x001fe200020e0604 */
[----:B-----5:R-:W-:-:S04]  /*e8e0*/  IADD3 R12, P4, PT, R6, R2, RZ ;  /* 0x00000002060c7210 */ /* 0x020fc80007f9e0ff */
[----:B------:R0:W-:Y:S04]  /*e8f0*/  STL [R1+0xcac], R11 ;  /* 0x000cac0b01007387 */ /* 0x0001e80000100800 */
[----:B------:R-:W-:Y:S01]  /*e900*/  STL [R1+0xcdc], R12 ;  /* 0x000cdc0c01007387 */ /* 0x000fe20000100800 */
[----:B0-----:R-:W-:Y:S01]  /*e910*/  IMAD.X R11, R17, 0x1, R3, P5 ;  /* 0x00000001110b7824 */ /* 0x001fe200028e0603 */
[----:B------:R-:W-:Y:S02]  /*e920*/  IADD3 R6, P5, PT, R6, R0, RZ ;  /* 0x0000000006067210 */ /* 0x000fe40007fbe0ff */
[----:B------:R-:W5:Y:S04]  /*e930*/  LDL.LU R17, [R1+0x68] ;  /* 0x0000680001117983 */ /* 0x000f680000300800 */
[----:B------:R0:W-:Y:S04]  /*e940*/  STL [R1+0xcb0], R11 ;  /* 0x000cb00b01007387 */ /* 0x0001e80000100800 */
[----:B------:R1:W-:Y:S01]  /*e950*/  STL [R1+0xce4], R6 ;  /* 0x000ce40601007387 */ /* 0x0003e20000100800 */
[----:B0-----:R-:W-:Y:S01]  /*e960*/  IMAD.X R11, R29, 0x1, R4, P0 ;  /* 0x000000011d0b7824 */ /* 0x001fe200000e0604 */
[----:B------:R-:W-:-:S02]  /*e970*/  IADD3 R18, P0, PT, R13, R2, RZ ;  /* 0x000000020d127210 */ /* 0x000fc40007f1e0ff */
[----:B-1----:R-:W5:Y:S04]  /*e980*/  LDL.LU R6, [R1+0x13c] ;  /* 0x00013c0001067983 */ /* 0x002f680000300800 */
[----:B------:R0:W-:Y:S04]  /*e990*/  STL [R1+0xcb8], R11 ;  /* 0x000cb80b01007387 */ /* 0x0001e80000100800 */
[----:B------:R-:W-:Y:S01]  /*e9a0*/  STL [R1+0xcec], R18 ;  /* 0x000cec1201007387 */ /* 0x000fe20000100800 */
[----:B0-----:R-:W-:Y:S01]  /*e9b0*/  IMAD.X R11, R29, 0x1, R3, P1 ;  /* 0x000000011d0b7824 */ /* 0x001fe200008e0603 */
[----:B------:R-:W-:-:S02]  /*e9c0*/  IADD3 R12, P1, PT, R13, R0, RZ ;  /* 0x000000000d0c7210 */ /* 0x000fc40007f3e0ff */
[----:B------:R-:W5:Y:S04]  /*e9d0*/  LDL.LU R29, [R1+0x74] ;  /* 0x00007400011d7983 */ /* 0x000f680000300800 */
[----:B------:R2:W-:Y:S04]  /*e9e0*/  STL [R1+0xcc0], R11 ;  /* 0x000cc00b01007387 */ /* 0x0005e80000100800 */
[----:B------:R-:W-:Y:S04]  /*e9f0*/  STL [R1+0xcf4], R12 ;  /* 0x000cf40c01007387 */ /* 0x000fe80000100800 */
[----:B------:R-:W5:Y:S01]  /*ea00*/  LDL.LU R13, [R1+0x140] ;  /* 0x00014000010d7983 */ /* 0x000f620000300800 */
[----:B--2---:R-:W-:-:S05]  /*ea10*/  IMAD.X R11, R9, 0x1, R4, P2 ;  /* 0x00000001090b7824 */ /* 0x004fca00010e0604 */
[----:B------:R0:W-:Y:S02]  /*ea20*/  STL [R1+0xcc8], R11 ;  /* 0x000cc80b01007387 */ /* 0x0001e40000100800 */
[----:B0-----:R-:W-:Y:S01]  /*ea30*/  IMAD.X R11, R9, 0x1, R3, P3 ;  /* 0x00000001090b7824 */ /* 0x001fe200018e0603 */
[C---:B------:R-:W-:Y:S02]  /*ea40*/  IADD3 R12, P2, PT, R5.reuse, R2, RZ ;  /* 0x00000002050c7210 */ /* 0x040fe40007f5e0ff */
[----:B------:R-:W-:-:S03]  /*ea50*/  IADD3 R5, P3, PT, R5, R0, RZ ;  /* 0x0000000005057210 */ /* 0x000fc60007f7e0ff */
[----:B------:R-:W-:Y:S04]  /*ea60*/  STL [R1+0xcfc], R12 ;  /* 0x000cfc0c01007387 */ /* 0x000fe80000100800 */
[----:B------:R-:W2:Y:S04]  /*ea70*/  LDL.LU R9, [R1+0x78] ;  /* 0x0000780001097983 */ /* 0x000ea80000300800 */
[----:B------:R-:W-:Y:S04]  /*ea80*/  STL [R1+0xcd0], R11 ;  /* 0x000cd00b01007387 */ /* 0x000fe80000100800 */
[----:B------:R0:W-:Y:S04]  /*ea90*/  STL [R1+0xd04], R5 ;  /* 0x000d040501007387 */ /* 0x0001e80000100800 */
[----:B0-----:R-:W2:Y:S01]  /*eaa0*/  LDL.LU R5, [R1+0x148] ;  /* 0x0001480001057983 */ /* 0x001ea20000300800 */
[----:B---3--:R-:W-:-:S05]  /*eab0*/  IMAD.X R11, R16, 0x1, R4, P4 ;  /* 0x00000001100b7824 */ /* 0x008fca00020e0604 */
[----:B------:R0:W-:Y:S01]  /*eac0*/  STL [R1+0xcd8], R11 ;  /* 0x000cd80b01007387 */ /* 0x0001e20000100800 */
[----:B------:R-:W-:Y:S01]  /*ead0*/  IADD3 R12, P4, PT, R8, R2, RZ ;  /* 0x00000002080c7210 */ /* 0x000fe20007f9e0ff */
[----:B0-----:R-:W-:Y:S01]  /*eae0*/  IMAD.X R11, R16, 0x1, R3, P5 ;  /* 0x00000001100b7824 */ /* 0x001fe200028e0603 */
[----:B------:R-:W-:-:S03]  /*eaf0*/  IADD3 R8, P5, PT, R8, R0, RZ ;  /* 0x0000000008087210 */ /* 0x000fc60007fbe0ff */
[----:B------:R-:W-:Y:S04]  /*eb00*/  STL [R1+0xd0c], R12 ;  /* 0x000d0c0c01007387 */ /* 0x000fe80000100800 */
[----:B------:R-:W3:Y:S04]  /*eb10*/  LDL.LU R16, [R1+0x7c] ;  /* 0x00007c0001107983 */ /* 0x000ee80000300800 */
        /* <DEDUP_REMOVED lines=23> */
[----:B-----5:R-:W-:-:S05]  /*ec90*/  IMAD.X R11, R17, 0x1, R4, P4 ;  /* 0x00000001110b7824 */ /* 0x020fca00020e0604 */
[----:B------:R1:W-:Y:S01]  /*eca0*/  STL [R1+0xd08], R11 ;  /* 0x000d080b01007387 */ /* 0x0003e20000100800 */
[C---:B0-----:R-:W-:Y:S01]  /*ecb0*/  IADD3 R12, P4, PT, R6.reuse, R2, RZ ;  /* 0x00000002060c7210 */ /* 0x041fe20007f9e0ff */
[----:B-1----:R-:W-:Y:S01]  /*ecc0*/  IMAD.X R11, R17, 0x1, R3, P5 ;  /* 0x00000001110b7824 */ /* 0x002fe200028e0603 */
[----:B------:R-:W-:-:S03]  /*ecd0*/  IADD3 R6, P5, PT, R6, R0, RZ ;  /* 0x0000000006067210 */ /* 0x000fc60007fbe0ff */
[----:B------:R-:W-:Y:S04]  /*ece0*/  STL [R1+0xd3c], R12 ;  /* 0x000d3c0c01007387 */ /* 0x000fe80000100800 */
        /* <DEDUP_REMOVED lines=63> */
[----:B0-----:R-:W-:-:S03]  /*f0e0*/  IMAD.X R11, R29, 0x1, R4, P0 ;  /* 0x000000011d0b7824 */ /* 0x001fc600000e0604 */
[----:B-1----:R-:W5:Y:S01]  /*f0f0*/  LDL.LU R6, [R1+0x194] ;  /* 0x0001940001067983 */ /* 0x002f620000300800 */
[----:B------:R-:W-:-:S03]  /*f100*/  IADD3 R18, P0, PT, R13, R2, RZ ;  /* 0x000000020d127210 */ /* 0x000fc60007f1e0ff */
[----:B------:R0:W-:Y:S04]  /*f110*/  STL [R1+0xd78], R11 ;  /* 0x000d780b01007387 */ /* 0x0001e80000100800 */
[----:B------:R-:W-:Y:S01]  /*f120*/  STL [R1+0xdac], R18 ;  /* 0x000dac1201007387 */ /* 0x000fe20000100800 */
[----:B0-----:R-:W-:Y:S01]  /*f130*/  IMAD.X R11, R29, 0x1, R3, P1 ;  /* 0x000000011d0b7824 */ /* 0x001fe200008e0603 */
[----:B------:R-:W-:Y:S02]  /*f140*/  IADD3 R12, P1, PT, R13, R0, RZ ;  /* 0x000000000d0c7210 */ /* 0x000fe40007f3e0ff */
        /* <DEDUP_REMOVED lines=542> */
[----:B------:R0:W-:Y:S04]  /*11330*/  STL [R1+0x1114], R12 ;  /* 0x0011140c01007387 */ /* 0x0001e80000100800 */
[----:B------:R-:W5:Y:S01]  /*11340*/  LDL.LU R13, [R1+0x284] ;  /* 0x00028400010d7983 */ /* 0x000f620000300800 */
[----:B--2---:R-:W-:-:S05]  /*11350*/  IMAD.X R11, R9, 0x1, R4, P2 ;  /* 0x00000001090b7824 */ /* 0x004fca00010e0604 */
[----:B------:R1:W-:Y:S01]  /*11360*/  STL [R1+0x10e8], R11 ;  /* 0x0010e80b01007387 */ /* 0x0003e20000100800 */
[----:B0-----:R-:W-:Y:S01]  /*11370*/  IADD3 R12, P2, PT, R5, R2, RZ ;  /* 0x00000002050c7210 */ /* 0x001fe20007f5e0ff */
[----:B-1----:R-:W-:Y:S01]  /*11380*/  IMAD.X R11, R9, 0x1, R3, P3 ;  /* 0x00000001090b7824 */ /* 0x002fe200018e0603 */
        /* <DEDUP_REMOVED lines=9> */
[----:B0-----:R-:W-:Y:S02]  /*11420*/  IMAD.X R11, R16, 0x1, R3, P5 ;  /* 0x00000001100b7824 */ /* 0x001fe400028e0603 */
[----:B------:R-:W3:Y:S04]  /*11430*/  LDL.LU R16, [R1+0x330] ;  /* 0x0003300001107983 */ /* 0x000ee80000300800 */
[----:B------:R0:W-:Y:S04]  /*11440*/  STL [R1+0x112c], R12 ;  /* 0x00112c0c01007387 */ /* 0x0001e80000100800 */
[----:B------:R1:W-:Y:S01]  /*11450*/  STL [R1+0x1100], R11 ;  /* 0x0011000b01007387 */ /* 0x0003e20000100800 */
[----:B0-----:R-:W-:-:S03]  /*11460*/  IADD3 R12, P5, PT, R8, R0, RZ ;  /* 0x00000000080c7210 */ /* 0x001fc60007fbe0ff */
[----:B------:R-:W3:Y:S01]  /*11470*/  LDL.LU R8, [R1+0x290] ;  /* 0x0002900001087983 */ /* 0x000ee20000300800 */
[----:B-1----:R-:W-:-:S03]  /*11480*/  IMAD.X R11, R10, 0x1, R4, P0 ;  /* 0x000000010a0b7824 */ /* 0x002fc600000e0604 */
[----:B------:R0:W-:Y:S04]  /*11490*/  STL [R1+0x1134], R12 ;  /* 0x0011340c01007387 */ /* 0x0001e80000100800 */
[----:B------:R1:W-:Y:S01]  /*114a0*/  STL [R1+0x1108], R11 ;  /* 0x0011080b01007387 */ /* 0x0003e20000100800 */
[C---:B0-----:R-:W-:Y:S01]  /*114b0*/  IADD3 R12, P0, PT, R15.reuse, R2, RZ ;  /* 0x000000020f0c7210 */ /* 0x041fe20007f1e0ff */
[----:B-1----:R-:W-:Y:S02]  /*114c0*/  IMAD.X R11, R10, 0x1, R3, P1 ;  /* 0x000000010a0b7824 */ /* 0x002fe400008e0603 */
[----:B------:R-:W3:Y:S04]  /*114d0*/  LDL.LU R10, [R1+0x334] ;  /* 0x00033400010a7983 */ /* 0x000ee80000300800 */
[----:B------:R0:W-:Y:S04]  /*114e0*/  STL [R1+0x113c], R12 ;  /* 0x00113c0c01007387 */ /* 0x0001e80000100800 */
[----:B------:R4:W-:Y:S01]  /*114f0*/  STL [R1+0x1110], R11 ;  /* 0x0011100b01007387 */ /* 0x0009e20000100800 */
[----:B0-----:R-:W-:-:S03]  /*11500*/  IADD3 R12, P1, PT, R15, R0, RZ ;  /* 0x000000000f0c7210 */ /* 0x001fc60007f3e0ff */
[----:B------:R-:W3:Y:S01]  /*11510*/  LDL.LU R15, [R1+0x298] ;  /* 0x00029800010f7983 */ /* 0x000ee20000300800 */
[----:B----4-:R-:W-:-:S03]  /*11520*/  IMAD.X R11, R7, 0x1, R4, P2 ;  /* 0x00000001070b7824 */ /* 0x010fc600010e0604 */
[----:B------:R0:W-:Y:S04]  /*11530*/  STL [R1+0x1144], R12 ;  /* 0x0011440c01007387 */ /* 0x0001e80000100800 */
[----:B------:R1:W-:Y:S01]  /*11540*/  STL [R1+0x1118], R11 ;  /* 0x0011180b01007387 */ /* 0x0003e20000100800 */
[C---:B0-----:R-:W-:Y:S01]  /*11550*/  IADD3 R12, P2, PT, R14.reuse, R2, RZ ;  /* 0x000000020e0c7210 */ /* 0x041fe20007f5e0ff */
[----:B-1----:R-:W-:Y:S02]  /*11560*/  IMAD.X R11, R7, 0x1, R3, P3 ;  /* 0x00000001070b7824 */ /* 0x002fe400018e0603 */
[----:B------:R-:W4:Y:S04]  /*11570*/  LDL.LU R7, [R1+0x338] ;  /* 0x0003380001077983 */ /* 0x000f280000300800 */
[----:B------:R0:W-:Y:S04]  /*11580*/  STL [R1+0x114c], R12 ;  /* 0x00114c0c01007387 */ /* 0x0001e80000100800 */
[----:B------:R5:W-:Y:S01]  /*11590*/  STL [R1+0x1120], R11 ;  /* 0x0011200b01007387 */ /* 0x000be20000100800 */
[----:B0-----:R-:W-:-:S03]  /*115a0*/  IADD3 R12, P3, PT, R14, R0, RZ ;  /* 0x000000000e0c7210 */ /* 0x001fc60007f7e0ff */
[----:B------:R-:W4:Y:S01]  /*115b0*/  LDL.LU R14, [R1+0x2a0] ;  /* 0x0002a000010e7983 */ /* 0x000f220000300800 */
[----:B-----5:R-:W-:-:S03]  /*115c0*/  IMAD.X R11, R17, 0x1, R4, P4 ;  /* 0x00000001110b7824 */ /* 0x020fc600020e0604 */
[----:B------:R0:W-:Y:S04]  /*115d0*/  STL [R1+0x1154], R12 ;  /* 0x0011540c01007387 */ /* 0x0001e80000100800 */
[----:B------:R1:W-:Y:S01]  /*115e0*/  STL [R1+0x1128], R11 ;  /* 0x0011280b01007387 */ /* 0x0003e20000100800 */
[C---:B0-----:R-:W-:Y:S01]  /*115f0*/  IADD3 R12, P4, PT, R6.reuse, R2, RZ ;  /* 0x00000002060c7210 */ /* 0x041fe20007f9e0ff */
[----:B-1----:R-:W-:Y:S02]  /*11600*/  IMAD.X R11, R17, 0x1, R3, P5 ;  /* 0x00000001110b7824 */ /* 0x002fe400028e0603 */
[----:B------:R-:W5:Y:S04]  /*11610*/  LDL.LU R17, [R1+0x33c] ;  /* 0x00033c0001117983 */ /* 0x000f680000300800 */
[----:B------:R0:W-:Y:S04]  /*11620*/  STL [R1+0x115c], R12 ;  /* 0x00115c0c01007387 */ /* 0x0001e80000100800 */
[----:B------:R1:W-:Y:S01]  /*11630*/  STL [R1+0x1130], R11 ;  /* 0x0011300b01007387 */ /* 0x0003e20000100800 */
[----:B0-----:R-:W-:-:S03]  /*11640*/  IADD3 R12, P5, PT, R6, R0, RZ ;  /* 0x00000000060c7210 */ /* 0x001fc60007fbe0ff */
[----:B------:R-:W5:Y:S01]  /*11650*/  LDL.LU R6, [R1+0x2a4] ;  /* 0x0002a40001067983 */ /* 0x000f620000300800 */
[----:B-1----:R-:W-:Y:S01]  /*11660*/  IMAD.X R11, R29, 0x1, R4, P0 ;  /* 0x000000011d0b7824 */ /* 0x002fe200000e0604 */
[----:B------:R-:W-:Y:S02]  /*11670*/  IADD3 R18, P0, PT, R13, R2, RZ ;  /* 0x000000020d127210 */ /* 0x000fe40007f1e0ff */
[----:B------:R0:W-:Y:S04]  /*11680*/  STL [R1+0x1164], R12 ;  /* 0x0011640c01007387 */ /* 0x0001e80000100800 */
[----:B------:R1:W-:Y:S04]  /*11690*/  STL [R1+0x1138], R11 ;  /* 0x0011380b01007387 */ /* 0x0003e80000100800 */
[----:B------:R-:W-:Y:S01]  /*116a0*/  STL [R1+0x116c], R18 ;  /* 0x00116c1201007387 */ /* 0x000fe20000100800 */
[----:B0-----:R-:W-:-:S03]  /*116b0*/  IMAD.X R12, R29, 0x1, R3, P1 ;  /* 0x000000011d0c7824 */ /* 0x001fc600008e0603 */
[----:B------:R-:W5:Y:S01]  /*116c0*/  LDL.LU R29, [R1+0x340] ;  /* 0x00034000011d7983 */ /* 0x000f620000300800 */
[----:B-1----:R-:W-:-:S03]  /*116d0*/  IADD3 R11, P1, PT, R13, R0, RZ ;  /* 0x000000000d0b7210 */ /* 0x002fc60007f3e0ff */
        /* <DEDUP_REMOVED lines=9> */
[----:B------:R-:W-:Y:S04]  /*11770*/  STL [R1+0x1150], R12 ;  /* 0x0011500c01007387 */ /* 0x000fe80000100800 */
[----:B------:R-:W2:Y:S04]  /*11780*/  LDL.LU R5, [R1+0x344] ;  /* 0x0003440001057983 */ /* 0x000ea80000300800 */
[----:B------:R0:W-:Y:S04]  /*11790*/  STL [R1+0x1184], R9 ;  /* 0x0011840901007387 */ /* 0x0001e80000100800 */
[----:B0-----:R-:W2:Y:S01]  /*117a0*/  LDL.LU R9, [R1+0x2b0] ;  /* 0x0002b00001097983 */ /* 0x001ea20000300800 */
[----:B---3--:R-:W-:-:S02]  /*117b0*/  IMAD.X R11, R16, 0x1, R4, P4 ;  /* 0x00000001100b7824 */ /* 0x008fc400020e0604 */
[----:B------:R-:W-:-:S03]  /*117c0*/  IMAD.X R12, R16, 0x1, R3, P5 ;  /* 0x00000001100c7824 */ /* 0x000fc600028e0603 */
[----:B------:R0:W-:Y:S02]  /*117d0*/  STL [R1+0x1158], R11 ;  /* 0x0011580b01007387 */ /* 0x0001e40000100800 */
[C---:B0-----:R-:W-:Y:S02]  /*117e0*/  IADD3 R11, P4, PT, R8.reuse, R2, RZ ;  /* 0x00000002080b7210 */ /* 0x041fe40007f9e0ff */
[----:B------:R-:W-:-:S03]  /*117f0*/  IADD3 R8, P5, PT, R8, R0, RZ ;  /* 0x0000000008087210 */ /* 0x000fc60007fbe0ff */
[----:B------:R0:W-:Y:S04]  /*11800*/  STL [R1+0x118c], R11 ;  /* 0x00118c0b01007387 */ /* 0x0001e80000100800 */
[----:B------:R1:W-:Y:S04]  /*11810*/  STL [R1+0x1160], R12 ;  /* 0x0011600c01007387 */ /* 0x0003e80000100800 */
[----:B------:R-:W3:Y:S01]  /*11820*/  LDL.LU R16, [R1+0x348] ;  /* 0x0003480001107983 */ /* 0x000ee20000300800 */
[----:B0-----:R-:W-:-:S03]  /*11830*/  IMAD.X R11, R10, 0x1, R4, P0 ;  /* 0x000000010a0b7824 */ /* 0x001fc600000e0604 */
[----:B------:R0:W-:Y:S01]  /*11840*/  STL [R1+0x1194], R8 ;  /* 0x0011940801007387 */ /* 0x0001e20000100800 */
[----:B-1----:R-:W-:Y:S01]  /*11850*/  IMAD.X R12, R10, 0x1, R3, P1 ;  /* 0x000000010a0c7824 */ /* 0x002fe200008e0603 */
[C---:B------:R-:W-:Y:S02]  /*11860*/  IADD3 R18, P0, PT, R15.reuse, R2, RZ ;  /* 0x000000020f127210 */ /* 0x040fe40007f1e0ff */
[----:B0-----:R-:W3:Y:S04]  /*11870*/  LDL.LU R8, [R1+0x2b8] ;  /* 0x0002b80001087983 */ /* 0x001ee80000300800 */
[----:B------:R0:W-:Y:S04]  /*11880*/  STL [R1+0x1168], R11 ;  /* 0x0011680b01007387 */ /* 0x0001e80000100800 */
[----:B------:R1:W-:Y:S01]  /*11890*/  STL [R1+0x119c], R18 ;  /* 0x00119c1201007387 */ /* 0x0003e20000100800 */
[----:B0-----:R-:W-:-:S03]  /*118a0*/  IADD3 R11, P1, PT, R15, R0, RZ ;  /* 0x000000000f0b7210 */ /* 0x001fc60007f3e0ff */
[----:B------:R-:W-:Y:S01]  /*118b0*/  STL [R1+0x1170], R12 ;  /* 0x0011700c01007387 */ /* 0x000fe20000100800 */
[----:B----4-:R-:W-:-:S03]  /*118c0*/  IMAD.X R10, R7, 0x1, R4, P2 ;  /* 0x00000001070a7824 */ /* 0x010fc600010e0604 */
[----:B------:R-:W4:Y:S04]  /*118d0*/  LDL.LU R15, [R1+0x34c] ;  /* 0x00034c00010f7983 */ /* 0x000f280000300800 */
[----:B------:R0:W-:Y:S04]  /*118e0*/  STL [R1+0x11a4], R11 ;  /* 0x0011a40b01007387 */ /* 0x0001e80000100800 */
[----:B-1----:R-:W4:Y:S01]  /*118f0*/  LDL.LU R18, [R1+0x2c0] ;  /* 0x0002c00001127983 */ /* 0x002f220000300800 */
[----:B------:R-:W-:-:S03]  /*11900*/  IMAD.X R7, R7, 0x1, R3, P3 ;  /* 0x0000000107077824 */ /* 0x000fc600018e0603 */
[----:B------:R1:W-:Y:S01]  /*11910*/  STL [R1+0x1178], R10 ;  /* 0x0011780a01007387 */ /* 0x0003e20000100800 */
[C---:B0-----:R-:W-:Y:S02]  /*11920*/  IADD3 R11, P3, PT, R14.reuse, R0, RZ ;  /* 0x000000000e0b7210 */ /* 0x041fe40007f7e0ff */
[----:B-1----:R-:W-:-:S05]  /*11930*/  IADD3 R10, P2, PT, R14, R2, RZ ;  /* 0x000000020e0a7210 */ /* 0x002fca0007f5e0ff */
[----:B------:R5:W-:Y:S04]  /*11940*/  STL [R1+0x11ac], R10 ;  /* 0x0011ac0a01007387 */ /* 0x000be80000100800 */
[----:B------:R0:W-:Y:S01]  /*11950*/  STL [R1+0x1180], R7 ;  /* 0x0011800701007387 */ /* 0x0001e20000100800 */
[----:B-----5:R-:W-:-:S03]  /*11960*/  IMAD.X R10, R17, 0x1, R4, P4 ;  /* 0x00000001110a7824 */ /* 0x020fc600020e0604 */
[----:B0-----:R-:W5:Y:S04]  /*11970*/  LDL.LU R7, [R1+0x350] ;  /* 0x0003500001077983 */ /* 0x001f680000300800 */
[----:B------:R0:W-:Y:S04]  /*11980*/  STL [R1+0x11b4], R11 ;  /* 0x0011b40b01007387 */ /* 0x0001e80000100800 */
[----:B------:R-:W5:Y:S04]  /*11990*/  LDL.LU R14, [R1+0x2c4] ;  /* 0x0002c400010e7983 */ /* 0x000f680000300800 */
[----:B------:R1:W-:Y:S01]  /*119a0*/  STL [R1+0x1188], R10 ;  /* 0x0011880a01007387 */ /* 0x0003e20000100800 */
[----:B0-----:R-:W-:Y:S01]  /*119b0*/  IMAD.X R11, R17, 0x1, R3, P5 ;  /* 0x00000001110b7824 */ /* 0x001fe200028e0603 */
[----:B-1----:R-:W-:-:S02]  /*119c0*/  IADD3 R10, P4, PT, R6, R2, RZ ;  /* 0x00000002060a7210 */ /* 0x002fc40007f9e0ff */
[----:B------:R-:W-:-:S03]  /*119d0*/  IADD3 R6, P5, PT, R6, R0, RZ ;  /* 0x0000000006067210 */ /* 0x000fc60007fbe0ff */
[----:B------:R0:W-:Y:S01]  /*119e0*/  STL [R1+0x11bc], R10 ;  /* 0x0011bc0a01007387 */ /* 0x0001e20000100800 */
[----:B------:R-:W-:-:S03]  /*119f0*/  IMAD.X R12, R29, 0x1, R4, P0 ;  /* 0x000000011d0c7824 */ /* 0x000fc600000e0604 */
[----:B0-----:R-:W5:Y:S04]  /*11a00*/  LDL.LU R10, [R1+0x354] ;  /* 0x00035400010a7983 */ /* 0x001f680000300800 */
[----:B------:R0:W-:Y:S04]  /*11a10*/  STL [R1+0x1190], R11 ;  /* 0x0011900b01007387 */ /* 0x0001e80000100800 */
[----:B------:R1:W-:Y:S01]  /*11a20*/  STL [R1+0x11c4], R6 ;  /* 0x0011c40601007387 */ /* 0x0003e20000100800 */
[----:B0-----:R-:W-:-:S03]  /*11a30*/  IADD3 R11, P0, PT, R13, R2, RZ ;  /* 0x000000020d0b7210 */ /* 0x001fc60007f1e0ff */
[----:B-1----:R-:W5:Y:S04]  /*11a40*/  LDL.LU R6, [R1+0x2cc] ;  /* 0x0002cc0001067983 */ /* 0x002f680000300800 */
[----:B------:R0:W-:Y:S02]  /*11a50*/  STL [R1+0x1198], R12 ;  /* 0x0011980c01007387 */ /* 0x0001e40000100800 */
[----:B0-----:R-:W-:Y:S02]  /*11a60*/  IMAD.X R12, R29, 0x1, R3, P1 ;  /* 0x000000011d0c7824 */ /* 0x001fe400008e0603 */
[----:B------:R-:W5:Y:S04]  /*11a70*/  LDL.LU R29, [R1+0x358] ;  /* 0x00035800011d7983 */ /* 0x000f680000300800 */
[----:B------:R0:W-:Y:S04]  /*11a80*/  STL [R1+0x11cc], R11 ;  /* 0x0011cc0b01007387 */ /* 0x0001e80000100800 */
[----:B------:R-:W-:Y:S04]  /*11a90*/  STL [R1+0x11a0], R12 ;  /* 0x0011a00c01007387 */ /* 0x000fe80000100800 */
[----:B------:R-:W5:Y:S01]  /*11aa0*/  LDL.LU R17, [R1+0x2d0] ;  /* 0x0002d00001117983 */ /* 0x000f620000300800 */
[----:B0-----:R-:W-:-:S05]  /*11ab0*/  IADD3 R11, P1, PT, R13, R0, RZ ;  /* 0x000000000d0b7210 */ /* 0x001fca0007f3e0ff */
[----:B------:R0:W-:Y:S01]  /*11ac0*/  STL [R1+0x11d4], R11 ;  /* 0x0011d40b01007387 */ /* 0x0001e20000100800 */
[C---:B--2---:R-:W-:Y:S02]  /*11ad0*/  IMAD.X R13, R5.reuse, 0x1, R4, P2 ;  /* 0x00000001050d7824 */ /* 0x044fe400010e0604 */
[----:B0-----:R-:W-:-:S03]  /*11ae0*/  IMAD.X R11, R5, 0x1, R3, P3 ;  /* 0x00000001050b7824 */ /* 0x001fc600018e0603 */
[----:B------:R0:W-:Y:S01]  /*11af0*/  STL [R1+0x11a8], R13 ;  /* 0x0011a80d01007387 */ /* 0x0001e20000100800 */
[----:B------:R-:W-:-:S03]  /*11b00*/  IADD3 R12, P2, PT, R9, R2, RZ ;  /* 0x00000002090c7210 */ /* 0x000fc60007f5e0ff */
[----:B0-----:R-:W2:Y:S04]  /*11b10*/  LDL.LU R13, [R1+0x35c] ;  /* 0x00035c00010d7983 */ /* 0x001ea80000300800 */
[----:B------:R-:W-:Y:S04]  /*11b20*/  STL [R1+0x11dc], R12 ;  /* 0x0011dc0c01007387 */ /* 0x000fe80000100800 */
[----:B------:R-:W2:Y:S01]  /*11b30*/  LDL.LU R5, [R1+0x2d8] ;  /* 0x0002d80001057983 */ /* 0x000ea20000300800 */
[----:B------:R-:W-:-:S03]  /*11b40*/  IADD3 R9, P3, PT, R9, R0, RZ ;  /* 0x0000000009097210 */ /* 0x000fc60007f7e0ff */
        /* <DEDUP_REMOVED lines=12> */
[----:B----4-:R-:W-:-:S03]  /*11c10*/  IMAD.X R11, R15, 0x1, R4, P0 ;  /* 0x000000010f0b7824 */ /* 0x010fc600000e0604 */
[----:B0-----:R-:W4:Y:S01]  /*11c20*/  LDL.LU R8, [R1+0x364] ;  /* 0x0003640001087983 */ /* 0x001f220000300800 */
[----:B------:R-:W-:-:S03]  /*11c30*/  IADD3 R12, P0, PT, R18, R2, RZ ;  /* 0x00000002120c7210 */ /* 0x000fc60007f1e0ff */
[----:B------:R0:W-:Y:S04]  /*11c40*/  STL [R1+0x11c8], R11 ;  /* 0x0011c80b01007387 */ /* 0x0001e80000100800 */
[----:B------:R1:W-:Y:S01]  /*11c50*/  STL [R1+0x11fc], R12 ;  /* 0x0011fc0c01007387 */ /* 0x0003e20000100800 */
[----:B0-----:R-:W-:-:S03]  /*11c60*/  IMAD.X R11, R15, 0x1, R3, P1 ;  /* 0x000000010f0b7824 */ /* 0x001fc600008e0603 */
[----:B------:R-:W4:Y:S01]  /*11c70*/  LDL.LU R15, [R1+0x2e4] ;  /* 0x0002e400010f7983 */ /* 0x000f220000300800 */
[----:B-1----:R-:W-:-:S03]  /*11c80*/  IADD3 R12, P1, PT, R18, R0, RZ ;  /* 0x00000000120c7210 */ /* 0x002fc60007f3e0ff */
[----:B------:R-:W-:Y:S04]  /*11c90*/  STL [R1+0x11d0], R11 ;  /* 0x0011d00b01007387 */ /* 0x000fe80000100800 */
[----:B------:R0:W-:Y:S01]  /*11ca0*/  STL [R1+0x1204], R12 ;  /* 0x0012040c01007387 */ /* 0x0001e20000100800 */
[C---:B-----5:R-:W-:Y:S02]  /*11cb0*/  IMAD.X R18, R7.reuse, 0x1, R4, P2 ;  /* 0x0000000107127824 */ /* 0x060fe400010e0604 */
[----:B0-----:R-:W-:-:S03]  /*11cc0*/  IMAD.X R12, R7, 0x1, R3, P3 ;  /* 0x00000001070c7824 */ /* 0x001fc600018e0603 */
[----:B------:R-:W-:Y:S01]  /*11cd0*/  STL [R1+0x11d8], R18 ;  /* 0x0011d81201007387 */ /* 0x000fe20000100800 */
[----:B------:R-:W-:-:S03]  /*11ce0*/  IADD3 R11, P2, PT, R14, R2, RZ ;  /* 0x000000020e0b7210 */ /* 0x000fc60007f5e0ff */
[----:B------:R-:W5:Y:S04]  /*11cf0*/  LDL.LU R7, [R1+0x368] ;  /* 0x0003680001077983 */ /* 0x000f680000300800 */
[----:B------:R0:W-:Y:S04]  /*11d00*/  STL [R1+0x120c], R11 ;  /* 0x00120c0b01007387 */ /* 0x0001e80000100800 */
[----:B------:R1:W-:Y:S01]  /*11d10*/  STL [R1+0x11e0], R12 ;  /* 0x0011e00c01007387 */ /* 0x0003e20000100800 */
[----:B0-----:R-:W-:-:S03]  /*11d20*/  IADD3 R11, P3, PT, R14, R0, RZ ;  /* 0x000000000e0b7210 */ /* 0x001fc60007f7e0ff */
[----:B------:R-:W5:Y:S04]  /*11d30*/  LDL.LU R14, [R1+0x2ec] ;  /* 0x0002ec00010e7983 */ /* 0x000f680000300800 */
[----:B------:R-:W-:Y:S01]  /*11d40*/  STL [R1+0x1214], R11 ;  /* 0x0012140b01007387 */ /* 0x000fe20000100800 */
[----:B-1----:R-:W-:-:S05]  /*11d50*/  IMAD.X R12, R10, 0x1, R4, P4 ;  /* 0x000000010a0c7824 */ /* 0x002fca00020e0604 */
[----:B------:R0:W-:Y:S02]  /*11d60*/  STL [R1+0x11e8], R12 ;  /* 0x0011e80c01007387 */ /* 0x0001e40000100800 */
[----:B0-----:R-:W-:Y:S01]  /*11d70*/  IMAD.X R12, R10, 0x1, R3, P5 ;  /* 0x000000010a0c7824 */ /* 0x001fe200028e0603 */
[C---:B------:R-:W-:Y:S02]  /*11d80*/  IADD3 R11, P4, PT, R6.reuse, R2, RZ ;  /* 0x00000002060b7210 */ /* 0x040fe40007f9e0ff */
[----:B------:R-:W-:-:S03]  /*11d90*/  IADD3 R10, P5, PT, R6, R0, RZ ;  /* 0x00000000060a7210 */ /* 0x000fc60007fbe0ff */
[----:B------:R0:W-:Y:S04]  /*11da0*/  STL [R1+0x121c], R11 ;  /* 0x00121c0b01007387 */ /* 0x0001e80000100800 */
[----:B------:R-:W-:Y:S04]  /*11db0*/  STL [R1+0x11f0], R12 ;  /* 0x0011f00c01007387 */ /* 0x000fe80000100800 */
[----:B------:R-:W5:Y:S01]  /*11dc0*/  LDL.LU R6, [R1+0x36c] ;  /* 0x00036c0001067983 */ /* 0x000f620000300800 */
[----:B0-----:R-:W-:-:S03]  /*11dd0*/  IMAD.X R11, R29, 0x1, R4, P0 ;  /* 0x000000011d0b7824 */ /* 0x001fc600000e0604 */
[----:B------:R0:W-:Y:S04]  /*11de0*/  STL [R1+0x1224], R10 ;  /* 0x0012240a01007387 */ /* 0x0001e80000100800 */
[----:B------:R1:W-:Y:S01]  /*11df0*/  STL [R1+0x11f8], R11 ;  /* 0x0011f80b01007387 */ /* 0x0003e20000100800 */
[----:B0-----:R-:W-:Y:S01]  /*11e00*/  IADD3 R10, P0, PT, R17, R2, RZ ;  /* 0x00000002110a7210 */ /* 0x001fe20007f1e0ff */
[----:B-1----:R-:W-:Y:S02]  /*11e10*/  IMAD.X R11, R29, 0x1, R3, P1 ;  /* 0x000000011d0b7824 */ /* 0x002fe400008e0603 */
[----:B------:R-:W5:Y:S04]  /*11e20*/  LDL.LU R29, [R1+0x2f0] ;  /* 0x0002f000011d7983 */ /* 0x000f680000300800 */
[----:B------:R0:W-:Y:S04]  /*11e30*/  STL [R1+0x122c], R10 ;  /* 0x00122c0a01007387 */ /* 0x0001e80000100800 */
[----:B------:R-:W-:Y:S01]  /*11e40*/  STL [R1+0x1200], R11 ;  /* 0x0012000b01007387 */ /* 0x000fe20000100800 */
[----:B0-----:R-:W-:-:S05]  /*11e50*/  IADD3 R10, P1, PT, R17, R0, RZ ;  /* 0x00000000110a7210 */ /* 0x001fca0007f3e0ff */
[----:B------:R0:W-:Y:S01]  /*11e60*/  STL [R1+0x1234], R10 ;  /* 0x0012340a01007387 */ /* 0x0001e20000100800 */
[C---:B--2---:R-:W-:Y:S02]  /*11e70*/  IMAD.X R12, R13.reuse, 0x1, R4, P2 ;  /* 0x000000010d0c7824 */ /* 0x044fe400010e0604 */
[----:B0-----:R-:W-:-:S03]  /*11e80*/  IMAD.X R10, R13, 0x1, R3, P3 ;  /* 0x000000010d0a7824 */ /* 0x001fc600018e0603 */
[----:B------:R-:W-:Y:S01]  /*11e90*/  STL [R1+0x1208], R12 ;  /* 0x0012080c01007387 */ /* 0x000fe20000100800 */
[----:B------:R-:W-:-:S03]  /*11ea0*/  IADD3 R11, P2, PT, R5, R2, RZ ;  /* 0x00000002050b7210 */ /* 0x000fc60007f5e0ff */
[----:B------:R-:W2:Y:S04]  /*11eb0*/  LDL.LU R13, [R1+0x370] ;  /* 0x00037000010d7983 */ /* 0x000ea80000300800 */
[----:B------:R0:W-:Y:S04]  /*11ec0*/  STL [R1+0x123c], R11 ;  /* 0x00123c0b01007387 */ /* 0x0001e80000100800 */
[----:B------:R1:W-:Y:S01]  /*11ed0*/  STL [R1+0x1210], R10 ;  /* 0x0012100a01007387 */ /* 0x0003e20000100800 */
[----:B0-----:R-:W-:-:S03]  /*11ee0*/  IADD3 R11, P3, PT, R5, R0, RZ ;  /* 0x00000000050b7210 */ /* 0x001fc60007f7e0ff */
[----:B------:R-:W2:Y:S01]  /*11ef0*/  LDL.LU R5, [R1+0x2f8] ;  /* 0x0002f80001057983 */ /* 0x000ea20000300800 */
[----:B-1----:R-:W-:-:S03]  /*11f00*/  IMAD.X R10, R9, 0x1, R4, P4 ;  /* 0x00000001090a7824 */ /* 0x002fc600020e0604 */
[----:B------:R-:W-:Y:S04]  /*11f10*/  STL [R1+0x1244], R11 ;  /* 0x0012440b01007387 */ /* 0x000fe80000100800 */
[----:B------:R0:W-:Y:S02]  /*11f20*/  STL [R1+0x1218], R10 ;  /* 0x0012180a01007387 */ /* 0x0001e40000100800 */
[----:B0-----:R-:W-:Y:S01]  /*11f30*/  IMAD.X R10, R9, 0x1, R3, P5 ;  /* 0x00000001090a7824 */ /* 0x001fe200028e0603 */
[C---:B---3--:R-:W-:Y:S02]  /*11f40*/  IADD3 R11, P4, PT, R16.reuse, R2, RZ ;  /* 0x00000002100b7210 */ /* 0x048fe40007f9e0ff */
[----:B------:R-:W-:-:S03]  /*11f50*/  IADD3 R9, P5, PT, R16, R0, RZ ;  /* 0x0000000010097210 */ /* 0x000fc60007fbe0ff */
[----:B------:R-:W-:Y:S04]  /*11f60*/  STL [R1+0x124c], R11 ;  /* 0x00124c0b01007387 */ /* 0x000fe80000100800 */
[----:B------:R-:W3:Y:S04]  /*11f70*/  LDL.LU R12, [R1+0x374] ;  /* 0x00037400010c7983 */ /* 0x000ee80000300800 */
[----:B------:R4:W-:Y:S04]  /*11f80*/  STL [R1+0x1220], R10 ;  /* 0x0012200a01007387 */ /* 0x0009e80000100800 */
[----:B------:R0:W-:Y:S04]  /*11f90*/  STL [R1+0x1254], R9 ;  /* 0x0012540901007387 */ /* 0x0001e80000100800 */
[----:B------:R-:W3:Y:S01]  /*11fa0*/  LDL.LU R19, [R1+0x300] ;  /* 0x0003000001137983 */ /* 0x000ee20000300800 */
[----:B----4-:R-:W-:-:S02]  /*11fb0*/  IMAD.X R10, R8, 0x1, R4, P0 ;  /* 0x00000001080a7824 */ /* 0x010fc400000e0604 */
[----:B------:R-:W-:-:S03]  /*11fc0*/  IMAD.X R8, R8, 0x1, R3, P1 ;  /* 0x0000000108087824 */ /* 0x000fc600008e0603 */
[----:B------:R-:W-:Y:S04]  /*11fd0*/  STL [R1+0x1228], R10 ;  /* 0x0012280a01007387 */ /* 0x000fe80000100800 */
[----:B------:R-:W4:Y:S01]  /*11fe0*/  LDL.LU R11, [R1+0x378] ;  /* 0x00037800010b7983 */ /* 0x000f220000300800 */
[----:B0-----:R-:W-:-:S05]  /*11ff0*/  IADD3 R9, P0, PT, R15, R2, RZ ;  /* 0x000000020f097210 */ /* 0x001fca0007f1e0ff */
[----:B------:R0:W-:Y:S04]  /*12000*/  STL [R1+0x125c], R9 ;  /* 0x00125c0901007387 */ /* 0x0001e80000100800 */
[----:B------:R-:W4:Y:S04]  /*12010*/  LDL.LU R18, [R1+0x304] ;  /* 0x0003040001127983 */ /* 0x000f280000300800 */
[----:B------:R5:W-:Y:S01]  /*12020*/  STL [R1+0x1230], R8 ;  /* 0x0012300801007387 */ /* 0x000be20000100800 */
[----:B0-----:R-:W-:-:S03]  /*12030*/  IADD3 R9, P1, PT, R15, R0, RZ ;  /* 0x000000000f097210 */ /* 0x001fc60007f3e0ff */
[----:B------:R-:W4:Y:S04]  /*12040*/  LDL.LU R10, [R1+0x37c] ;  /* 0x00037c00010a7983 */ /* 0x000f280000300800 */
[----:B------:R0:W-:Y:S04]  /*12050*/  STL [R1+0x1264], R9 ;  /* 0x0012640901007387 */ /* 0x0001e80000100800 */
[----:B------:R-:W4:Y:S01]  /*12060*/  LDL.LU R17, [R1+0x30c] ;  /* 0x00030c0001117983 */ /* 0x000f220000300800 */
[----:B-----5:R-:W-:-:S05]  /*12070*/  IMAD.X R8, R7, 0x1, R4, P2 ;  /* 0x0000000107087824 */ /* 0x020fca00010e0604 */
[----:B------:R1:W-:Y:S01]  /*12080*/  STL [R1+0x1238], R8 ;  /* 0x0012380801007387 */ /* 0x0003e20000100800 */
[----:B------:R-:W-:-:S03]  /*12090*/  IMAD.X R7, R7, 0x1, R3, P3 ;  /* 0x0000000107077824 */ /* 0x000fc600018e0603 */
[----:B0-----:R-:W5:Y:S01]  /*120a0*/  LDL.LU R9, [R1+0x380] ;  /* 0x0003800001097983 */ /* 0x001f620000300800 */
[C---:B-1----:R-:W-:Y:S02]  /*120b0*/  IADD3 R8, P2, PT, R14.reuse, R2, RZ ;  /* 0x000000020e087210 */ /* 0x042fe40007f5e0ff */
[----:B------:R-:W-:-:S03]  /*120c0*/  IADD3 R14, P3, PT, R14, R0, RZ ;  /* 0x000000000e0e7210 */ /* 0x000fc60007f7e0ff */
[----:B------:R0:W-:Y:S04]  /*120d0*/  STL [R1+0x126c], R8 ;  /* 0x00126c0801007387 */ /* 0x0001e80000100800 */
[----:B------:R-:W5:Y:S04]  /*120e0*/  LDL.LU R16, [R1+0x310] ;  /* 0x0003100001107983 */ /* 0x000f680000300800 */
[----:B------:R1:W-:Y:S04]  /*120f0*/  STL [R1+0x1240], R7 ;  /* 0x0012400701007387 */ /* 0x0003e80000100800 */
[----:B0-----:R-:W5:Y:S04]  /*12100*/  LDL.LU R8, [R1+0x384] ;  /* 0x0003840001087983 */ /* 0x001f680000300800 */
[----:B------:R-:W-:Y:S04]  /*12110*/  STL [R1+0x1274], R14 ;  /* 0x0012740e01007387 */ /* 0x000fe80000100800 */
[----:B------:R-:W5:Y:S01]  /*12120*/  LDL.LU R15, [R1+0x318] ;  /* 0x00031800010f7983 */ /* 0x000f620000300800 */
[----:B-1----:R-:W-:-:S02]  /*12130*/  IMAD.X R7, R6, 0x1, R4, P4 ;  /* 0x0000000106077824 */ /* 0x002fc400020e0604 */
[----:B------:R-:W-:-:S03]  /*12140*/  IMAD.X R6, R6, 0x1, R3, P5 ;  /* 0x0000000106067824 */ /* 0x000fc600028e0603 */
[----:B------:R0:W-:Y:S04]  /*12150*/  STL [R1+0x1248], R7 ;  /* 0x0012480701007387 */ /* 0x0001e80000100800 */
[----:B0-----:R-:W5:Y:S01]  /*12160*/  LDL.LU R7, [R1+0x388] ;  /* 0x0003880001077983 */ /* 0x001f620000300800 */
[C---:B------:R-:W-:Y:S02]  /*12170*/  IADD3 R14, P4, PT, R29.reuse, R2, RZ ;  /* 0x000000021d0e7210 */ /* 0x040fe40007f9e0ff */
[----:B------:R-:W-:-:S03]  /*12180*/  IADD3 R21, P5, PT, R29, R0, RZ ;  /* 0x000000001d157210 */ /* 0x000fc60007fbe0ff */
[----:B------:R0:W-:Y:S04]  /*12190*/  STL [R1+0x127c], R14 ;  /* 0x00127c0e01007387 */ /* 0x0001e80000100800 */
[----:B0-----:R-:W5:Y:S04]  /*121a0*/  LDL.LU R14, [R1+0x31c] ;  /* 0x00031c00010e7983 */ /* 0x001f680000300800 */
[----:B------:R0:W-:Y:S04]  /*121b0*/  STL [R1+0x1250], R6 ;  /* 0x0012500601007387 */ /* 0x0001e80000100800 */
[----:B0-----:R-:W5:Y:S04]  /*121c0*/  LDL.LU R6, [R1+0x38c] ;  /* 0x00038c0001067983 */ /* 0x001f680000300800 */
        /* <DEDUP_REMOVED lines=12> */
[----:B---3--:R-:W-:-:S02]  /*12290*/  IMAD.X R20, R12, 0x1, R4, P2 ;  /* 0x000000010c147824 */ /* 0x008fc400010e0604 */
[----:B------:R-:W-:-:S03]  /*122a0*/  IMAD.X R12, R12, 0x1, R3, P3 ;  /* 0x000000010c0c7824 */ /* 0x000fc600018e0603 */
[----:B------:R0:W-:Y:S01]  /*122b0*/  STL [R1+0x1268], R20 ;  /* 0x0012681401007387 */ /* 0x0001e20000100800 */
[C---:B------:R-:W-:Y:S02]  /*122c0*/  IADD3 R21, P2, PT, R19.reuse, R2, RZ ;  /* 0x0000000213157210 */ /* 0x040fe40007f5e0ff */
[----:B0-----:R-:W-:-:S03]  /*122d0*/  IADD3 R20, P3, PT, R19, R0, RZ ;  /* 0x0000000013147210 */ /* 0x001fc60007f7e0ff */
[----:B------:R-:W-:Y:S04]  /*122e0*/  STL [R1+0x129c], R21 ;  /* 0x00129c1501007387 */ /* 0x000fe80000100800 */
[----:B------:R0:W-:Y:S01]  /*122f0*/  STL [R1+0x1270], R12 ;  /* 0x0012700c01007387 */ /* 0x0001e20000100800 */
[C---:B----4-:R-:W-:Y:S02]  /*12300*/  IMAD.X R19, R11.reuse, 0x1, R4, P4 ;  /* 0x000000010b137824 */ /* 0x050fe400020e0604 */
[----:B------:R-:W-:Y:S01]  /*12310*/  IMAD.X R11, R11, 0x1, R3, P5 ;  /* 0x000000010b0b7824 */ /* 0x000fe200028e0603 */
[----:B------:R-:W-:Y:S04]  /*12320*/  STL [R1+0x12a4], R20 ;  /* 0x0012a41401007387 */ /* 0x000fe80000100800 */
[----:B------:R-:W-:Y:S01]  /*12330*/  STL [R1+0x1278], R19 ;  /* 0x0012781301007387 */ /* 0x000fe20000100800 */
[----:B0-----:R-:W-:-:S02]  /*12340*/  IADD3 R12, P4, PT, R18, R2, RZ ;  /* 0x00000002120c7210 */ /* 0x001fc40007f9e0ff */
[----:B------:R-:W-:-:S03]  /*12350*/  IADD3 R18, P5, PT, R18, R0, RZ ;  /* 0x0000000012127210 */ /* 0x000fc60007fbe0ff */
[----:B------:R0:W-:Y:S04]  /*12360*/  STL [R1+0x12ac], R12 ;  /* 0x0012ac0c01007387 */ /* 0x0001e80000100800 */
[----:B------:R1:W-:Y:S01]  /*12370*/  STL [R1+0x1280], R11 ;  /* 0x0012800b01007387 */ /* 0x0003e20000100800 */
[C-C-:B0-----:R-:W-:Y:S02]  /*12380*/  IMAD.X R12, R10.reuse, 0x1, R4.reuse, P0 ;  /* 0x000000010a0c7824 */ /* 0x141fe400000e0604 */
[----:B------:R-:W-:Y:S01]  /*12390*/  IMAD.X R10, R10, 0x1, R3, P1 ;  /* 0x000000010a0a7824 */ /* 0x000fe200008e0603 */
[C---:B-1----:R-:W-:Y:S01]  /*123a0*/  IADD3 R11, P0, PT, R17.reuse, R2, RZ ;  /* 0x00000002110b7210 */ /* 0x042fe20007f1e0ff */
[----:B------:R-:W-:Y:S04]  /*123b0*/  STL [R1+0x12b4], R18 ;  /* 0x0012b41201007387 */ /* 0x000fe80000100800 */
[----:B------:R0:W-:Y:S04]  /*123c0*/  STL [R1+0x1288], R12 ;  /* 0x0012880c01007387 */ /* 0x0001e80000100800 */
[----:B------:R5:W-:Y:S04]  /*123d0*/  STL [R1+0x12bc], R11 ;  /* 0x0012bc0b01007387 */ /* 0x000be80000100800 */
[----:B------:R1:W-:Y:S01]  /*123e0*/  STL [R1+0x1290], R10 ;  /* 0x0012900a01007387 */ /* 0x0003e20000100800 */
[----:B0-----:R-:W-:Y:S01]  /*123f0*/  IADD3 R12, P1, PT, R17, R0, RZ ;  /* 0x00000000110c7210 */ /* 0x001fe20007f3e0ff */
[----:B-----5:R-:W-:-:S02]  /*12400*/  IMAD.X R11, R9, 0x1, R4, P2 ;  /* 0x00000001090b7824 */ /* 0x020fc400010e0604 */
[----:B------:R-:W-:Y:S01]  /*12410*/  IMAD.X R9, R9, 0x1, R3, P3 ;  /* 0x0000000109097824 */ /* 0x000fe200018e0603 */
[C---:B-1----:R-:W-:Y:S01]  /*12420*/  IADD3 R10, P2, PT, R16.reuse, R2, RZ ;  /* 0x00000002100a7210 */ /* 0x042fe20007f5e0ff */
[----:B------:R-:W-:Y:S04]  /*12430*/  STL [R1+0x12c4], R12 ;  /* 0x0012c40c01007387 */ /* 0x000fe80000100800 */
[----:B------:R0:W-:Y:S04]  /*12440*/  STL [R1+0x1298], R11 ;  /* 0x0012980b01007387 */ /* 0x0001e80000100800 */
[----:B------:R1:W-:Y:S04]  /*12450*/  STL [R1+0x12cc], R10 ;  /* 0x0012cc0a01007387 */ /* 0x0003e80000100800 */
[----:B------:R3:W-:Y:S01]  /*12460*/  STL [R1+0x12a0], R9 ;  /* 0x0012a00901007387 */ /* 0x0007e20000100800 */
[----:B0-----:R-:W-:Y:S01]  /*12470*/  IADD3 R11, P3, PT, R16, R0, RZ ;  /* 0x00000000100b7210 */ /* 0x001fe20007f7e0ff */
[----:B-1----:R-:W-:-:S02]  /*12480*/  IMAD.X R10, R8, 0x1, R4, P4 ;  /* 0x00000001080a7824 */ /* 0x002fc400020e0604 */
[----:B------:R-:W-:Y:S01]  /*12490*/  IMAD.X R8, R8, 0x1, R3, P5 ;  /* 0x0000000108087824 */ /* 0x000fe200028e0603 */
[C---:B---3--:R-:W-:Y:S01]  /*124a0*/  IADD3 R9, P4, PT, R15.reuse, R2, RZ ;  /* 0x000000020f097210 */ /* 0x048fe20007f9e0ff */
[----:B------:R-:W-:Y:S04]  /*124b0*/  STL [R1+0x12d0], R11 ;  /* 0x0012d00b01007387 */ /* 0x000fe80000100800 */
[----:B------:R0:W-:Y:S04]  /*124c0*/  STL [R1+0x12a8], R10 ;  /* 0x0012a80a01007387 */ /* 0x0001e80000100800 */
[----:B------:R1:W-:Y:S04]  /*124d0*/  STL [R1+0x12d4], R9 ;  /* 0x0012d40901007387 */ /* 0x0003e80000100800 */
[----:B------:R3:W-:Y:S01]  /*124e0*/  STL [R1+0x12b0], R8 ;  /* 0x0012b00801007387 */ /* 0x0007e20000100800 */
[----:B0-----:R-:W-:-:S05]  /*124f0*/  IADD3 R10, P5, PT, R15, R0, RZ ;  /* 0x000000000f0a7210 */ /* 0x001fca0007fbe0ff */
[----:B------:R-:W-:Y:S01]  /*12500*/  STL [R1+0x12d8], R10 ;  /* 0x0012d80a01007387 */ /* 0x000fe20000100800 */
[C---:B-1----:R-:W-:Y:S02]  /*12510*/  IMAD.X R9, R7.reuse, 0x1, R4, P0 ;  /* 0x0000000107097824 */ /* 0x042fe400000e0604 */
[----:B------:R-:W-:-:S03]  /*12520*/  IMAD.X R7, R7, 0x1, R3, P1 ;  /* 0x0000000107077824 */ /* 0x000fc600008e0603 */
[----:B------:R0:W-:Y:S01]  /*12530*/  STL [R1+0x12b8], R9 ;  /* 0x0012b80901007387 */ /* 0x0001e20000100800 */
[C---:B---3--:R-:W-:Y:S02]  /*12540*/  IADD3 R8, P0, PT, R14.reuse, R2, RZ ;  /* 0x000000020e087210 */ /* 0x048fe40007f1e0ff */
[----:B0-----:R-:W-:-:S03]  /*12550*/  IADD3 R9, P1, PT, R14, R0, RZ ;  /* 0x000000000e097210 */ /* 0x001fc60007f3e0ff */
[----:B------:R0:W-:Y:S04]  /*12560*/  STL [R1+0x12dc], R8 ;  /* 0x0012dc0801007387 */ /* 0x0001e80000100800 */
[----:B------:R1:W-:Y:S01]  /*12570*/  STL [R1+0x12c0], R7 ;  /* 0x0012c00701007387 */ /* 0x0003e20000100800 */
[C---:B0-----:R-:W-:Y:S02]  /*12580*/  IMAD.X R8, R6.reuse, 0x1, R4, P2 ;  /* 0x0000000106087824 */ /* 0x041fe400010e0604 */
[----:B------:R-:W-:Y:S01]  /*12590*/  IMAD.X R6, R6, 0x1, R3, P3 ;  /* 0x0000000106067824 */ /* 0x000fe200018e0603 */
[----:B------:R-:W-:Y:S01]  /*125a0*/  STL [R1+0x12e0], R9 ;  /* 0x0012e00901007387 */ /* 0x000fe20000100800 */
[C---:B-1----:R-:W-:Y:S02]  /*125b0*/  IADD3 R7, P2, PT, R29.reuse, R2, RZ ;  /* 0x000000021d077210 */ /* 0x042fe40007f5e0ff */
[----:B------:R-:W-:Y:S01]  /*125c0*/  IADD3 R2, P3, PT, R29, R0, RZ ;  /* 0x000000001d027210 */ /* 0x000fe20007f7e0ff */
[----:B------:R-:W-:Y:S04]  /*125d0*/  STL [R1+0x12c8], R8 ;  /* 0x0012c80801007387 */ /* 0x000fe80000100800 */
[----:B------:R2:W-:Y:S04]  /*125e0*/  STL [R1+0xc94], R7 ;  /* 0x000c940701007387 */ /* 0x0005e80000100800 */
[----:B------:R-:W-:Y:S01]  /*125f0*/  STL [R1+0xc90], R6 ;  /* 0x000c900601007387 */ /* 0x000fe20000100800 */
[----:B------:R-:W-:-:S03]  /*12600*/  SHF.R.S32.HI R0, RZ, 0x1f, R29 ;  /* 0x0000001fff007819 */ /* 0x000fc6000001141d */
[----:B------:R0:W-:Y:S01]  /*12610*/  STL [R1+0xc8c], R2 ;  /* 0x000c8c0201007387 */ /* 0x0001e20000100800 */
[C---:B--2---:R-:W-:Y:S02]  /*12620*/  IMAD.X R7, R5.reuse, 0x1, R4, P4 ;  /* 0x0000000105077824 */ /* 0x044fe400020e0604 */
[----:B0-----:R-:W-:-:S03]  /*12630*/  IMAD.X R2, R5, 0x1, R3, P5 ;  /* 0x0000000105027824 */ /* 0x001fc600028e0603 */
[----:B------:R-:W-:Y:S04]  /*12640*/  STL [R1+0xc7c], R7 ;  /* 0x000c7c0701007387 */ /* 0x000fe80000100800 */
[----:B------:R0:W-:Y:S01]  /*12650*/  STL [R1+0xc80], R2 ;  /* 0x000c800201007387 */ /* 0x0001e20000100800 */
[C-C-:B------:R-:W-:Y:S02]  /*12660*/  IMAD.X R6, R13.reuse, 0x1, R4.reuse, P0 ;  /* 0x000000010d067824 */ /* 0x140fe400000e0604 */
[--C-:B0-----:R-:W-:Y:S02]  /*12670*/  IMAD.X R2, R13, 0x1, R3.reuse, P1 ;  /* 0x000000010d027824 */ /* 0x101fe400008e0603 */
[C---:B------:R-:W-:Y:S02]  /*12680*/  IMAD.X R4, R0.reuse, 0x1, R4, P2 ;  /* 0x0000000100047824 */ /* 0x040fe400010e0604 */
[----:B------:R-:W-:Y:S01]  /*12690*/  IMAD.X R0, R0, 0x1, R3, P3 ;  /* 0x0000000100007824 */ /* 0x000fe200018e0603 */
[----:B------:R-:W-:Y:S04]  /*126a0*/  STL [R1+0xc84], R6 ;  /* 0x000c840601007387 */ /* 0x000fe80000100800 */
[----:B------:R-:W-:Y:S04]  /*126b0*/  STL [R1+0xc88], R2 ;  /* 0x000c880201007387 */ /* 0x000fe80000100800 */
[----:B------:R-:W-:Y:S04]  /*126c0*/  STL [R1+0xc78], R4 ;  /* 0x000c780401007387 */ /* 0x000fe80000100800 */
[----:B------:R0:W-:Y:S04]  /*126d0*/  STL [R1+0x87c], R0 ;  /* 0x00087c0001007387 */ /* 0x0001e80000100800 */
[----:B------:R-:W-:Y:S04]  /*126e0*/  STL [R1+0x7f8], RZ ;  /* 0x0007f8ff01007387 */ /* 0x000fe80000100800 */
[----:B------:R-:W-:Y:S01]  /*126f0*/  STL [R1+0x3c0], RZ ;  /* 0x0003c0ff01007387 */ /* 0x000fe20000100800 */
[----:B0-----:R-:W0:Y:S03]  /*12700*/  LDC R0, c[0x0][0x3a8] ;  /* 0x0000ea00ff007b82 */ /* 0x001e260000000800 */
[----:B------:R-:W-:Y:S04]  /*12710*/  STL [R1+0x3c4], RZ ;  /* 0x0003c4ff01007387 */ /* 0x000fe80000100800 */
        /* <DEDUP_REMOVED lines=33> */
[----:B------:R-:W-:Y:S01]  /*12930*/  STL [R1+0x3bc], RZ ;  /* 0x0003bcff01007387 */ /* 0x000fe20000100800 */
[----:B------:R-:W1:Y:S03]  /*12940*/  S2R R5, SR_TID.X ;  /* 0x0000000000057919 */ /* 0x000e660000002100 */
        /* <DEDUP_REMOVED lines=29> */
[----:B-1----:R-:W-:-:S03]  /*12b20*/  IMAD.SHL.U32 R2, R5, 0x20, RZ ;  /* 0x0000002005027824 */ /* 0x002fc600078e00ff */
[----:B------:R-:W-:Y:S04]  /*12b30*/  STL [R1+0x2b4], RZ ;  /* 0x0002b4ff01007387 */ /* 0x000fe80000100800 */
[----:B------:R-:W-:Y:S04]  /*12b40*/  STL [R1+0x2b8], RZ ;  /* 0x0002b8ff01007387 */ /* 0x000fe80000100800 */
[----:B------:R-:W-:Y:S04]  /*12b50*/  STL [R1+0x2bc], RZ ;  /* 0x0002bcff01007387 */ /* 0x000fe80000100800 */
[----:B------:R-:W-:Y:S04]  /*12b60*/  STL [R1+0x2a0], RZ ;  /* 0x0002a0ff01007387 */ /* 0x000fe80000100800 */
[----:B------:R-:W-:Y:S01]  /*12b70*/  STL [R1+0x2a4], RZ ;  /* 0x0002a4ff01007387 */ /* 0x000fe20000100800 */
[----:B------:R-:W-:-:S03]  /*12b80*/  LOP3.LUT R4, R2, 0x400, RZ, 0xc0, !PT ;  /* 0x0000040002047812 */ /* 0x000fc600078ec0ff */
        /* <DEDUP_REMOVED lines=8> */
[----:B------:R1:W-:Y:S04]  /*12c10*/  STL [R1+0x15bc], R4 ;  /* 0x0015bc0401007387 */ /* 0x0003e80000100800 */
[----:B------:R-:W2:Y:S04]  /*12c20*/  LDL R16, [R1+0x4ec] ;  /* 0x0004ec0001107983 */ /* 0x000ea80000100800 */
[----:B------:R-:W3:Y:S01]  /*12c30*/  LDL R10, [R1+0x4e8] ;  /* 0x0004e800010a7983 */ /* 0x000ee20000100800 */
[----:B0-----:R-:W-:-:S02]  /*12c40*/  IMAD R2, R0, 0x7f, RZ ;  /* 0x0000007f00027824 */ /* 0x001fc400078e02ff */
[C---:B------:R-:W-:Y:S02]  /*12c50*/  IMAD R3, R0.reuse, 0x7e, RZ ;  /* 0x0000007e00037824 */ /* 0x040fe400078e02ff */
[C---:B-1----:R-:W-:Y:S02]  /*12c60*/  IMAD R4, R0.reuse, 0x7d, RZ ;  /* 0x0000007d00047824 */ /* 0x042fe400078e02ff */
[C---:B------:R-:W-:Y:S02]  /*12c70*/  IMAD R5, R0.reuse, 0x7c, RZ ;  /* 0x0000007c00057824 */ /* 0x040fe400078e02ff */
[C---:B------:R-:W-:Y:S02]  /*12c80*/  IMAD R6, R0.reuse, 0x7b, RZ ;  /* 0x0000007b00067824 */ /* 0x040fe400078e02ff */
[C---:B------:R-:W-:Y:S02]  /*12c90*/  IMAD R7, R0.reuse, 0x7a, RZ ;  /* 0x0000007a00077824 */ /* 0x040fe400078e02ff */
[----:B------:R-:W-:Y:S01]  /*12ca0*/  IMAD R8, R0, 0x79, RZ ;  /* 0x0000007900087824 */ /* 0x000fe200078e02ff */
[----:B--2---:R-:W-:-:S05]  /*12cb0*/  IADD3 R9, P3, PT, R2, R16, RZ ;  /* 0x0000001002097210 */ /* 0x004fca0007f7e0ff */
[----:B------:R0:W-:Y:S02]  /*12cc0*/  STL [R1+0x884], R9 ;  /* 0x0008840901007387 */ /* 0x0001e40000100800 */
[----:B0-----:R-:W-:-:S05]  /*12cd0*/  IADD3 R9, P4, PT, R3, R16, RZ ;  /* 0x0000001003097210 */ /* 0x001fca0007f9e0ff */
        /* <DEDUP_REMOVED lines=8> */
[----:B------:R0:W-:Y:S01]  /*12d60*/  STL [R1+0x8ac], R9 ;  /* 0x0008ac0901007387 */ /* 0x0001e20000100800 */
[----:B---3--:R-:W-:Y:S02]  /*12d70*/  LEA.HI.X.SX32 R10, R2, R10, 0x1, P3 ;  /* 0x0000000a020a7211 */ /* 0x008fe400018f0eff */
[----:B0-----:R-:W-:-:S05]  /*12d80*/  IADD3 R9, P2, PT, R8, R16, RZ ;  /* 0x0000001008097210 */ /* 0x001fca0007f5e0ff */
[----:B------:R0:W-:Y:S04]  /*12d90*/  STL [R1+0x8b4], R9 ;  /* 0x0008b40901007387 */ /* 0x0001e80000100800 */
[----:B------:R-:W2:Y:S01]  /*12da0*/  LDL R2, [R1+0x4e8] ;  /* 0x0004e80001027983 */ /* 0x000ea20000100800 */
[----:B0-----:R-:W-:-:S03]  /*12db0*/  IMAD R9, R0, 0x78, RZ ;  /* 0x0000007800097824 */ /* 0x001fc600078e02ff */
[----:B------:R0:W-:Y:S02]  /*12dc0*/  STL [R1+0x880], R10 ;  /* 0x0008800a01007387 */ /* 0x0001e40000100800 */
[----:B0-----:R-:W-:-:S05]  /*12dd0*/  IADD3 R10, P3, PT, R9, R16, RZ ;  /* 0x00000010090a7210 */ /* 0x001fca0007f7e0ff */
[----:B------:R0:W-:Y:S02]  /*12de0*/  STL [R1+0x8bc], R10 ;  /* 0x0008bc0a01007387 */ /* 0x0001e40000100800 */
[C---:B0-----:R-:W-:Y:S02]  /*12df0*/  IMAD R10, R0.reuse, 0x77, RZ ;  /* 0x00000077000a7824 */ /* 0x041fe400078e02ff */
[C---:B------:R-:W-:Y:S02]  /*12e00*/  IMAD R11, R0.reuse, 0x76, RZ ;  /* 0x00000076000b7824 */ /* 0x040fe400078e02ff */
[C---:B------:R-:W-:Y:S02]  /*12e10*/  IMAD R12, R0.reuse, 0x75, RZ ;  /* 0x00000075000c7824 */ /* 0x040fe400078e02ff */
[C---:B------:R-:W-:Y:S02]  /*12e20*/  IMAD R13, R0.reuse, 0x74, RZ ;  /* 0x00000074000d7824 */ /* 0x040fe400078e02ff */
[----:B------:R-:W-:Y:S01]  /*12e30*/  IMAD R14, R0, 0x73, RZ ;  /* 0x00000073000e7824 */ /* 0x000fe200078e02ff */
[----:B--2---:R-:W-:-:S05]  /*12e40*/  LEA.HI.X.SX32 R3, R3, R2, 0x1, P4 ;  /* 0x0000000203037211 */ /* 0x004fca00020f0eff */
[----:B------:R0:W-:Y:S02]  /*12e50*/  STL [R1+0x888], R3 ;  /* 0x0008880301007387 */ /* 0x0001e40000100800 */
[----:B0-----:R-:W-:-:S05]  /*12e60*/  IADD3 R3, P4, PT, R10, R16, RZ ;  /* 0x000000100a037210 */ /* 0x001fca0007f9e0ff */
[----:B------:R0:W-:Y:S02]  /*12e70*/  STL [R1+0x8c4], R3 ;  /* 0x0008c40301007387 */ /* 0x0001e40000100800 */
[----:B0-----:R-:W-:Y:S02]  /*12e80*/  LEA.HI.X.SX32 R3, R4, R2, 0x1, P5 ;  /* 0x0000000204037211 */ /* 0x001fe400028f0eff */
[----:B------:R-:W-:-:S03]  /*12e90*/  IADD3 R4, P5, PT, R11, R16, RZ ;  /* 0x000000100b047210 */ /* 0x000fc60007fbe0ff */
[----:B------:R0:W-:Y:S04]  /*12ea0*/  STL [R1+0x890], R3 ;  /* 0x0008900301007387 */ /* 0x0001e80000100800 */
[----:B------:R1:W-:Y:S01]  /*12eb0*/  STL [R1+0x8cc], R4 ;  /* 0x0008cc0401007387 */ /* 0x0003e20000100800 */
[-C--:B0-----:R-:W-:Y:S02]  /*12ec0*/  LEA.HI.X.SX32 R3, R5, R2.reuse, 0x1, P6 ;  /* 0x0000000205037211 */ /* 0x081fe400030f0eff */
[----:B------:R-:W-:Y:S02]  /*12ed0*/  LEA.HI.X.SX32 R5, R6, R2, 0x1, P0 ;  /* 0x0000000206057211 */ /* 0x000fe400000f0eff */
[-C--:B-1----:R-:W-:Y:S01]  /*12ee0*/  IADD3 R4, P6, PT, R12, R16.reuse, RZ ;  /* 0x000000100c047210 */ /* 0x082fe20007fde0ff */
[----:B------:R0:W-:Y:S04]  /*12ef0*/  STL [R1+0x898], R3 ;  /* 0x0008980301007387 */ /* 0x0001e80000100800 */
[----:B------:R1:W-:Y:S01]  /*12f00*/  STL [R1+0x8d4], R4 ;  /* 0x0008d40401007387 */ /* 0x0003e20000100800 */
[----:B0-----:R-:W-:-:S03]  /*12f10*/  IADD3 R3, P0, PT, R13, R16, RZ ;  /* 0x000000100d037210 */ /* 0x001fc60007f1e0ff */
[----:B------:R0:W-:Y:S01]  /*12f20*/  STL [R1+0x8a0], R5 ;  /* 0x0008a00501007387 */ /* 0x0001e20000100800 */
[----:B-1----:R-:W-:-:S03]  /*12f30*/  LEA.HI.X.SX32 R4, R7, R2, 0x1, P1 ;  /* 0x0000000207047211 */ /* 0x002fc600008f0eff */
[----:B------:R1:W-:Y:S01]  /*12f40*/  STL [R1+0x8dc], R3 ;  /* 0x0008dc0301007387 */ /* 0x0003e20000100800 */
[----:B0-----:R-:W-:-:S03]  /*12f50*/  IADD3 R5, P1, PT, R14, R16, RZ ;  /* 0x000000100e057210 */ /* 0x001fc60007f3e0ff */
[----:B------:R-:W-:Y:S01]  /*12f60*/  STL [R1+0x8a8], R4 ;  /* 0x0008a80401007387 */ /* 0x000fe20000100800 */
[----:B-1----:R-:W-:-:S03]  /*12f70*/  LEA.HI.X.SX32 R3, R8, R2, 0x1, P2 ;  /* 0x0000000208037211 */ /* 0x002fc600010f0eff */
[----:B------:R-:W-:Y:S04]  /*12f80*/  STL [R1+0x8e4], R5 ;  /* 0x0008e40501007387 */ /* 0x000fe80000100800 */
[----:B------:R0:W-:Y:S02]  /*12f90*/  STL [R1+0x8b0], R3 ;  /* 0x0008b00301007387 */ /* 0x0001e40000100800 */
[----:B0-----:R-:W-:Y:S02]  /*12fa0*/  LEA.HI.X.SX32 R3, R9, R2, 0x1, P3 ;  /* 0x0000000209037211 */ /* 0x001fe400018f0eff */
[----:B------:R-:W2:Y:S01]  /*12fb0*/  LDL R9, [R1+0x4ec] ;  /* 0x0004ec0001097983 */ /* 0x000ea20000100800 */
[----:B------:R-:W-:-:S05]  /*12fc0*/  IMAD R15, R0, 0x72, RZ ;  /* 0x00000072000f7824 */ /* 0x000fca00078e02ff */
[----:B------:R-:W-:Y:S01]  /*12fd0*/  IADD3 R4, P2, PT, R15, R16, RZ ;  /* 0x000000100f047210 */ /* 0x000fe20007f5e0ff */
[C---:B------:R-:W-:Y:S02]  /*12fe0*/  IMAD R16, R0.reuse, 0x71, RZ ;  /* 0x0000007100107824 */ /* 0x040fe400078e02ff */
[C---:B------:R-:W-:Y:S02]  /*12ff0*/  IMAD R17, R0.reuse, 0x70, RZ ;  /* 0x0000007000117824 */ /* 0x040fe400078e02ff */
[----:B------:R0:W-:Y:S01]  /*13000*/  STL [R1+0x8ec], R4 ;  /* 0x0008ec0401007387 */ /* 0x0001e20000100800 */
[----:B------:R-:W-:-:S03]  /*13010*/  IMAD R18, R0, 0x6f, RZ ;  /* 0x0000006f00127824 */ /* 0x000fc600078e02ff */
[----:B------:R1:W-:Y:S01]  /*13020*/  STL [R1+0x8b8], R3 ;  /* 0x0008b80301007387 */ /* 0x0003e20000100800 */
[----:B0-----:R-:W-:Y:S01]  /*13030*/  LEA.HI.X.SX32 R4, R10, R2, 0x1, P4 ;  /* 0x000000020a047211 */ /* 0x001fe200020f0eff */
[C---:B------:R-:W-:Y:S02]  /*13040*/  IMAD R19, R0.reuse, 0x6e, RZ ;  /* 0x0000006e00137824 */ /* 0x040fe400078e02ff */
[C---:B------:R-:W-:Y:S02]  /*13050*/  IMAD R20, R0.reuse, 0x6d, RZ ;  /* 0x0000006d00147824 */ /* 0x040fe400078e02ff */
[C---:B------:R-:W-:Y:S02]  /*13060*/  IMAD R21, R0.reuse, 0x6c, RZ ;  /* 0x0000006c00157824 */ /* 0x040fe400078e02ff */
[C---:B------:R-:W-:Y:S02]  /*13070*/  IMAD R22, R0.reuse, 0x6b, RZ ;  /* 0x0000006b00167824 */ /* 0x040fe400078e02ff */
[----:B------:R-:W-:-:S02]  /*13080*/  IMAD R23, R0, 0x6a, RZ ;  /* 0x0000006a00177824 */ /* 0x000fc400078e02ff */
[C---:B------:R-:W-:Y:S02]  /*13090*/  IMAD R24, R0.reuse, 0x69, RZ ;  /* 0x0000006900187824 */ /* 0x040fe400078e02ff */
        /* <DEDUP_REMOVED lines=8> */
[----:B------:R-:W-:Y:S01]  /*13120*/  IMAD R6, R0, 0x5e, RZ ;  /* 0x0000005e00067824 */ /* 0x000fe200078e02ff */
[-C--:B--2---:R-:W-:Y:S02]  /*13130*/  IADD3 R5, P3, PT, R16, R9.reuse, RZ ;  /* 0x0000000910057210 */ /* 0x084fe40007f7e0ff */
[----:B-1----:R-:W-:-:S03]  /*13140*/  IADD3 R3, P4, PT, R17, R9, RZ ;  /* 0x0000000911037210 */ /* 0x002fc60007f9e0ff */
[----:B------:R0:W-:Y:S04]  /*13150*/  STL [R1+0x8f4], R5 ;  /* 0x0008f40501007387 */ /* 0x0001e80000100800 */
[----:B------:R1:W-:Y:S01]  /*13160*/  STL [R1+0x8c0], R4 ;  /* 0x0008c00401007387 */ /* 0x0003e20000100800 */
[----:B0-----:R-:W-:-:S03]  /*13170*/  LEA.HI.X.SX32 R5, R11, R2, 0x1, P5 ;  /* 0x000000020b057211 */ /* 0x001fc600028f0eff */
[----:B------:R0:W-:Y:S01]  /*13180*/  STL [R1+0x8fc], R3 ;  /* 0x0008fc0301007387 */ /* 0x0001e20000100800 */
[----:B-1----:R-:W-:-:S03]  /*13190*/  IADD3 R4, P5, PT, R18, R9, RZ ;  /* 0x0000000912047210 */ /* 0x002fc60007fbe0ff */
[----:B------:R1:W-:Y:S04]  /*131a0*/  STL [R1+0x8c8], R5 ;  /* 0x0008c80501007387 */ /* 0x0003e80000100800 */
[----:B------:R2:W-:Y:S01]  /*131b0*/  STL [R1+0x904], R4 ;  /* 0x0009040401007387 */ /* 0x0005e20000100800 */
[----:B0-----:R-:W-:Y:S02]  /*131c0*/  LEA.HI.X.SX32 R3, R12, R2, 0x1, P6 ;  /* 0x000000020c037211 */ /* 0x001fe400030f0eff */
[----:B-1----:R-:W-:-:S03]  /*131d0*/  IADD3 R5, P6, PT, R19, R9, RZ ;  /* 0x0000000913057210 */ /* 0x002fc60007fde0ff */
[----:B------:R0:W-:Y:S01]  /*131e0*/  STL [R1+0x8d0], R3 ;  /* 0x0008d00301007387 */ /* 0x0001e20000100800 */
[----:B--2---:R-:W-:-:S03]  /*131f0*/  LEA.HI.X.SX32 R4, R13, R2, 0x1, P0 ;  /* 0x000000020d047211 */ /* 0x004fc600000f0eff */
[----:B------:R1:W-:Y:S04]  /*13200*/  STL [R1+0x90c], R5 ;  /* 0x00090c0501007387 */ /* 0x0003e80000100800 */
[----:B------:R2:W-:Y:S01]  /*13210*/  STL [R1+0x8d8], R4 ;  /* 0x0008d80401007387 */ /* 0x0005e20000100800 */
[----:B0-----:R-:W-:Y:S02]  /*13220*/  IADD3 R3, P0, PT, R20, R9, RZ ;  /* 0x0000000914037210 */ /* 0x001fe40007f1e0ff */
[----:B-1----:R-:W-:-:S03]  /*13230*/  LEA.HI.X.SX32 R5, R14, R2, 0x1, P1 ;  /* 0x000000020e057211 */ /* 0x002fc600008f0eff */
[----:B------:R0:W-:Y:S01]  /*13240*/  STL [R1+0x914], R3 ;  /* 0x0009140301007387 */ /* 0x0001e20000100800 */
[----:B--2---:R-:W-:-:S03]  /*13250*/  IADD3 R4, P1, PT, R21, R9, RZ ;  /* 0x0000000915047210 */ /* 0x004fc60007f3e0ff */
        /* <DEDUP_REMOVED lines=32> */
[----:B0-----:R-:W-:Y:S01]  /*13460*/  IMAD R3, R0, 0x63, RZ ;  /* 0x0000006300037824 */ /* 0x001fe200078e02ff */
[----:B-1----:R-:W-:Y:S02]  /*13470*/  IADD3 R5, P2, PT, R29, R9, RZ ;  /* 0x000000091d057210 */ /* 0x002fe40007f5e0ff */
[----:B--2---:R-:W-:-:S03]  /*13480*/  LEA.HI.X.SX32 R4, R23, R2, 0x1, P3 ;  /* 0x0000000217047211 */ /* 0x004fc600018f0eff */
[----:B------:R0:W-:Y:S01]  /*13490*/  STL [R1+0x95c], R5 ;  /* 0x00095c0501007387 */ /* 0x0001e20000100800 */
[----:B------:R-:W-:-:S03]  /*134a0*/  IMAD R11, R0, 0x62, RZ ;  /* 0x00000062000b7824 */ /* 0x000fc600078e02ff */
[----:B------:R1:W-:Y:S01]  /*134b0*/  STL [R1+0x928], R4 ;  /* 0x0009280401007387 */ /* 0x0003e20000100800 */
[----:B0-----:R-:W-:Y:S02]  /*134c0*/  IADD3 R5, P3, PT, R3, R9, RZ ;  /* 0x0000000903057210 */ /* 0x001fe40007f7e0ff */
[----:B-1----:R-:W-:-:S03]  /*134d0*/  LEA.HI.X.SX32 R4, R24, R2, 0x1, P4 ;  /* 0x0000000218047211 */ /* 0x002fc600020f0eff */
[----:B------:R0:W-:Y:S04]  /*134e0*/  STL [R1+0x964], R5 ;  /* 0x0009640501007387 */ /* 0x0001e80000100800 */
        /* <DEDUP_REMOVED lines=11> */
[----:B------:R0:W-:Y:S01]  /*135a0*/  STL [R1+0x97c], R5 ;  /* 0x00097c0501007387 */ /* 0x0001e20000100800 */
[----:B------:R-:W-:-:S03]  /*135b0*/  IADD3 R12, P0, PT, R7, R9, RZ ;  /* 0x00000009070c7210 */ /* 0x000fc60007f1e0ff */
[----:B------:R1:W-:Y:S04]  /*135c0*/  STL [R1+0x948], R4 ;  /* 0x0009480401007387 */ /* 0x0003e80000100800 */
[----:B------:R2:W-:Y:S01]  /*135d0*/  STL [R1+0x984], R12 ;  /* 0x0009840c01007387 */ /* 0x0005e20000100800 */
[----:B0-----:R-:W-:Y:S01]  /*135e0*/  IMAD R5, R0, 0x5d, RZ ;  /* 0x0000005d00057824 */ /* 0x001fe200078e02ff */
[-C--:B-1----:R-:W-:Y:S02]  /*135f0*/  LEA.HI.X.SX32 R4, R28, R2.reuse, 0x1, P1 ;  /* 0x000000021c047211 */ /* 0x082fe400008f0eff */
[-C--:B------:R-:W-:Y:S02]  /*13600*/  IADD3 R13, P1, PT, R6, R9.reuse, RZ ;  /* 0x00000009060d7210 */ /* 0x080fe40007f3e0ff */
[----:B--2---:R-:W-:Y:S01]  /*13610*/  LEA.HI.X.SX32 R12, R29, R2, 0x1, P2 ;  /* 0x000000021d0c7211 */ /* 0x004fe200010f0eff */
[----:B------:R0:W-:Y:S04]  /*13620*/  STL [R1+0x950], R4 ;  /* 0x0009500401007387 */ /* 0x0001e80000100800 */
[----:B------:R1:W-:Y:S01]  /*13630*/  STL [R1+0x98c], R13 ;  /* 0x00098c0d01007387 */ /* 0x0003e20000100800 */
[----:B0-----:R-:W-:Y:S01]  /*13640*/  IMAD R4, R0, 0x5c, RZ ;  /* 0x0000005c00047824 */ /* 0x001fe200078e02ff */
[----:B-1----:R-:W-:-:S02]  /*13650*/  IADD3 R13, P2, PT, R5, R9, RZ ;  /* 0x00000009050d7210 */ /* 0x002fc40007f5e0ff */
[----:B------:R0:W-:Y:S04]  /*13660*/  STL [R1+0x958], R12 ;  /* 0x0009580c01007387 */ /* 0x0001e80000100800 */
[----:B------:R1:W-:Y:S01]  /*13670*/  STL [R1+0x994], R13 ;  /* 0x0009940d01007387 */ /* 0x0003e20000100800 */
[----:B0-----:R-:W-:Y:S01]  /*13680*/  LEA.HI.X.SX32 R12, R3, R2, 0x1, P3 ;  /* 0x00000002030c7211 */ /* 0x001fe200018f0eff */
[----:B------:R-:W-:Y:S01]  /*13690*/  IMAD R3, R0, 0x5b, RZ ;  /* 0x0000005b00037824 */ /* 0x000fe200078e02ff */
[----:B-1----:R-:W-:-:S03]  /*136a0*/  IADD3 R13, P3, PT, R4, R9, RZ ;  /* 0x00000009040d7210 */ /* 0x002fc60007f7e0ff */
        /* <DEDUP_REMOVED lines=133> */
[----:B------:R-:W-:Y:S01]  /*13f00*/  IMAD.SHL.U32 R8, R0, 0x40, RZ ;  /* 0x0000004000087824 */ /* 0x000fe200078e00ff */
        /* <DEDUP_REMOVED lines=266> */
[----:B------:R0:W-:Y:S01]  /*14fb0*/  STL [R1+0xbe0], R12 ;  /* 0x000be00c01007387 */ /* 0x0001e20000100800 */
[----:B------:R-:W-:-:S03]  /*14fc0*/  LEA.HI.X.SX32 R11, R11, R2, 0x1, P0 ;  /* 0x000000020b0b7211 */ /* 0x000fc600000f0eff */
[----:B------:R1:W-:Y:S01]  /*14fd0*/  STL [R1+0xc1c], R13 ;  /* 0x000c1c0d01007387 */ /* 0x0003e20000100800 */
[-C--:B------:R-:W-:Y:S01]  /*14fe0*/  LEA.HI.X.SX32 R10, R10, R2.reuse, 0x1, P1 ;  /* 0x000000020a0a7211 */ /* 0x080fe200008f0eff */
[----:B0-----:R-:W-:Y:S01]  /*14ff0*/  IMAD R12, R0, 0xa, RZ ;  /* 0x0000000a000c7824 */ /* 0x001fe200078e02ff */
[-C--:B-1----:R-:W-:Y:S01]  /*15000*/  IADD3 R13, P0, PT, R3, R9.reuse, RZ ;  /* 0x00000009030d7210 */ /* 0x082fe20007f1e0ff */
[----:B------:R0:W-:Y:S04]  /*15010*/  STL [R1+0xbe8], R11 ;  /* 0x000be80b01007387 */ /* 0x0001e80000100800 */
[----:B------:R1:W-:Y:S01]  /*15020*/  STL [R1+0xc24], R13 ;  /* 0x000c240d01007387 */ /* 0x0003e20000100800 */
[-C--:B------:R-:W-:Y:S01]  /*15030*/  LEA.HI.X.SX32 R8, R8, R2.reuse, 0x1, P2 ;  /* 0x0000000208087211 */ /* 0x080fe200010f0eff */
[----:B0-----:R-:W-:Y:S01]  /*15040*/  IMAD R11, R0, 0x9, RZ ;  /* 0x00000009000b7824 */ /* 0x001fe200078e02ff */
[-C--:B-1----:R-:W-:Y:S01]  /*15050*/  IADD3 R13, P1, PT, R12, R9.reuse, RZ ;  /* 0x000000090c0d7210 */ /* 0x082fe20007f3e0ff */
[----:B------:R0:W-:Y:S04]  /*15060*/  STL [R1+0xbf0], R10 ;  /* 0x000bf00a01007387 */ /* 0x0001e80000100800 */
[----:B------:R1:W-:Y:S01]  /*15070*/  STL [R1+0xc2c], R13 ;  /* 0x000c2c0d01007387 */ /* 0x0003e20000100800 */
[-C--:B------:R-:W-:Y:S01]  /*15080*/  LEA.HI.X.SX32 R7, R7, R2.reuse, 0x1, P3 ;  /* 0x0000000207077211 */ /* 0x080fe200018f0eff */
[----:B0-----:R-:W-:Y:S01]  /*15090*/  IMAD.SHL.U32 R10, R0, 0x8, RZ ;  /* 0x00000008000a7824 */ /* 0x001fe200078e00ff */
        /* <DEDUP_REMOVED lines=14> */
[C---:B0-----:R-:W-:Y:S01]  /*15180*/  IMAD R6, R0.reuse, 0x5, RZ ;  /* 0x0000000500067824 */ /* 0x041fe200078e02ff */
[-C--:B-1----:R-:W-:Y:S01]  /*15190*/  IADD3 R13, P5, PT, R7, R9.reuse, RZ ;  /* 0x00000009070d7210 */ /* 0x082fe20007fbe0ff */
[----:B------:R0:W-:Y:S04]  /*151a0*/  STL [R1+0xc10], R5 ;  /* 0x000c100501007387 */ /* 0x0001e80000100800 */
[----:B------:R1:W-:Y:S01]  /*151b0*/  STL [R1+0xc4c], R13 ;  /* 0x000c4c0d01007387 */ /* 0x0003e20000100800 */
[-C--:B------:R-:W-:Y:S01]  /*151c0*/  LEA.HI.X.SX32 R3, R3, R2.reuse, 0x1, P0 ;  /* 0x0000000203037211 */ /* 0x080fe200000f0eff */
[----:B0-----:R-:W-:Y:S01]  /*151d0*/  IMAD.SHL.U32 R5, R0, 0x4, RZ ;  /* 0x0000000400057824 */ /* 0x001fe200078e00ff */
[----:B-1----:R-:W-:Y:S01]  /*151e0*/  IADD3 R13, P6, PT, R6, R9, RZ ;  /* 0x00000009060d7210 */ /* 0x002fe20007fde0ff */
[----:B------:R0:W-:Y:S04]  /*151f0*/  STL [R1+0xc18], R4 ;  /* 0x000c180401007387 */ /* 0x0001e80000100800 */
[----:B------:R1:W-:Y:S01]  /*15200*/  STL [R1+0xc54], R13 ;  /* 0x000c540d01007387 */ /* 0x0003e20000100800 */
[----:B------:R-:W-:-:S03]  /*15210*/  LEA.HI.X.SX32 R14, R12, R2, 0x1, P1 ;  /* 0x000000020c0e7211 */ /* 0x000fc600008f0eff */
[----:B------:R2:W-:Y:S01]  /*15220*/  STL [R1+0xc20], R3 ;  /* 0x000c200301007387 */ /* 0x0005e20000100800 */
[C---:B0-----:R-:W-:Y:S01]  /*15230*/  IMAD R4, R0.reuse, 0x3, RZ ;  /* 0x0000000300047824 */ /* 0x041fe200078e02ff */
[----:B-1----:R-:W-:Y:S01]  /*15240*/  IADD3 R13, P0, PT, R5, R9, RZ ;  /* 0x00000009050d7210 */ /* 0x002fe20007f1e0ff */
[----:B--2---:R-:W-:-:S04]  /*15250*/  IMAD.SHL.U32 R3, R0, 0x2, RZ ;  /* 0x0000000200037824 */ /* 0x004fc800078e00ff */
[----:B------:R0:W-:Y:S01]  /*15260*/  STL [R1+0xc5c], R13 ;  /* 0x000c5c0d01007387 */ /* 0x0001e20000100800 */
[-C--:B------:R-:W-:Y:S02]  /*15270*/  LEA.HI.X.SX32 R12, R11, R2.reuse, 0x1, P2 ;  /* 0x000000020b0c7211 */ /* 0x080fe400010f0eff */
[----:B------:R-:W-:Y:S02]  /*15280*/  LEA.HI.X.SX32 R10, R10, R2, 0x1, P3 ;  /* 0x000000020a0a7211 */ /* 0x000fe400018f0eff */
[-C--:B------:R-:W-:Y:S01]  /*15290*/  IADD3 R11, P2, PT, R3, R9.reuse, RZ ;  /* 0x00000009030b7210 */ /* 0x080fe20007f5e0ff */
[----:B------:R1:W-:Y:S01]  /*152a0*/  STL [R1+0xc28], R14 ;  /* 0x000c280e01007387 */ /* 0x0003e20000100800 */
[----:B0-----:R-:W-:Y:S02]  /*152b0*/  IADD3 R13, P1, PT, R4, R9, RZ ;  /* 0x00000009040d7210 */ /* 0x001fe40007f3e0ff */
[----:B------:R-:W-:Y:S02]  /*152c0*/  IADD3 R9, P3, PT, R9, R0, RZ ;  /* 0x0000000009097210 */ /* 0x000fe40007f7e0ff */
[-C--:B------:R-:W-:Y:S01]  /*152d0*/  LEA.HI.X.SX32 R8, R8, R2.reuse, 0x1, P4 ;  /* 0x0000000208087211 */ /* 0x080fe200020f0eff */
[----:B------:R1:W-:Y:S01]  /*152e0*/  STL [R1+0xc64], R13 ;  /* 0x000c640d01007387 */ /* 0x0003e20000100800 */
[----:B------:R-:W-:-:S02]  /*152f0*/  LEA.HI.X.SX32 R7, R7, R2, 0x1, P5 ;  /* 0x0000000207077211 */ /* 0x000fc400028f0eff */
[-C--:B------:R-:W-:Y:S01]  /*15300*/  LEA.HI.X.SX32 R6, R6, R2.reuse, 0x1, P6 ;  /* 0x0000000206067211 */ /* 0x080fe200030f0eff */
[----:B------:R1:W-:Y:S01]  /*15310*/  STL [R1+0xc30], R12 ;  /* 0x000c300c01007387 */ /* 0x0003e20000100800 */
[----:B------:R-:W-:-:S03]  /*15320*/  LEA.HI.X.SX32 R5, R5, R2, 0x1, P0 ;  /* 0x0000000205057211 */ /* 0x000fc600000f0eff */
[----:B------:R1:W-:Y:S01]  /*15330*/  STL [R1+0xc6c], R11 ;  /* 0x000c6c0b01007387 */ /* 0x0003e20000100800 */
[----:B------:R-:W-:-:S03]  /*15340*/  LEA.HI.X.SX32 R4, R4, R2, 0x1, P1 ;  /* 0x0000000204047211 */ /* 0x000fc600008f0eff */
[----:B------:R1:W-:Y:S01]  /*15350*/  STL [R1+0xc38], R10 ;  /* 0x000c380a01007387 */ /* 0x0003e20000100800 */
[----:B------:R-:W-:-:S03]  /*15360*/  LEA.HI.X.SX32 R3, R3, R2, 0x1, P2 ;  /* 0x0000000203037211 */ /* 0x000fc600010f0eff */
[----:B------:R1:W-:Y:S01]  /*15370*/  STL [R1+0xc74], R9 ;  /* 0x000c740901007387 */ /* 0x0003e20000100800 */
[----:B------:R-:W-:-:S03]  /*15380*/  LEA.HI.X.SX32 R0, R0, R2, 0x1, P3 ;  /* 0x0000000200007211 */ /* 0x000fc600018f0eff */
[----:B------:R1:W-:Y:S04]  /*15390*/  STL [R1+0xc40], R8 ;  /* 0x000c400801007387 */ /* 0x0003e80000100800 */
[----:B------:R1:W-:Y:S04]  /*153a0*/  STL [R1+0xc48], R7 ;  /* 0x000c480701007387 */ /* 0x0003e80000100800 */
[----:B------:R1:W-:Y:S04]  /*153b0*/  STL [R1+0xc50], R6 ;  /* 0x000c500601007387 */ /* 0x0003e80000100800 */
[----:B------:R1:W-:Y:S04]  /*153c0*/  STL [R1+0xc58], R5 ;  /* 0x000c580501007387 */ /* 0x0003e80000100800 */
[----:B------:R1:W-:Y:S04]  /*153d0*/  STL [R1+0xc60], R4 ;  /* 0x000c600401007387 */ /* 0x0003e80000100800 */
[----:B------:R1:W-:Y:S04]  /*153e0*/  STL [R1+0xc68], R3 ;  /* 0x000c680301007387 */ /* 0x0003e80000100800 */
[----:B------:R1:W-:Y:S04]  /*153f0*/  STL [R1+0x288], RZ ;  /* 0x000288ff01007387 */ /* 0x0003e80000100800 */
[----:B------:R1:W-:Y:S04]  /*15400*/  STL [R1+0xc70], R0 ;  /* 0x000c700001007387 */ /* 0x0003e80000100800 */
        /* <DEDUP_REMOVED lines=48> */
[----:B------:R1:W-:Y:S02]  /*15710*/  STL [R1+0x23c], RZ ;  /* 0x00023cff01007387 */ /* 0x0003e40000100800 */
.L_x_2:
[----:B------:R0:W-:Y:S01]  /*15720*/  STL [R1+0x2a00], R3 ;  /* 0x002a000301007387 */ /* 0x0001e20000100800 */
[----:B-1----:R-:W1:Y:S03]  /*15730*/  LDC R0, c[0x0][0x3a0] ;  /* 0x0000e800ff007b82 */ /* 0x002e660000000800 */
[----:B------:R-:W2:Y:S04]  /*15740*/  LDL R7, [R1+0x4e8] ;  /* 0x0004e80001077983 */ /* 0x000ea80000100800 */
[----:B------:R-:W2:Y:S04]  /*15750*/  LDL R6, [R1+0x4ec] ;  /* 0x0004ec0001067983 */ /* 0x000ea80000100800 */
[----:B0-----:R-:W1:Y:S04]  /*15760*/  LDL R3, [R1+0x7f8] ;  /* 0x0007f80001037983 */ /* 0x001e680000100800 */
[----:B------:R-:W-:Y:S04]  /*15770*/  STL [R1+0x29cc], R19 ;  /* 0x0029cc1301007387 */ /* 0x000fe80000100800 */
[----:B------:R-:W-:Y:S04]  /*15780*/  STL [R1+0x29d4], R19 ;  /* 0x0029d41301007387 */ /* 0x000fe80000100800 */
[----:B------:R-:W-:Y:S04]  /*15790*/  STL [R1+0x29dc], R19 ;  /* 0x0029dc1301007387 */ /* 0x000fe80000100800 */
[----:B------:R-:W-:Y:S04]  /*157a0*/  STL [R1+0x29e4], R19 ;  /* 0x0029e41301007387 */ /* 0x000fe80000100800 */
[----:B------:R-:W-:Y:S04]  /*157b0*/  STL [R1+0x29ec], R19 ;  /* 0x0029ec1301007387 */ /* 0x000fe80000100800 */
[----:B------:R-:W-:Y:S04]  /*157c0*/  STL [R1+0x29f4], R19 ;  /* 0x0029f41301007387 */ /* 0x000fe80000100800 */
[----:B------:R0:W-:Y:S04]  /*157d0*/  STL [R1+0x29fc], R19 ;  /* 0x0029fc1301007387 */ /* 0x0001e80000100800 */
        /* <DEDUP_REMOVED lines=72> */
[----:B-1----:R-:W-:-:S03]  /*15c60*/  IMAD R0, R3, -0x80, R0 ;  /* 0xffffff8003007824 */ /* 0x002fc600078e0200 */
[----:B------:R-:W-:Y:S04]  /*15c70*/  STL [R1+0x28a0], R17 ;  /* 0x0028a01101007387 */ /* 0x000fe80000100800 */
[----:B------:R-:W-:Y:S04]  /*15c80*/  STL [R1+0x28a8], R17 ;  /* 0x0028a81101007387 */ /* 0x000fe80000100800 */
[----:B------:R-:W-:Y:S04]  /*15c90*/  STL [R1+0x28b0], R17 ;  /* 0x0028b01101007387 */ /* 0x000fe80000100800 */
[----:B------:R-:W-:Y:S04]  /*15ca0*/  STL [R1+0x28b8], R17 ;  /* 0x0028b81101007387 */ /* 0x000fe80000100800 */
[----:B------:R-:W-:Y:S01]  /*15cb0*/  STL [R1+0x28c0], R17 ;  /* 0x0028c01101007387 */ /* 0x000fe20000100800 */
[----:B------:R-:W-:-:S03]  /*15cc0*/  ISETP.GT.AND P0, PT, R0, RZ, PT ;  /* 0x000000ff0000720c */ /* 0x000fc60003f04270 */
[----:B------:R-:W-:Y:S04]  /*15cd0*/  STL [R1+0x28c8], R17 ;  /* 0x0028c81101007387 */ /* 0x000fe80000100800 */
[----:B------:R-:W-:Y:S04]  /*15ce0*/  STL [R1+0x28d0], R17 ;  /* 0x0028d01101007387 */ /* 0x000fe80000100800 */
[----:B------:R-:W-:Y:S04]  /*15cf0*/  STL [R1+0x28d8], R17 ;  /* 0x0028d81101007387 */ /* 0x000fe80000100800 */
[----:B------:R-:W-:Y:S04]  /*15d00*/  STL [R1+0x28e0], R17 ;  /* 0x0028e01101007387 */ /* 0x000fe80000100800 */
[----:B------:R-:W-:Y:S04]  /*15d10*/  STL [R1+0x289c], R2 ;  /* 0x00289c0201007387 */ /* 0x000fe80000100800 */
[----:B------:R-:W-:Y:S04]  /*15d20*/  STL [R1+0x2898], R16 ;  /* 0x0028981001007387 */ /* 0x000fe80000100800 */
[----:B------:R-:W-:Y:S01]  /*15d30*/  STL [R1+0x2894], R29 ;  /* 0x0028941d01007387 */ /* 0x000fe20000100800 */
[----:B------:R-:W-:-:S03]  /*15d40*/  PRMT R5, RZ, 0x7610, R5 ;  /* 0x00007610ff057816 */ /* 0x000fc60000000005 */
        /* <DEDUP_REMOVED lines=9> */
[----:B------:R-:W3:Y:S04]  /*15de0*/  LDL.LU R3, [R1+0x2a00] ;  /* 0x002a000001037983 */ /* 0x000ee80000300800 */
[----:B--2---:R1:W2:Y:S04]  /*15df0*/  @P0 LDG.E.U8 R5, desc[UR8][R6.64] ;  /* 0x0000000806050981 */ /* 0x0042a8000c1e1100 */
[----:B------:R-:W1:Y:S04]  /*15e00*/  LDL R6, [R1+0xc70] ;  /* 0x000c700001067983 */ /* 0x000e680000100800 */
[----:B------:R-:W1:Y:S01]  /*15e10*/  LDL R7, [R1+0xc74] ;  /* 0x000c740001077983 */ /* 0x000e620000100800 */
[----:B------:R-:W-:-:S02]  /*15e20*/  ISETP.GT.AND P1, PT, R0, 0x1, PT ;  /* 0x000000010000780c */ /* 0x000fc40003f24270 */
[----:B---3--:R-:W-:-:S11]  /*15e30*/  PRMT R3, RZ, 0x7610, R3 ;  /* 0x00007610ff037816 */ /* 0x008fd60000000003 */
[----:B-1----:R-:W-:-:S04]  /*15e40*/  @P1 LOP3.LUT R7, R7, R6, RZ, 0x3c, !PT ;  /* 0x0000000607071212 */ /* 0x002fc800078e3cff */
[----:B------:R-:W-:-:S04]  /*15e50*/  @P1 LOP3.LUT R6, R7, R6, RZ, 0x3c, !PT ;  /* 0x0000000607061212 */ /* 0x000fc800078e3cff */
[----:B------:R-:W-:-:S05]  /*15e60*/  @P1 LOP3.LUT R7, R7, R6, RZ, 0x3c, !PT ;  /* 0x0000000607071212 */ /* 0x000fca00078e3cff */
[----:B------:R1:W3:Y:S04]  /*15e70*/  @P1 LDG.E.U8 R3, desc[UR8][R6.64] ;  /* 0x0000000806031981 */ /* 0x0002e8000c1e1100 */
[----:B------:R-:W1:Y:S04]  /*15e80*/  LDL R6, [R1+0xc68] ;  /* 0x000c680001067983 */ /* 0x000e680000100800 */
[----:B------:R-:W1:Y:S01]  /*15e90*/  LDL R7, [R1+0xc6c] ;  /* 0x000c6c0001077983 */ /* 0x000e620000100800 */
[----:B------:R-:W-:Y:S02]  /*15ea0*/  ISETP.GT.AND P2, PT, R0, 0x2, PT ;  /* 0x000000020000780c */ /* 0x000fe40003f44270 */
[----:B0-----:R-:W-:-:S11]  /*15eb0*/  PRMT R19, RZ, 0x7610, R19 ;  /* 0x00007610ff137816 */ /* 0x001fd60000000013 */
[----:B-1----:R-:W-:-:S04]  /*15ec0*/  @P2 LOP3.LUT R7, R7, R6, RZ, 0x3c, !PT ;  /* 0x0000000607072212 */ /* 0x002fc800078e3cff */
[----:B------:R-:W-:-:S04]  /*15ed0*/  @P2 LOP3.LUT R6, R7, R6, RZ, 0x3c, !PT ;  /* 0x0000000607062212 */ /* 0x000fc800078e3cff */
[----:B------:R-:W-:-:S05]  /*15ee0*/  @P2 LOP3.LUT R7, R7, R6, RZ, 0x3c, !PT ;  /* 0x0000000607072212 */ /* 0x000fca00078e3cff */
[----:B------:R-:W4:Y:S01]  /*15ef0*/  @P2 LDG.E.U8 R19, desc[UR8][R6.64] ;  /* 0x0000000806132981 */ /* 0x000f22000c1e1100 */
[----:B------:R-:W-:-:S03]  /*15f00*/  ISETP.GT.AND P3, PT, R0, 0x3, PT ;  /* 0x000000030000780c */ /* 0x000fc60003f64270 */
[----:B----4-:R0:W-:Y:S04]  /*15f10*/  STL [R1+0x10c], R19 ;  /* 0x00010c1301007387 */ /* 0x0101e80000100800 */
[----:B0-----:R-:W4:Y:S04]  /*15f20*/  LDL.LU R19, [R1+0x29fc] ;  /* 0x0029fc0001137983 */ /* 0x001f280000300800 */
[----:B------:R-:W5:Y:S04]  /*15f30*/  LDL R6, [R1+0xc60] ;  /* 0x000c600001067983 */ /* 0x000f680000100800 */
[----:B------:R-:W5:Y:S01]  /*15f40*/  LDL R7, [R1+0xc64] ;  /* 0x000c640001077983 */ /* 0x000f620000100800 */
[----:B------:R-:W-:-:S02]  /*15f50*/  PRMT R18, RZ, 0x7610, R18 ;  /* 0x00007610ff127816 */ /* 0x000fc40000000012 */
[----:B-----5:R-:W-:-:S04]  /*15f60*/  @P3 LOP3.LUT R7, R7, R6, RZ, 0x3c, !PT ;  /* 0x0000000607073212 */ /* 0x020fc800078e3cff */
[----:B------:R-:W-:-:S04]  /*15f70*/  @P3 LOP3.LUT R6, R7, R6, RZ, 0x3c, !PT ;  /* 0x0000000607063212 */ /* 0x000fc800078e3cff */
[----:B------:R-:W-:-:S05]  /*15f80*/  @P3 LOP3.LUT R7, R7, R6, RZ, 0x3c, !PT ;  /* 0x0000000607073212 */ /* 0x000fca00078e3cff */
[----:B------:R-:W5:Y:S01]  /*15f90*/  @P3 LDG.E.U8 R18, desc[UR8][R6.64] ;  /* 0x0000000806123981 */ /* 0x000f62000c1e1100 */
[----:B------:R-:W-:-:S03]  /*15fa0*/  ISETP.GT.AND P0, PT, R0, 0x4, PT ;  /* 0x000000040000780c */ /* 0x000fc60003f04270 */
[----:B-----5:R0:W-:Y:S04]  /*15fb0*/  STL [R1+0x108], R18 ;  /* 0x0001081201007387 */ /* 0x0201e80000100800 */
[----:B0-----:R-:W5:Y:S04]  /*15fc0*/  LDL.LU R18, [R1+0x29f8] ;  /* 0x0029f80001127983 */ /* 0x001f680000300800 */
[----:B------:R-:W2:Y:S04]  /*15fd0*/  LDL R6, [R1+0xc58] ;  /* 0x000c580001067983 */ /* 0x000ea80000100800 */
[----:B------:R-:W2:Y:S01]  /*15fe0*/  LDL R7, [R1+0xc5c] ;  /* 0x000c5c0001077983 */ /* 0x000ea20000100800 */
[----:B----4-:R-:W-:-:S02]  /*15ff0*/  PRMT R19, RZ, 0x7610, R19 ;  /* 0x00007610ff137816 */ /* 0x010fc40000000013 */
[----:B--2---:R-:W-:-:S04]  /*16000*/  @P0 LOP3.LUT R7, R7, R6, RZ, 0x3c, !PT ;  /* 0x0000000607070212 */ /* 0x004fc800078e3cff */
[----:B------:R-:W-:-:S04]  /*16010*/  @P0 LOP3.LUT R6, R7, R6, RZ, 0x3c, !PT ;  /* 0x0000000607060212 */ /* 0x000fc800078e3cff */
[----:B------:R-:W-:-:S05]  /*16020*/  @P0 LOP3.LUT R7, R7, R6, RZ, 0x3c, !PT ;  /* 0x0000000607070212 */ /* 0x000fca00078e3cff */
[----:B------:R-:W2:Y:S01]  /*16030*/  @P0 LDG.E.U8 R19, desc[UR8][R6.64] ;  /* 0x0000000806130981 */ /* 0x000ea2000c1e1100 */
[----:B------:R-:W-:-:S03]  /*16040*/  ISETP.GT.AND P1, PT, R0, 0x5, PT ;  /* 0x000000050000780c */ /* 0x000fc60003f24270 */
[----:B--2---:R0:W-:Y:S04]  /*16050*/  STL [R1+0x14c], R19 ;  /* 0x00014c1301007387 */ /* 0x0041e80000100800 */
[----:B0-----:R-:W2:Y:S04]  /*16060*/  LDL.LU R19, [R1+0x29f4] ;  /* 0x0029f40001137983 */ /* 0x001ea80000300800 */
[----:B------:R-:W4:Y:S04]  /*16070*/  LDL R6, [R1+0xc50] ;  /* 0x000c500001067983 */ /* 0x000f280000100800 */
[----:B------:R-:W4:Y:S01]  /*16080*/  LDL R7, [R1+0xc54] ;  /* 0x000c540001077983 */ /* 0x000f220000100800 */
[----:B-----5:R-:W-:-:S02]  /*16090*/  PRMT R18, RZ, 0x7610, R18 ;  /* 0x00007610ff127816 */ /* 0x020fc40000000012 */
[----:B----4-:R-:W-:-:S04]  /*160a0*/  @P1 LOP3.LUT R7, R7, R6, RZ, 0x3c, !PT ;  /* 0x0000000607071212 */ /* 0x010fc800078e3cff */
        /* <DEDUP_REMOVED lines=8> */
[----:B--2---:R-:W-:-:S02]  /*16130*/  PRMT R19, RZ, 0x7610, R19 ;  /* 0x00007610ff137816 */ /* 0x004fc40000000013 */
[----:B-----5:R-:W-:-:S04]  /*16140*/  @P2 LOP3.LUT R7, R7, R6, RZ, 0x3c, !PT ;  /* 0x0000000607072212 */ /* 0x020fc800078e3cff */
[----:B------:R-:W-:-:S04]  /*16150*/  @P2 LOP3.LUT R6, R7, R6, RZ, 0x3c, !PT ;  /* 0x0000000607062212 */ /* 0x000fc800078e3cff */
[----:B------:R-:W-:-:S05]  /*16160*/  @P2 LOP3.LUT R7, R7, R6, RZ, 0x3c, !PT ;  /* 0x0000000607072212 */ /* 0x000fca00078e3cff */
[----:B------:R-:W2:Y:S01]  /*16170*/  @P2 LDG.E.U8 R19, desc[UR8][R6.64] ;  /* 0x0000000806132981 */ /* 0x000ea2000c1e1100 */
[----:B------:R-:W-:-:S03]  /*16180*/  ISETP.GT.AND P3, PT, R0, 0x7, PT ;  /* 0x000000070000780c */ /* 0x000fc60003f64270 */
[----:B--2---:R0:W-:Y:S04]  /*16190*/  STL [R1+0x17c], R19 ;  /* 0x00017c1301007387 */ /* 0x0041e80000100800 */
[----:B0-----:R-:W2:Y:S04]  /*161a0*/  LDL.LU R19, [R1+0x29ec] ;  /* 0x0029ec0001137983 */ /* 0x001ea80000300800 */
[----:B------:R-:W5:Y:S04]  /*161b0*/  LDL R6, [R1+0xc40] ;  /* 0x000c400001067983 */ /* 0x000f680000100800 */
[----:B------:R-:W5:Y:S01]  /*161c0*/  LDL R7, [R1+0xc44] ;  /* 0x000c440001077983 */ /* 0x000f620000100800 */
[----:B----4-:R-:W-:-:S02]  /*161d0*/  PRMT R18, RZ, 0x7610, R18 ;  /* 0x00007610ff127816 */ /* 0x010fc40000000012 */
[----:B-----5:R-:W-:-:S04]  /*161e0*/  @P3 LOP3.LUT R7, R7, R6, RZ, 0x3c, !PT ;  /* 0x0000000607073212 */ /* 0x020fc800078e3cff */
        /* <DEDUP_REMOVED lines=92> */
[----:B------:R0:W2:Y:S04]  /*167b0*/  @P0 LDG.E.U8 R19, desc[UR8][R6.64] ;  /* 0x0000000806130981 */ /* 0x0000a8000c1e1100 */
[----:B------:R-:W0:Y:S04]  /*167c0*/  LDL R6, [R1+0xbf0] ;  /* 0x000bf00001067983 */ /* 0x000e280000100800 */
[----:B------:R-:W0:Y:S01]  /*167d0*/  LDL R7, [R1+0xbf4] ;  /* 0x000bf40001077983 */ /* 0x000e220000100800 */
[----:B------:R-:W-:Y:S02]  /*167e0*/  ISETP.GT.AND P1, PT, R0, 0x11, PT ;  /* 0x000000110000780c */ /* 0x000fe40003f24270 */
[----:B----4-:R-:W-:-:S11]  /*167f0*/  PRMT R18, RZ, 0x7610, R18 ;  /* 0x00007610ff127816 */ /* 0x010fd60000000012 */
[----:B0-----:R-:W-:-:S04]  /*16800*/  @P1 LOP3.LUT R7, R7, R6, RZ, 0x3c, !PT ;  /* 0x0000000607071212 */ /* 0x001fc800078e3cff */
[----:B------:R-:W-:-:S04]  /*16810*/  @P1 LOP3.LUT R6, R7, R6, RZ, 0x3c, !PT ;  /* 0x0000000607061212 */ /* 0x000fc800078e3cff */
[----:B------:R-:W-:-:S05]  /*16820*/  @P1 LOP3.LUT R7, R7, R6, RZ, 0x3c, !PT ;  /* 0x0000000607071212 */ /* 0x000fca00078e3cff */
[----:B------:R0:W4:Y:S04]  /*16830*/  @P1 LDG.E.U8 R18, desc[UR8][R6.64] ;  /* 0x0000000806121981 */ /* 0x000128000c1e1100 */
[----:B------:R-:W0:Y:S04]  /*16840*/  LDL R6, [R1+0xbe8] ;  /* 0x000be80001067983 */ /* 0x000e280000100800 */
[----:B------:R-:W0:Y:S01]  /*16850*/  LDL R7, [R1+0xbec] ;  /* 0x000bec0001077983 */ /* 0x000e220000100800 */
[----:B------:R-:W-:Y:S02]  /*16860*/  ISETP.GT.AND P2, PT, R0, 0x12, PT ;  /* 0x000000120000780c */ /* 0x000fe40003f44270 */
[----:B------:R-:W-:-:S11]  /*16870*/  PRMT R15, RZ, 0x7610, R15 ;  /* 0x00007610ff0f7816 */ /* 0x000fd6000000000f */
[----:B0-----:R-:W-:-:S04]  /*16880*/  @P2 LOP3.LUT R7, R7, R6, RZ, 0x3c, !PT ;  /* 0x0000000607072212 */ /* 0x001fc800078e3cff */
        /* <DEDUP_REMOVED lines=8> */
[----:B------:R-:W-:-:S02]  /*16910*/  PRMT R14, RZ, 0x7610, R14 ;  /* 0x00007610ff0e7816 */ /* 0x000fc4000000000e */
[----:B--2---:R-:W-:-:S04]  /*16920*/  @P3 LOP3.LUT R7, R7, R6, RZ, 0x3c, !PT ;  /* 0x0000000607073212 */ /* 0x004fc800078e3cff */
[----:B------:R-:W-:-:S04]  /*16930*/  @P3 LOP3.LUT R6, R7, R6, RZ, 0x3c, !PT ;  /* 0x0000000607063212 */ /* 0x000fc800078e3cff */
[----:B------:R-:W-:-:S05]  /*16940*/  @P3 LOP3.LUT R7, R7, R6, RZ, 0x3c, !PT ;  /* 0x0000000607073212 */ /* 0x000fca00078e3cff */
[----:B------:R-:W2:Y:S01]  /*16950*/  @P3 LDG.E.U8 R14, desc[UR8][R6.64] ;  /* 0x00000008060e3981 */ /* 0x000ea2000c1e1100 */
[----:B------:R-:W-:-:S03]  /*16960*/  ISETP.GT.AND P0, PT, R0, 0x14, PT ;  /* 0x000000140000780c */ /* 0x000fc60003f04270 */
[----:B--2---:R0:W-:Y:S04]  /*16970*/  STL [R1+0x100], R14 ;  /* 0x0001000e01007387 */ /* 0x0041e80000100800 */
[----:B0-----:R-:W2:Y:S04]  /*16980*/  LDL.LU R14, [R1+0x29c0] ;  /* 0x0029c000010e7983 */ /* 0x001ea80000300800 */
[----:B------:R-:W2:Y:S04]  /*16990*/  LDL R6, [R1+0xbd8] ;  /* 0x000bd80001067983 */ /* 0x000ea80000100800 */
[----:B------:R-:W2:Y:S01]  /*169a0*/  LDL R7, [R1+0xbdc] ;  /* 0x000bdc0001077983 */ /* 0x000ea20000100800 */
[----:B-----5:R-:W-:-:S02]  /*169b0*/  PRMT R15, RZ, 0x7610, R15 ;  /* 0x00007610ff0f7816 */ /* 0x020fc4000000000f */
[----:B--2---:R-:W-:-:S04]  /*169c0*/  @P0 LOP3.LUT R7, R7, R6, RZ, 0x3c, !PT ;  /* 0x0000000607070212 */ /* 0x004fc800078e3cff */
        /* <DEDUP_REMOVED lines=16> */
[----:B------:R-:W3:Y:S04]  /*16ad0*/  LDL R6, [R1+0xbc8] ;  /* 0x000bc80001067983 */ /* 0x000ee80000100800 */
[----:B------:R-:W3:Y:S01]  /*16ae0*/  LDL R7, [R1+0xbcc] ;  /* 0x000bcc0001077983 */ /* 0x000ee20000100800 */
[----:B--2---:R-:W-:-:S02]  /*16af0*/  PRMT R15, RZ, 0x7610, R15 ;  /* 0x00007610ff0f7816 */ /* 0x004fc4000000000f */
[----:B---3--:R-:W-:-:S04]  /*16b00*/  @P2 LOP3.LUT R7, R7, R6, RZ, 0x3c, !PT ;  /* 0x0000000607072212 */ /* 0x008fc800078e3cff */
[----:B------:R-:W-:-:S04]  /*16b10*/  @P2 LOP3.LUT R6, R7, R6, RZ, 0x3c, !PT ;  /* 0x0000000607062212 */ /* 0x000fc800078e3cff */
[----:B------:R-:W-:-:S05]  /*16b20*/  @P2 LOP3.LUT R7, R7, R6, RZ, 0x3c, !PT ;  /* 0x0000000607072212 */ /* 0x000fca00078e3cff */
[----:B------:R-:W2:Y:S01]  /*16b30*/  @P2 LDG.E.U8 R15, desc[UR8][R6.64] ;  /* 0x00000008060f2981 */ /* 0x000ea2000c1e1100 */
[----:B------:R-:W-:-:S03]  /*16b40*/  ISETP.GT.AND P3, PT, R0, 0x17, PT ;  /* 0x000000170000780c */ /* 0x000fc60003f64270 */
[----:B--2---:R0:W-:Y:S04]  /*16b50*/  STL [R1+0x174], R15 ;  /* 0x0001740f01007387 */ /* 0x0041e80000100800 */
[----:B0-----:R-:W2:Y:S04]  /*16b60*/  LDL.LU R15, [R1+0x29b4] ;  /* 0x0029b400010f7983 */ /* 0x001ea80000300800 */
[----:B------:R-:W3:Y:S04]  /*16b70*/  LDL R6, [R1+0xbc0] ;  /* 0x000bc00001067983 */ /* 0x000ee80000100800 */
[----:B------:R-:W3:Y:S01]  /*16b80*/  LDL R7, [R1+0xbc4] ;  /* 0x000bc40001077983 */ /* 0x000ee20000100800 */
[----:B-----5:R-:W-:-:S02]  /*16b90*/  PRMT R14, RZ, 0x7610, R14 ;  /* 0x00007610ff0e7816 */ /* 0x020fc4000000000e */
[----:B---3--:R-:W-:-:S04]  /*16ba0*/  @P3 LOP3.LUT R7, R7, R6, RZ, 0x3c, !PT ;  /* 0x0000000607073212 */ /* 0x008fc800078e3cff */
[----:B------:R-:W-:-:S04]  /*16bb0*/  @P3 LOP3.LUT R6, R7, R6, RZ, 0x3c, !PT ;  /* 0x0000000607063212 */ /* 0x000fc800078e3cff */
[----:B------:R-:W-:-:S05]  /*16bc0*/  @P3 LOP3.LUT R7, R7, R6, RZ, 0x3c, !PT ;  /* 0x0000000607073212 */ /* 0x000fca00078e3cff */
[----:B------:R-:W3:Y:S01]  /*16bd0*/  @P3 LDG.E.U8 R14, desc[UR8][R6.64] ;  /* 0x00000008060e3981 */ /* 0x000ee2000c1e1100 */
[----:B------:R-:W-:-:S03]  /*16be0*/  ISETP.GT.AND P0, PT, R0, 0x18, PT ;  /* 0x000000180000780c */ /* 0x000fc60003f04270 */
[----:B---3--:R0:W-:Y:S04]  /*16bf0*/  STL [R1+0x170], R14 ;  /* 0x0001700e01007387 */ /* 0x0081e80000100800 */
[----:B0-----:R-:W3:Y:S04]  /*16c00*/  LDL.LU R14, [R1+0x29b0] ;  /* 0x0029b000010e7983 */ /* 0x001ee80000300800 */
        /* <DEDUP_REMOVED lines=12> */
[----:B---3--:R-:W-:-:S02]  /*16cd0*/  PRMT R14, RZ, 0x7610, R14 ;  /* 0x00007610ff0e7816 */ /* 0x008fc4000000000e */
[----:B-----5:R-:W-:-:S04]  /*16ce0*/  @P1 LOP3.LUT R7, R7, R6, RZ, 0x3c, !PT ;  /* 0x0000000607071212 */ /* 0x020fc800078e3cff */
        /* <DEDUP_REMOVED lines=76> */
[----:B---3--:R-:W-:-:S11]  /*171b0*/  PRMT R14, RZ, 0x7610, R14 ;  /* 0x00007610ff0e7816 */ /* 0x008fd6000000000e */
[----:B0-----:R-:W-:-:S04]  /*171c0*/  @P1 LOP3.LUT R7, R7, R6, RZ, 0x3c, !PT ;  /* 0x0000000607071212 */ /* 0x001fc800078e3cff */
[----:B------:R-:W-:-:S04]  /*171d0*/  @P1 LOP3.LUT R6, R7, R6, RZ, 0x3c, !PT ;  /* 0x0000000607061212 */ /* 0x000fc800078e3cff */
[----:B------:R-:W-:-:S05]  /*171e0*/  @P1 LOP3.LUT R7, R7, R6, RZ, 0x3c, !PT ;  /* 0x0000000607071212 */ /* 0x000fca00078e3cff */
[----:B------:R0:W3:Y:S04]  /*171f0*/  @P1 LDG.E.U8 R14, desc[UR8][R6.64] ;  /* 0x00000008060e1981 */ /* 0x0000e8000c1e1100 */
        /* <DEDUP_REMOVED lines=685> */
[----:B------:R0:W2:Y:S04]  /*19cd0*/  @P2 LDG.E.U8 R4, desc[UR8][R6.64] ;  /* 0x0000000806042981 */ /* 0x0000a8000c1e1100 */
[----:B------:R-:W0:Y:S04]  /*19ce0*/  LDL R6, [R1+0x8d0] ;  /* 0x0008d00001067983 */ /* 0x000e280000100800 */
[----:B------:R-:W0:Y:S01]  /*19cf0*/  LDL R7, [R1+0x8d4] ;  /* 0x0008d40001077983 */ /* 0x000e220000100800 */
[----:B------:R-:W-:Y:S02]  /*19d00*/  ISETP.GT.AND P3, PT, R0, 0x75, PT ;  /* 0x000000750000780c */ /* 0x000fe40003f64270 */
[----:B------:R-:W-:-:S11]  /*19d10*/  PRMT R28, RZ, 0x7610, R28 ;  /* 0x00007610ff1c7816 */ /* 0x000fd6000000001c */
[----:B0-----:R-:W-:-:S04]  /*19d20*/  @P3 LOP3.LUT R7, R7, R6, RZ, 0x3c, !PT ;  /* 0x0000000607073212 */ /* 0x001fc800078e3cff */
[----:B------:R-:W-:-:S04]  /*19d30*/  @P3 LOP3.LUT R6, R7, R6, RZ, 0x3c, !PT ;  /* 0x0000000607063212 */ /* 0x000fc800078e3cff */
[----:B------:R-:W-:-:S05]  /*19d40*/  @P3 LOP3.LUT R7, R7, R6, RZ, 0x3c, !PT ;  /* 0x0000000607073212 */ /* 0x000fca00078e3cff */
[----:B------:R-:W3:Y:S04]  /*19d50*/  @P3 LDG.E.U8 R28, desc[UR8][R6.64] ;  /* 0x00000008061c3981 */ /* 0x000ee8000c1e1100 */
[----:B--2---:R0:W-:Y:S04]  /*19d60*/  STL [R1+0x30], R4 ;  /* 0x0000300401007387 */ /* 0x0041e80000100800 */
[----:B0-----:R-:W2:Y:S04]  /*19d70*/  LDL R4, [R1+0x8cc] ;  /* 0x0008cc0001047983 */ /* 0x001ea80000100800 */
[----:B---3--:R0:W-:Y:S04]  /*19d80*/  STL [R1+0x28], R28 ;  /* 0x0000281c01007387 */ /* 0x0081e80000100800 */
[----:B0-----:R-:W3:Y:S04]  /*19d90*/  LDL.LU R28, [R1+0x2890] ;  /* 0x00289000011c7983 */ /* 0x001ee80000300800 */
[----:B------:R-:W2:Y:S04]  /*19da0*/  LDL R6, [R1+0x990] ;  /* 0x0009900001067983 */ /* 0x000ea80000100800 */
[----:B------:R-:W2:Y:S01]  /*19db0*/  LDL R7, [R1+0x994] ;  /* 0x0009940001077983 */ /* 0x000ea20000100800 */
[----:B------:R-:W-:-:S02]  /*19dc0*/  ISETP.GT.AND P0, PT, R0, 0x5d, PT ;  /* 0x0000005d0000780c */ /* 0x000fc40003f04270 */
[----:B------:R-:W-:-:S11]  /*19dd0*/  PRMT R27, RZ, 0x7610, R27 ;  /* 0x00007610ff1b7816 */ /* 0x000fd6000000001b */
        /* <DEDUP_REMOVED lines=24> */
[----:B------:R-:W-:Y:S02]  /*19f60*/  ISETP.GT.AND P3, PT, R0, 0x76, PT ;  /* 0x000000760000780c */ /* 0x000fe40003f64270 */
[----:B------:R-:W-:Y:S01]  /*19f70*/  PRMT R24, RZ, 0x7610, R24 ;  /* 0x00007610ff187816 */ /* 0x000fe20000000018 */
[----:B--2---:R0:W-:Y:S04]  /*19f80*/  STL [R1+0x20], R25 ;  /* 0x0000201901007387 */ /* 0x0041e80000100800 */
[----:B0-----:R-:W2:Y:S04]  /*19f90*/  LDL.LU R25, [R1+0x2884] ;  /* 0x0028840001197983 */ /* 0x001ea80000300800 */
[----:B------:R-:W2:Y:S02]  /*19fa0*/  LDL R7, [R1+0x8c8] ;  /* 0x0008c80001077983 */ /* 0x000ea40000100800 */
[----:B------:R-:W-:-:S02]  /*19fb0*/  @P3 IMAD.MOV.U32 R6, RZ, RZ, R4 ;  /* 0x000000ffff063224 */ /* 0x000fc400078e0004 */
[----:B------:R-:W3:Y:S04]  /*19fc0*/  LDL R4, [R1+0x8bc] ;  /* 0x0008bc0001047983 */ /* 0x000ee80000100800 */
[----:B--2---:R-:W2:Y:S01]  /*19fd0*/  @P3 LDG.E.U8 R24, desc[UR8][R6.64] ;  /* 0x0000000806183981 */ /* 0x004ea2000c1e1100 */
        /* <DEDUP_REMOVED lines=30> */
[C---:B------:R-:W-:Y:S02]  /*1a1c0*/  ISETP.GT.AND P2, PT, R0.reuse, 0x78, PT ;  /* 0x000000780000780c */ /* 0x040fe40003f44270 */
[----:B-----5:R-:W-:Y:S01]  /*1a1d0*/  PRMT R2, RZ, 0x7610, R2 ;  /* 0x00007610ff027816 */ /* 0x020fe20000000002 */
[----:B--2---:R0:W-:Y:S04]  /*1a1e0*/  STL [R1+0x10], R20 ;  /* 0x0000101401007387 */ /* 0x0041e80000100800 */
[----:B0-----:R-:W2:Y:S04]  /*1a1f0*/  LDL.LU R20, [R1+0x2878] ;  /* 0x0028780001147983 */ /* 0x001ea80000300800 */
[----:B------:R-:W5:Y:S02]  /*1a200*/  LDL R7, [R1+0x8b8] ;  /* 0x0008b80001077983 */ /* 0x000f640000100800 */
[----:B------:R-:W-:Y:S01]  /*1a210*/  @P2 IMAD.MOV.U32 R6, RZ, RZ, R4 ;  /* 0x000000ffff062224 */ /* 0x000fe200078e0004 */
[----:B------:R-:W-:-:S02]  /*1a220*/  ISETP.GT.AND P3, PT, R0, 0x79, PT ;  /* 0x000000790000780c */ /* 0x000fc40003f64270 */
[----:B------:R-:W-:Y:S01]  /*1a230*/  PRMT R16, RZ, 0x7610, R16 ;  /* 0x00007610ff107816 */ /* 0x000fe20000000010 */
[----:B------:R-:W2:Y:S04]  /*1a240*/  LDL R4, [R1+0x8a8] ;  /* 0x0008a80001047983 */ /* 0x000ea80000100800 */
[----:B-----5:R0:W5:Y:S04]  /*1a250*/  @P2 LDG.E.U8 R2, desc[UR8][R6.64] ;  /* 0x0000000806022981 */ /* 0x020168000c1e1100 */
[----:B------:R-:W2:Y:S02]  /*1a260*/  LDL R7, [R1+0x8b0] ;  /* 0x0008b00001077983 */ /* 0x000ea40000100800 */
[----:B0-----:R-:W-:Y:S01]  /*1a270*/  @P3 IMAD.MOV.U32 R6, RZ, RZ, R17 ;  /* 0x000000ffff063224 */ /* 0x001fe200078e0011 */
[----:B------:R-:W-:Y:S01]  /*1a280*/  ISETP.GT.AND P0, PT, R0, 0x6a, PT ;  /* 0x0000006a0000780c */ /* 0x000fe20003f04270 */
[----:B-----5:R0:W-:Y:S01]  /*1a290*/  STL [R1+0xc], R2 ;  /* 0x00000c0201007387 */ /* 0x0201e20000100800 */
[----:B------:R-:W-:-:S03]  /*1a2a0*/  PRMT R21, RZ, 0x7610, R21 ;  /* 0x00007610ff157816 */ /* 0x000fc60000000015 */
[----:B------:R-:W5:Y:S04]  /*1a2b0*/  LDL R17, [R1+0x8a0] ;  /* 0x0008a00001117983 */ /* 0x000f680000100800 */
[----:B--2---:R1:W2:Y:S04]  /*1a2c0*/  @P3 LDG.E.U8 R16, desc[UR8][R6.64] ;  /* 0x0000000806103981 */ /* 0x0042a8000c1e1100 */
[----:B0-----:R-:W2:Y:S04]  /*1a2d0*/  LDL R2, [R1+0x8ac] ;  /* 0x0008ac0001027983 */ /* 0x001ea80000100800 */
[----:B------:R-:W1:Y:S04]  /*1a2e0*/  LDL R6, [R1+0x928] ;  /* 0x0009280001067983 */ /* 0x000e680000100800 */
[----:B------:R-:W1:Y:S02]  /*1a2f0*/  LDL R7, [R1+0x92c] ;  /* 0x00092c0001077983 */ /* 0x000e640000100800 */
[----:B-1----:R-:W-:-:S04]  /*1a300*/  @P0 LOP3.LUT R7, R7, R6, RZ, 0x3c, !PT ;  /* 0x0000000607070212 */ /* 0x002fc800078e3cff */
        /* <DEDUP_REMOVED lines=10> */
[----:B------:R-:W-:Y:S02]  /*1a3b0*/  ISETP.GT.AND P2, PT, R0, 0x7a, PT ;  /* 0x0000007a0000780c */ /* 0x000fe40003f44270 */
[----:B------:R-:W-:Y:S02]  /*1a3c0*/  PRMT R22, RZ, 0x7610, R22 ;  /* 0x00007610ff167816 */ /* 0x000fe40000000016 */
[----:B------:R-:W-:-:S07]  /*1a3d0*/  PRMT R29, RZ, 0x7610, R29 ;  /* 0x00007610ff1d7816 */ /* 0x000fce000000001d */
[----:B--2---:R-:W-:-:S04]  /*1a3e0*/  @P1 LOP3.LUT R7, R7, R6, RZ, 0x3c, !PT ;  /* 0x0000000607071212 */ /* 0x004fc800078e3cff */
[----:B------:R-:W-:-:S04]  /*1a3f0*/  @P1 LOP3.LUT R6, R7, R6, RZ, 0x3c, !PT ;  /* 0x0000000607061212 */ /* 0x000fc800078e3cff */
[----:B------:R-:W-:-:S05]  /*1a400*/  @P1 LOP3.LUT R7, R7, R6, RZ, 0x3c, !PT ;  /* 0x0000000607071212 */ /* 0x000fca00078e3cff */
[----:B------:R0:W2:Y:S02]  /*1a410*/  @P1 LDG.E.U8 R22, desc[UR8][R6.64] ;  /* 0x0000000806161981 */ /* 0x0000a4000c1e1100 */
[----:B0-----:R-:W-:Y:S02]  /*1a420*/  @P2 IMAD.MOV.U32 R6, RZ, RZ, R2 ;  /* 0x000000ffff062224 */ /* 0x001fe400078e0002 */
[----:B------:R-:W-:-:S05]  /*1a430*/  @P2 IMAD.MOV.U32 R7, RZ, RZ, R4 ;  /* 0x000000ffff072224 */ /* 0x000fca00078e0004 */
[----:B------:R0:W3:Y:S01]  /*1a440*/  @P2 LDG.E.U8 R29, desc[UR8][R6.64] ;  /* 0x00000008061d2981 */ /* 0x0000e2000c1e1100 */
[----:B------:R-:W-:Y:S02]  /*1a450*/  ISETP.GT.AND P3, PT, R0, 0x7b, PT ;  /* 0x0000007b0000780c */ /* 0x000fe40003f64270 */
[----:B------:R-:W-:-:S11]  /*1a460*/  PRMT R28, RZ, 0x7610, R28 ;  /* 0x00007610ff1c7816 */ /* 0x000fd6000000001c */
[----:B0-----:R-:W-:Y:S02]  /*1a470*/  @P3 IMAD.MOV.U32 R6, RZ, RZ, R16 ;  /* 0x000000ffff063224 */ /* 0x001fe400078e0010 */
[----:B-----5:R-:W-:-:S05]  /*1a480*/  @P3 IMAD.MOV.U32 R7, RZ, RZ, R17 ;  /* 0x000000ffff073224 */ /* 0x020fca00078e0011 */
[----:B------:R0:W5:Y:S04]  /*1a490*/  @P3 LDG.E.U8 R28, desc[UR8][R6.64] ;  /* 0x00000008061c3981 */ /* 0x000168000c1e1100 */
[----:B--2---:R1:W-:Y:S04]  /*1a4a0*/  STL [R1], R22 ;  /* 0x0000001601007387 */ /* 0x0043e80000100800 */
[----:B-1----:R-:W2:Y:S04]  /*1a4b0*/  LDL.LU R22, [R1+0x2870] ;  /* 0x0028700001167983 */ /* 0x002ea80000300800 */
[----:B------:R-:W2:Y:S04]  /*1a4c0*/  LDL R4, [R1+0x910] ;  /* 0x0009100001047983 */ /* 0x000ea80000100800 */
[----:B------:R-:W2:Y:S04]  /*1a4d0*/  LDL R2, [R1+0x914] ;  /* 0x0009140001027983 */ /* 0x000ea80000100800 */
[----:B---3--:R1:W-:Y:S04]  /*1a4e0*/  STL [R1+0x286c], R29 ;  /* 0x00286c1d01007387 */ /* 0x0083e80000100800 */
[----:B------:R-:W0:Y:S04]  /*1a4f0*/  LDL R6, [R1+0x918] ;  /* 0x0009180001067983 */ /* 0x000e280000100800 */
[----:B------:R-:W0:Y:S01]  /*1a500*/  LDL R7, [R1+0x91c] ;  /* 0x00091c0001077983 */ /* 0x000e220000100800 */
[----:B------:R-:W-:-:S02]  /*1a510*/  ISETP.GT.AND P0, PT, R0, 0x6c, PT ;  /* 0x0000006c0000780c */ /* 0x000fc40003f04270 */
[----:B------:R-:W-:Y:S01]  /*1a520*/  PRMT R27, RZ, 0x7610, R27 ;  /* 0x00007610ff1b7816 */ /* 0x000fe2000000001b */
[----:B-1----:R-:W3:Y:S04]  /*1a530*/  LDL R29, [R1+0x89c] ;  /* 0x00089c00011d7983 */ /* 0x002ee80000100800 */
[----:B------:R-:W2:Y:S04]  /*1a540*/  LDL R17, [R1+0x890] ;  /* 0x0008900001117983 */ /* 0x000ea80000100800 */
[----:B------:R-:W2:Y:S02]  /*1a550*/  LDL R16, [R1+0x894] ;  /* 0x0008940001107983 */ /* 0x000ea40000100800 */
[----:B0-----:R-:W-:-:S04]  /*1a560*/  @P0 LOP3.LUT R7, R7, R6, RZ, 0x3c, !PT ;  /* 0x0000000607070212 */ /* 0x001fc800078e3cff */
[----:B------:R-:W-:-:S04]  /*1a570*/  @P0 LOP3.LUT R6, R7, R6, RZ, 0x3c, !PT ;  /* 0x0000000607060212 */ /* 0x000fc800078e3cff */
[----:B------:R-:W-:-:S05]  /*1a580*/  @P0 LOP3.LUT R7, R7, R6, RZ, 0x3c, !PT ;  /* 0x0000000607070212 */ /* 0x000fca00078e3cff */
[----:B------:R2:W3:Y:S01]  /*1a590*/  @P0 LDG.E.U8 R27, desc[UR8][R6.64] ;  /* 0x00000008061b0981 */ /* 0x0004e2000c1e1100 */
[----:B------:R-:W-:-:S13]  /*1a5a0*/  ISETP.GT.AND P1, PT, R0, 0x6d, PT ;  /* 0x0000006d0000780c */ /* 0x000fda0003f24270 */
[----:B--2---:R-:W-:Y:S02]  /*1a5b0*/  @P1 IMAD.MOV.U32 R6, RZ, RZ, R2 ;  /* 0x000000ffff061224 */ /* 0x004fe400078e0002 */
[----:B------:R-:W-:Y:S01]  /*1a5c0*/  @P1 IMAD.MOV.U32 R7, RZ, RZ, R4 ;  /* 0x000000ffff071224 */ /* 0x000fe200078e0004 */
[----:B---3--:R0:W-:Y:S04]  /*1a5d0*/  STL [R1+0x2844], R27 ;  /* 0x0028441b01007387 */ /* 0x0081e80000100800 */
[----:B------:R-:W2:Y:S04]  /*1a5e0*/  LDL R4, [R1+0x988] ;  /* 0x0009880001047983 */ /* 0x000ea80000100800 */
[----:B------:R-:W3:Y:S04]  /*1a5f0*/  LDL R2, [R1+0x98c] ;  /* 0x00098c0001027983 */ /* 0x000ee80000100800 */
[----:B0-----:R-:W2:Y:S01]  /*1a600*/  LDL R27, [R1+0x898] ;  /* 0x00089800011b7983 */ /* 0x001ea20000100800 */
[----:B------:R-:W-:-:S02]  /*1a610*/  ISETP.GT.AND P2, PT, R0, 0x7c, PT ;  /* 0x0000007c0000780c */ /* 0x000fc40003f44270 */
[----:B------:R-:W-:Y:S02]  /*1a620*/  ISETP.GT.AND P3, PT, R0, 0x7d, PT ;  /* 0x0000007d0000780c */ /* 0x000fe40003f64270 */
[----:B------:R-:W-:Y:S02]  /*1a630*/  PRMT R26, RZ, 0x7610, R26 ;  /* 0x00007610ff1a7816 */ /* 0x000fe4000000001a */
[----:B------:R-:W-:-:S04]  /*1a640*/  PRMT R25, RZ, 0x7610, R25 ;  /* 0x00007610ff197816 */ /* 0x000fc80000000019 */
[----:B------:R0:W3:Y:S01]  /*1a650*/  @P1 LDG.E.U8 R26, desc[UR8][R6.64] ;  /* 0x00000008061a1981 */ /* 0x0000e2000c1e1100 */
[----:B------:R-:W-:Y:S02]  /*1a660*/  PRMT R24, RZ, 0x7610, R24 ;  /* 0x00007610ff187816 */ /* 0x000fe40000000018 */
[----:B------:R-:W-:Y:S01]  /*1a670*/  ISETP.GT.AND P0, PT, R0, 0x5e, PT ;  /* 0x0000005e0000780c */ /* 0x000fe20003f04270 */
[----:B0-----:R-:W-:Y:S01]  /*1a680*/  @P2 IMAD.MOV.U32 R6, RZ, RZ, R29 ;  /* 0x000000ffff062224 */ /* 0x001fe200078e001d */
[----:B------:R-:W-:Y:S01]  /*1a690*/  PRMT R23, RZ, 0x7610, R23 ;  /* 0x00007610ff177816 */ /* 0x000fe20000000017 */
[----:B--2---:R-:W-:-:S05]  /*1a6a0*/  @P2 IMAD.MOV.U32 R7, RZ, RZ, R27 ;  /* 0x000000ffff072224 */ /* 0x004fca00078e001b */
[----:B------:R0:W2:Y:S02]  /*1a6b0*/  @P2 LDG.E.U8 R25, desc[UR8][R6.64] ;  /* 0x0000000806192981 */ /* 0x0000a4000c1e1100 */
[----:B0-----:R-:W-:Y:S02]  /*1a6c0*/  @P3 IMAD.MOV.U32 R6, RZ, RZ, R16 ;  /* 0x000000ffff063224 */ /* 0x001fe400078e0010 */
[----:B------:R-:W-:-:S05]  /*1a6d0*/  @P3 IMAD.MOV.U32 R7, RZ, RZ, R17 ;  /* 0x000000ffff073224 */ /* 0x000fca00078e0011 */
[----:B------:R-:W4:Y:S01]  /*1a6e0*/  @P3 LDG.E.U8 R24, desc[UR8][R6.64] ;  /* 0x0000000806183981 */ /* 0x000f22000c1e1100 */
[----:B---3--:R-:W-:Y:S02]  /*1a6f0*/  @P0 IMAD.MOV.U32 R16, RZ, RZ, R2 ;  /* 0x000000ffff100224 */ /* 0x008fe400078e0002 */
[----:B------:R-:W-:-:S05]  /*1a700*/  @P0 IMAD.MOV.U32 R17, RZ, RZ, R4 ;  /* 0x000000ffff110224 */ /* 0x000fca00078e0004 */
[----:B------:R-:W3:Y:S04]  /*1a710*/  @P0 LDG.E.U8 R23, desc[UR8][R16.64] ;  /* 0x0000000810170981 */ /* 0x000ee8000c1e1100 */
[----:B------:R0:W-:Y:S04]  /*1a720*/  STL [R1+0x2848], R26 ;  /* 0x0028481a01007387 */ /* 0x0001e80000100800 */
[----:B--2---:R1:W-:Y:S04]  /*1a730*/  STL [R1+0x284c], R25 ;  /* 0x00284c1901007387 */ /* 0x0043e80000100800 */
[----:B------:R-:W2:Y:S04]  /*1a740*/  LDL R29, [R1+0x90c] ;  /* 0x00090c00011d7983 */ /* 0x000ea80000100800 */
[----:B----4-:R4:W-:Y:S04]  /*1a750*/  STL [R1+0x2850], R24 ;  /* 0x0028501801007387 */ /* 0x0109e80000100800 */
[----:B------:R-:W2:Y:S04]  /*1a760*/  LDL R16, [R1+0x980] ;  /* 0x0009800001107983 */ /* 0x000ea80000100800 */
[----:B------:R-:W2:Y:S04]  /*1a770*/  LDL R17, [R1+0x984] ;  /* 0x0009840001117983 */ /* 0x000ea80000100800 */
[----:B------:R-:W5:Y:S04]  /*1a780*/  LDL R27, [R1+0x900] ;  /* 0x00090000011b7983 */ /* 0x000f680000100800 */
[----:B0-----:R-:W5:Y:S04]  /*1a790*/  LDL R26, [R1+0x904] ;  /* 0x00090400011a7983 */ /* 0x001f680000100800 */
[----:B-1----:R-:W5:Y:S04]  /*1a7a0*/  LDL R25, [R1+0x888] ;  /* 0x0008880001197983 */ /* 0x002f680000100800 */
[----:B----4-:R-:W4:Y:S04]  /*1a7b0*/  LDL R24, [R1+0x88c] ;  /* 0x00088c0001187983 */ /* 0x010f280000100800 */
[----:B------:R-:W4:Y:S04]  /*1a7c0*/  LDL R4, [R1+0x880] ;  /* 0x0008800001047983 */ /* 0x000f280000100800 */
[----:B------:R-:W4:Y:S04]  /*1a7d0*/  LDL R2, [R1+0x884] ;  /* 0x0008840001027983 */ /* 0x000f280000100800 */
[----:B---3--:R0:W-:Y:S04]  /*1a7e0*/  STL [R1+0x281c], R23 ;  /* 0x00281c1701007387 */ /* 0x0081e80000100800 */
[----:B0-----:R-:W3:Y:S01]  /*1a7f0*/  LDL R23, [R1+0x908] ;  /* 0x0009080001177983 */ /* 0x001ee20000100800 */
[----:B------:R-:W-:-:S02]  /*1a800*/  ISETP.GT.AND P1, PT, R0, 0x5f, PT ;  /* 0x0000005f0000780c */ /* 0x000fc40003f24270 */
[C---:B------:R-:W-:Y:S02]  /*1a810*/  ISETP.GT.AND P2, PT, R0.reuse, 0x6e, PT ;  /* 0x0000006e0000780c */ /* 0x040fe40003f44270 */
[----:B------:R-:W-:Y:S02]  /*1a820*/  PRMT R6, RZ, 0x7610, R6 ;  /* 0x00007610ff067816 */ /* 0x000fe40000000006 */
[C---:B------:R-:W-:Y:S02]  /*1a830*/  ISETP.GT.AND P3, PT, R0.reuse, 0x6f, PT ;  /* 0x0000006f0000780c */ /* 0x040fe40003f64270 */
[C---:B------:R-:W-:Y:S02]  /*1a840*/  ISETP.GT.AND P4, PT, R0.reuse, 0x7e, PT ;  /* 0x0000007e0000780c */ /* 0x040fe40003f84270 */
[----:B------:R-:W-:Y:S02]  /*1a850*/  PRMT R7, RZ, 0x7610, R7 ;  /* 0x00007610ff077816 */ /* 0x000fe40000000007 */
[----:B------:R-:W-:-:S02]  /*1a860*/  ISETP.GT.AND P0, PT, R0, 0x7f, PT ;  /* 0x0000007f0000780c */ /* 0x000fc40003f04270 */
[----:B------:R-:W-:Y:S02]  /*1a870*/  PRMT R20, RZ, 0x7610, R20 ;  /* 0x00007610ff147816 */ /* 0x000fe40000000014 */
[----:B------:R-:W-:Y:S02]  /*1a880*/  PRMT R21, RZ, 0x7610, R21 ;  /* 0x00007610ff157816 */ /* 0x000fe40000000015 */
[----:B------:R-:W-:Y:S02]  /*1a890*/  PRMT R22, RZ, 0x7610, R22 ;  /* 0x00007610ff167816 */ /* 0x000fe40000000016 */
[----:B--2---:R-:W-:-:S04]  /*1a8a0*/  @P1 LOP3.LUT R17, R17, R16, RZ, 0x3c, !PT ;  /* 0x0000001011111212 */ /* 0x004fc800078e3cff */
[----:B------:R-:W-:-:S04]  /*1a8b0*/  @P1 LOP3.LUT R16, R17, R16, RZ, 0x3c, !PT ;  /* 0x0000001011101212 */ /* 0x000fc800078e3cff */
[----:B------:R-:W-:-:S05]  /*1a8c0*/  @P1 LOP3.LUT R17, R17, R16, RZ, 0x3c, !PT ;  /* 0x0000001011111212 */ /* 0x000fca00078e3cff */
[----:B------:R0:W2:Y:S02]  /*1a8d0*/  @P1 LDG.E.U8 R6, desc[UR8][R16.64] ;  /* 0x0000000810061981 */ /* 0x0000a4000c1e1100 */
[----:B0-----:R-:W-:Y:S02]  /*1a8e0*/  @P2 IMAD.MOV.U32 R16, RZ, RZ, R29 ;  /* 0x000000ffff102224 */ /* 0x001fe400078e001d */
[----:B---3--:R-:W-:-:S05]  /*1a8f0*/  @P2 IMAD.MOV.U32 R17, RZ, RZ, R23 ;  /* 0x000000ffff112224 */ /* 0x008fca00078e0017 */
[----:B------:R5:W3:Y:S02]  /*1a900*/  @P2 LDG.E.U8 R7, desc[UR8][R16.64] ;  /* 0x0000000810072981 */ /* 0x000ae4000c1e1100 */
[----:B-----5:R-:W-:Y:S02]  /*1a910*/  @P3 IMAD.MOV.U32 R16, RZ, RZ, R26 ;  /* 0x000000ffff103224 */ /* 0x020fe400078e001a */
[----:B------:R-:W-:-:S05]  /*1a920*/  @P3 IMAD.MOV.U32 R17, RZ, RZ, R27 ;  /* 0x000000ffff113224 */ /* 0x000fca00078e001b */
[----:B------:R4:W5:Y:S02]  /*1a930*/  @P3 LDG.E.U8 R20, desc[UR8][R16.64] ;  /* 0x0000000810143981 */ /* 0x000964000c1e1100 */
[----:B----4-:R-:W-:Y:S02]  /*1a940*/  @P4 IMAD.MOV.U32 R16, RZ, RZ, R24 ;  /* 0x000000ffff104224 */ /* 0x010fe400078e0018 */
[----:B------:R-:W-:-:S05]  /*1a950*/  @P4 IMAD.MOV.U32 R17, RZ, RZ, R25 ;  /* 0x000000ffff114224 */ /* 0x000fca00078e0019 */
[----:B------:R0:W4:Y:S02]  /*1a960*/  @P4 LDG.E.U8 R21, desc[UR8][R16.64] ;  /* 0x0000000810154981 */ /* 0x000124000c1e1100 */
[----:B0-----:R-:W-:Y:S02]  /*1a970*/  @P0 IMAD.MOV.U32 R16, RZ, RZ, R2 ;  /* 0x000000ffff100224 */ /* 0x001fe400078e0002 */
[----:B------:R-:W-:-:S05]  /*1a980*/  @P0 IMAD.MOV.U32 R17, RZ, RZ, R4 ;  /* 0x000000ffff110224 */ /* 0x000fca00078e0004 */
[----:B------:R0:W4:Y:S01]  /*1a990*/  @P0 LDG.E.U8 R22, desc[UR8][R16.64] ;  /* 0x0000000810160981 */ /* 0x000122000c1e1100 */
[----:B------:R-:W1:Y:S02]  /*1a9a0*/  S2R R2, SR_TID.X ;  /* 0x0000000000027919 */ /* 0x000e640000002100 */
[----:B-1----:R-:W-:Y:S02]  /*1a9b0*/  LOP3.LUT R4, R2, 0x3, RZ, 0xc0, !PT ;  /* 0x0000000302047812 */ /* 0x002fe400078ec0ff */
[----:B0-----:R-:W-:-:S03]  /*1a9c0*/  SHF.R.U32.HI R16, RZ, 0x2, R2 ;  /* 0x00000002ff107819 */ /* 0x001fc60000011602 */
[----:B------:R-:W-:Y:S01]  /*1a9d0*/  IMAD R4, R4, 0x110, RZ ;  /* 0x0000011004047824 */ /* 0x000fe200078e02ff */
[----:B------:R-:W-:-:S04]  /*1a9e0*/  SGXT.U32 R16, R16, 0x3 ;  /* 0x000000031010781a */ /* 0x000fc80000000000 */
[----:B------:R-:W-:Y:S01]  /*1a9f0*/  LOP3.LUT R4, R4, R16, RZ, 0xfc, !PT ;  /* 0x0000001004047212 */ /* 0x000fe200078efcff */
[----:B--2---:R0:W-:Y:S04]  /*1aa00*/  STL [R1+0x2820], R6 ;  /* 0x0028200601007387 */ /* 0x0041e80000100800 */
[----:B---3--:R-:W-:Y:S04]  /*1aa10*/  STL [R1+0x2824], R7 ;  /* 0x0028240701007387 */ /* 0x008fe80000100800 */
[----:B-----5:R-:W-:Y:S04]  /*1aa20*/  STL [R1+0x2828], R20 ;  /* 0x0028281401007387 */ /* 0x020fe80000100800 */
[----:B----4-:R-:W-:Y:S04]  /*1aa30*/  STL [R1+0x282c], R21 ;  /* 0x00282c1501007387 */ /* 0x010fe80000100800 */
[----:B------:R1:W-:Y:S04]  /*1aa40*/  STL [R1+0x2830], R22 ;  /* 0x0028301601007387 */ /* 0x0003e80000100800 */
[----:B------:R-:W2:Y:S04]  /*1aa50*/  LDL.LU R29, [R1+0x58] ;  /* 0x00005800011d7983 */ /* 0x000ea80000300800 */
[----:B------:R-:W3:Y:S04]  /*1aa60*/  LDL.LU R27, [R1+0x54] ;  /* 0x00005400011b7983 */ /* 0x000ee80000300800 */
[----:B0-----:R-:W4:Y:S04]  /*1aa70*/  LDL.LU R6, [R1+0xc8] ;  /* 0x0000c80001067983 */ /* 0x001f280000300800 */
[----:B------:R-:W5:Y:S04]  /*1aa80*/  LDL.LU R23, [R1+0xc4] ;  /* 0x0000c40001177983 */ /* 0x000f680000300800 */
[----:B-1----:R-:W2:Y:S04]  /*1aa90*/  LDL.LU R22, [R1+0xc0] ;  /* 0x0000c00001167983 */ /* 0x002ea80000300800 */
[----:B------:R-:W2:Y:S04]  /*1aaa0*/  LDL.LU R21, [R1+0x8c] ;  /* 0x00008c0001157983 */ /* 0x000ea80000300800 */
[----:B------:R-:W2:Y:S04]  /*1aab0*/  LDL.LU R20, [R1+0x88] ;  /* 0x0000880001147983 */ /* 0x000ea80000300800 */
[----:B------:R-:W2:Y:S04]  /*1aac0*/  LDL.LU R7, [R1+0x84] ;  /* 0x0000840001077983 */ /* 0x000ea80000300800 */
[----:B------:R-:W2:Y:S04]  /*1aad0*/  LDL.LU R24, [R1+0x80] ;  /* 0x0000800001187983 */ /* 0x000ea80000300800 */
[----:B------:R-:W2:Y:S04]  /*1aae0*/  LDL.LU R25, [R1+0x48] ;  /* 0x0000480001197983 */ /* 0x000ea80000300800 */
        /* <DEDUP_REMOVED lines=110> */
[----:B------:R0:W-:Y:S04]  /*1b1d0*/  STL [R1+0x2834], R4 ;  /* 0x0028340401007387 */ /* 0x0001e80000100800 */
[----:B0-----:R-:W2:Y:S04]  /*1b1e0*/  LDL.LU R4, [R1+0xcc] ;  /* 0x0000cc0001047983 */ /* 0x001ea80000300800 */
        /* <DEDUP_REMOVED lines=76> */
[----:B------:R-:W0:Y:S03]  /*1b6b0*/  S2UR UR5, SR_CgaCtaId ;  /* 0x00000000000579c3 */ /* 0x000e260000008800 */
        /* <DEDUP_REMOVED lines=22> */
[----:B------:R-:W-:-:S03]  /*1b820*/  UMOV UR4, 0x400 ;  /* 0x0000040000047882 */ /* 0x000fc60000000000 */
[----:B------:R-:W-:Y:S01]  /*1b830*/  STL [R1+0x27c8], R16 ;  /* 0x0027c81001007387 */ /* 0x000fe20000100800 */
[----:B------:R-:W-:-:S03]  /*1b840*/  LOP3.LUT R2, R2, 0x3f, RZ, 0xc0, !PT ;  /* 0x0000003f02027812 */ /* 0x000fc600078ec0ff */
[----:B------:R-:W-:Y:S01]  /*1b850*/  STL [R1+0x27d0], R16 ;  /* 0x0027d01001007387 */ /* 0x000fe20000100800 */
[----:B0-----:R-:W-:Y:S01]  /*1b860*/  ULEA UR4, UR5, UR4, 0x18 ;  /* 0x0000000405047291 */ /* 0x001fe2000f8ec0ff */
[----:B------:R-:W-:Y:S01]  /*1b870*/  BAR.SYNC.DEFER_BLOCKING 0x0 ;  /* 0x0000000000007b1d */ /* 0x000fe20000010000 */
[----:B------:R-:W-:-:S05]  /*1b880*/  LOP3.LUT R17, R2, 0x40, RZ, 0xfc, !PT ;  /* 0x0000004002117812 */ /* 0x000fca00078efcff */
        /* <DEDUP_REMOVED lines=8> */
[----:B------:R-:W-:-:S03]  /*1b910*/  ISETP.GE.AND P1, PT, R17, R0, PT ;  /* 0x000000001100720c */ /* 0x000fc60003f26270 */
[----:B------:R-:W-:Y:S04]  /*1b920*/  STL [R1+0x2818], R16 ;  /* 0x0028181001007387 */ /* 0x000fe80000100800 */
[----:B------:R0:W-:Y:S04]  /*1b930*/  STL [R1+0x2838], R16 ;  /* 0x0028381001007387 */ /* 0x0001e80000100800 */
[----:B------:R-:W-:Y:S04]  /*1b940*/  STS.U8 [R2+UR4], R5 ;  /* 0x0000000502007988 */ /* 0x000fe80008000004 */
[----:B0-----:R-:W4:Y:S04]  /*1b950*/  LDL.LU R16, [R1+0x100] ;  /* 0x0001000001107983 */ /* 0x001f280000300800 */
[----:B------:R0:W-:Y:S04]  /*1b960*/  STL [R1+0x283c], R17 ;  /* 0x00283c1101007387 */ /* 0x0001e80000100800 */
[----:B------:R1:W-:Y:S04]  /*1b970*/  STS.U8 [R2+UR4+0x40], R3 ;  /* 0x0000400302007988 */ /* 0x0003e80008000004 */
[----:B0-----:R-:W4:Y:S04]  /*1b980*/  LDL.LU R17, [R1+0x104] ;  /* 0x0001040001117983 */ /* 0x001f280000300800 */
[----:B------:R-:W4:Y:S04]  /*1b990*/  LDL.LU R5, [R1+0x108] ;  /* 0x0001080001057983 */ /* 0x000f280000300800 */
[----:B-1----:R-:W4:Y:S04]  /*1b9a0*/  LDL.LU R3, [R1+0x10c] ;  /* 0x00010c0001037983 */ /* 0x002f280000300800 */
[----:B------:R-:W-:Y:S04]  /*1b9b0*/  STS.U8 [R2+UR4+0x400], R19 ;  /* 0x0004001302007988 */ /* 0x000fe80008000004 */
[----:B------:R0:W-:Y:S04]  /*1b9c0*/  STL [R1+0x2840], R19 ;  /* 0x0028401301007387 */ /* 0x0001e80000100800 */
[----:B------:R-:W-:Y:S04]  /*1b9d0*/  STS.U8 [R2+UR4+0x440], R18 ;  /* 0x0004401202007988 */ /* 0x000fe80008000004 */
[----:B0-----:R-:W4:Y:S04]  /*1b9e0*/  LDL.LU R19, [R1+0x4c] ;  /* 0x00004c0001137983 */ /* 0x001f280000300800 */
[----:B------:R0:W-:Y:S04]  /*1b9f0*/  STL [R1+0x2854], R18 ;  /* 0x0028541201007387 */ /* 0x0001e80000100800 */
[----:B0-----:R-:W5:Y:S04]  /*1ba00*/  LDL.LU R18, [R1+0x50] ;  /* 0x0000500001127983 */ /* 0x001f680000300800 */
[----:B------:R-:W-:Y:S04]  /*1ba10*/  STL [R1+0x2858], R15 ;  /* 0x0028580f01007387 */ /* 0x000fe80000100800 */
[----:B------:R-:W-:Y:S04]  /*1ba20*/  STL [R1+0x285c], R14 ;  /* 0x00285c0e01007387 */ /* 0x000fe80000100800 */
[----:B------:R-:W-:Y:S04]  /*1ba30*/  STL [R1+0x2860], R13 ;  /* 0x0028600d01007387 */ /* 0x000fe80000100800 */
[----:B------:R-:W-:Y:S04]  /*1ba40*/  STL [R1+0x2864], R12 ;  /* 0x0028640c01007387 */ /* 0x000fe80000100800 */
[----:B------:R-:W-:Y:S04]  /*1ba50*/  STL [R1+0x2868], R11 ;  /* 0x0028680b01007387 */ /* 0x000fe80000100800 */
[----:B--2---:R0:W-:Y:S04]  /*1ba60*/  STS.U8 [R2+UR4+0x1800], R29 ;  /* 0x0018001d02007988 */ /* 0x0041e80008000004 */
[----:B------:R-:W2:Y:S04]  /*1ba70*/  LDL.LU R26, [R1+0x44] ;  /* 0x00004400011a7983 */ /* 0x000ea80000300800 */
[----:B---3--:R1:W-:Y:S04]  /*1ba80*/  STS.U8 [R2+UR4+0x1840], R27 ;  /* 0x0018401b02007988 */ /* 0x0083e80008000004 */
[----:B0-----:R-:W3:Y:S04]  /*1ba90*/  LDL.LU R29, [R1+0x40] ;  /* 0x00004000011d7983 */ /* 0x001ee80000300800 */
[----:B-1----:R-:W2:Y:S01]  /*1baa0*/  LDL.LU R27, [R1+0x3c] ;  /* 0x00003c00011b7983 */ /* 0x002ea20000300800 */
[----:B------:R-:W-:-:S02]  /*1bab0*/  ISETP.GE.AND P0, PT, R2, R0, PT ;  /* 0x000000000200720c */ /* 0x000fc40003f06270 */
[C---:B------:R-:W-:Y:S01]  /*1bac0*/  LOP3.LUT R0, R2.reuse, 0x8, RZ, 0x3c, !PT ;  /* 0x0000000802007812 */ /* 0x040fe200078e3cff */
[----:B------:R-:W-:Y:S04]  /*1bad0*/  STS.U8 [R2+UR4+0x800], R15 ;  /* 0x0008000f02007988 */ /* 0x000fe80008000004 */
[----:B------:R-:W-:Y:S04]  /*1bae0*/  STS.U8 [R2+UR4+0x840], R14 ;  /* 0x0008400e02007988 */ /* 0x000fe80008000004 */
[----:B------:R-:W-:Y:S04]  /*1baf0*/  STS.U8 [R2+UR4+0xc00], R13 ;  /* 0x000c000d02007988 */ /* 0x000fe80008000004 */
[----:B------:R-:W-:Y:S04]  /*1bb00*/  STS.U8 [R2+UR4+0xc40], R12 ;  /* 0x000c400c02007988 */ /* 0x000fe80008000004 */
[----:B------:R-:W-:Y:S04]  /*1bb10*/  STS.U8 [R2+UR4+0x1000], R11 ;  /* 0x0010000b02007988 */ /* 0x000fe80008000004 */
[----:B------:R-:W-:Y:S04]  /*1bb20*/  STS.U8 [R2+UR4+0x1040], R10 ;  /* 0x0010400a02007988 */ /* 0x000fe80008000004 */
[----:B------:R-:W-:Y:S04]  /*1bb30*/  STS.U8 [R2+UR4+0x1400], R9 ;  /* 0x0014000902007988 */ /* 0x000fe80008000004 */
[----:B------:R-:W-:Y:S04]  /*1bb40*/  STS.U8 [R2+UR4+0x1440], R8 ;  /* 0x0014400802007988 */ /* 0x000fe80008000004 */
[----:B----4-:R-:W-:Y:S04]  /*1bb50*/  STS.U8 [R2+UR4+0x1c40], R19 ;  /* 0x001c401302007988 */ /* 0x010fe80008000004 */
[----:B-----5:R-:W-:Y:S04]  /*1bb60*/  STS.U8 [R2+UR4+0x1c00], R18 ;  /* 0x001c001202007988 */ /* 0x020fe80008000004 */
[----:B------:R0:W-:Y:S04]  /*1bb70*/  STS.U8 [R0+UR4+0x8c0], R6 ;  /* 0x0008c00600007988 */ /* 0x0001e80008000004 */
[----:B------:R1:W-:Y:S04]  /*1bb80*/  STS.U8 [R0+UR4+0xc80], R23 ;  /* 0x000c801700007988 */ /* 0x0003e80008000004 */
[----:B0-----:R-:W4:Y:S04]  /*1bb90*/  LDL.LU R6, [R1+0x14c] ;  /* 0x00014c0001067983 */ /* 0x001f280000300800 */
[----:B-1----:R-:W5:Y:S04]  /*1bba0*/  LDL.LU R23, [R1+0x148] ;  /* 0x0001480001177983 */ /* 0x002f680000300800 */
[----:B------:R-:W5:Y:S04]  /*1bbb0*/  LDL.LU R8, [R1+0x140] ;  /* 0x0001400001087983 */ /* 0x000f680000300800 */
[----:B------:R-:W5:Y:S04]  /*1bbc0*/  LDL.LU R11, [R1+0x13c] ;  /* 0x00013c00010b7983 */ /* 0x000f680000300800 */
[----:B------:R-:W5:Y:S04]  /*1bbd0*/  LDL.LU R12, [R1+0x138] ;  /* 0x00013800010c7983 */ /* 0x000f680000300800 */
[----:B------:R-:W5:Y:S04]  /*1bbe0*/  LDL.LU R13, [R1+0xfc] ;  /* 0x0000fc00010d7983 */ /* 0x000f680000300800 */
[----:B------:R0:W-:Y:S04]  /*1bbf0*/  STS.U8 [R0+UR4+0x1080], R21 ;  /* 0x0010801500007988 */ /* 0x0001e80008000004 */
[----:B------:R-:W5:Y:S04]  /*1bc00*/  LDL.LU R14, [R1+0xf8] ;  /* 0x0000f800010e7983 */ /* 0x000f680000300800 */
[----:B------:R1:W-:Y:S04]  /*1bc10*/  STS.U8 [R0+UR4+0x14c0], R24 ;  /* 0x0014c01800007988 */ /* 0x0003e80008000004 */
[----:B0-----:R-:W5:Y:S04]  /*1bc20*/  LDL.LU R21, [R1+0xbc] ;  /* 0x0000bc0001157983 */ /* 0x001f680000300800 */
[----:B------:R0:W-:Y:S04]  /*1bc30*/  STS.U8 [R0+UR4+0x1880], R25 ;  /* 0x0018801900007988 */ /* 0x0001e80008000004 */
[----:B-1----:R-:W5:Y:S04]  /*1bc40*/  LDL.LU R24, [R1+0xb8] ;  /* 0x0000b80001187983 */ /* 0x002f680000300800 */
[----:B------:R-:W5:Y:S04]  /*1bc50*/  LDL.LU R15, [R1+0x7c] ;  /* 0x00007c00010f7983 */ /* 0x000f680000300800 */
[----:B0-----:R-:W5:Y:S04]  /*1bc60*/  LDL.LU R25, [R1+0x78] ;  /* 0x0000780001197983 */ /* 0x001f680000300800 */
[----:B---3--:R0:W-:Y:S04]  /*1bc70*/  STS.U8 [R0+UR4+0x1c80], R29 ;  /* 0x001c801d00007988 */ /* 0x0081e80008000004 */
        /* <DEDUP_REMOVED lines=8> */
[----:B--2---:R-:W-:Y:S04]  /*1bd00*/  STS.U8 [R0+UR4+0x18c0], R26 ;  /* 0x0018c01a00007988 */ /* 0x004fe80008000004 */
[----:B0-----:R-:W2:Y:S04]  /*1bd10*/  LDL.LU R29, [R1+0x38] ;  /* 0x00003800011d7983 */ /* 0x001ea80000300800 */
[----:B------:R0:W-:Y:S04]  /*1bd20*/  STS.U8 [R0+UR4+0x1cc0], R27 ;  /* 0x001cc01b00007988 */ /* 0x0001e80008000004 */
[----:B0-----:R-:W3:Y:S04]  /*1bd30*/  LDL.LU R0, [R1+0x144] ;  /* 0x0001440001007983 */ /* 0x001ee80000300800 */
        /* <DEDUP_REMOVED lines=8> */
[----:B------:R-:W-:-:S03]  /*1bdc0*/  LOP3.LUT R5, R2, 0x10, RZ, 0x3c, !PT ;  /* 0x0000001002057812 */ /* 0x000fc600078e3cff */
[----:B------:R-:W3:Y:S04]  /*1bdd0*/  LDL.LU R22, [R1+0x130] ;  /* 0x0001300001167983 */ /* 0x000ee80000300800 */
[----:B------:R-:W3:Y:S04]  /*1bde0*/  LDL.LU R20, [R1+0xf4] ;  /* 0x0000f40001147983 */ /* 0x000ee80000300800 */
[----:B------:R-:W3:Y:S04]  /*1bdf0*/  LDL.LU R7, [R1+0xf0] ;  /* 0x0000f00001077983 */ /* 0x000ee80000300800 */
[----:B----4-:R0:W-:Y:S04]  /*1be00*/  STS.U8 [R5+UR4+0x100], R6 ;  /* 0x0001000605007988 */ /* 0x0101e80008000004 */
[----:B-----5:R1:W-:Y:S04]  /*1be10*/  STS.U8 [R5+UR4+0x140], R23 ;  /* 0x0001401705007988 */ /* 0x0203e80008000004 */
[----:B0-----:R-:W4:Y:S04]  /*1be20*/  LDL.LU R6, [R1+0xb4] ;  /* 0x0000b40001067983 */ /* 0x001f280000300800 */
[----:B-1----:R-:W5:Y:S04]  /*1be30*/  LDL.LU R23, [R1+0xb0] ;  /* 0x0000b00001177983 */ /* 0x002f680000300800 */
[----:B------:R-:W-:Y:S04]  /*1be40*/  STS.U8 [R5+UR4+0x540], R8 ;  /* 0x0005400805007988 */ /* 0x000fe80008000004 */
[----:B------:R-:W-:Y:S04]  /*1be50*/  STS.U8 [R5+UR4+0x900], R11 ;  /* 0x0009000b05007988 */ /* 0x000fe80008000004 */
[----:B------:R-:W-:Y:S04]  /*1be60*/  STS.U8 [R5+UR4+0x940], R12 ;  /* 0x0009400c05007988 */ /* 0x000fe80008000004 */
[----:B------:R-:W-:Y:S04]  /*1be70*/  STS.U8 [R5+UR4+0xd00], R13 ;  /* 0x000d000d05007988 */ /* 0x000fe80008000004 */
[----:B------:R0:W-:Y:S04]  /*1be80*/  STS.U8 [R5+UR4+0x1100], R21 ;  /* 0x0011001505007988 */ /* 0x0001e80008000004 */
[----:B------:R-:W-:Y:S04]  /*1be90*/  STS.U8 [R5+UR4+0xd40], R14 ;  /* 0x000d400e05007988 */ /* 0x000fe80008000004 */
[----:B------:R1:W-:Y:S04]  /*1bea0*/  STS.U8 [R5+UR4+0x1140], R24 ;  /* 0x0011401805007988 */ /* 0x0003e80008000004 */
[----:B0-----:R-:W5:Y:S04]  /*1beb0*/  LDL.LU R21, [R1+0x74] ;  /* 0x0000740001157983 */ /* 0x001f680000300800 */
[----:B------:R0:W-:Y:S04]  /*1bec0*/  STS.U8 [R5+UR4+0x1540], R25 ;  /* 0x0015401905007988 */ /* 0x0001e80008000004 */
[----:B-1----:R-:W5:Y:S04]  /*1bed0*/  LDL.LU R24, [R1+0x70] ;  /* 0x0000700001187983 */ /* 0x002f680000300800 */
[----:B------:R-:W-:Y:S04]  /*1bee0*/  STS.U8 [R5+UR4+0x1500], R15 ;  /* 0x0015000f05007988 */ /* 0x000fe80008000004 */
[----:B0-----:R-:W5:Y:S04]  /*1bef0*/  LDL.LU R25, [R1+0x24] ;  /* 0x0000240001197983 */ /* 0x001f680000300800 */
[----:B--2---:R0:W-:Y:S04]  /*1bf00*/  STS.U8 [R5+UR4+0x1900], R29 ;  /* 0x0019001d05007988 */ /* 0x0041e80008000004 */
[----:B0-----:R-:W2:Y:S04]  /*1bf10*/  LDL.LU R29, [R1+0x20] ;  /* 0x00002000011d7983 */ /* 0x001ea80000300800 */
[----:B---3--:R0:W-:Y:S04]  /*1bf20*/  STS.U8 [R5+UR4+0x500], R0 ;  /* 0x0005000005007988 */ /* 0x0081e80008000004 */
[----:B------:R-:W-:Y:S01]  /*1bf30*/  STS.U8 [R5+UR4+0x1940], R18 ;  /* 0x0019401205007988 */ /* 0x000fe20008000004 */
[----:B0-----:R-:W-:-:S03]  /*1bf40*/  LOP3.LUT R0, R2, 0x18, RZ, 0x3c, !PT ;  /* 0x0000001802007812 */ /* 0x001fc600078e3cff */
[----:B------:R-:W-:Y:S04]  /*1bf50*/  STS.U8 [R5+UR4+0x1d00], R19 ;  /* 0x001d001305007988 */ /* 0x000fe80008000004 */
[----:B------:R-:W-:Y:S04]  /*1bf60*/  STS.U8 [R5+UR4+0x1d40], R3 ;  /* 0x001d400305007988 */ /* 0x000fe80008000004 */
[----:B------:R0:W-:Y:S04]  /*1bf70*/  STS.U8 [R0+UR4+0x5c0], R26 ;  /* 0x0005c01a00007988 */ /* 0x0001e80008000004 */
[----:B------:R1:W-:Y:S04]  /*1bf80*/  STS.U8 [R0+UR4+0x980], R27 ;  /* 0x0009801b00007988 */ /* 0x0003e80008000004 */
[----:B0-----:R-:W3:Y:S04]  /*1bf90*/  LDL.LU R26, [R1+0x1c] ;  /* 0x00001c00011a7983 */ /* 0x001ee80000300800 */
[----:B-1----:R-:W3:Y:S04]  /*1bfa0*/  LDL.LU R27, [R1+0x18] ;  /* 0x00001800011b7983 */ /* 0x002ee80000300800 */
[----:B------:R-:W3:Y:S04]  /*1bfb0*/  LDL.LU R8, [R1+0x16c] ;  /* 0x00016c0001087983 */ /* 0x000ee80000300800 */
[----:B------:R-:W3:Y:S04]  /*1bfc0*/  LDL.LU R11, [R1+0x168] ;  /* 0x00016800010b7983 */ /* 0x000ee80000300800 */
[----:B------:R-:W3:Y:S04]  /*1bfd0*/  LDL.LU R12, [R1+0x12c] ;  /* 0x00012c00010c7983 */ /* 0x000ee80000300800 */
[----:B------:R0:W-:Y:S04]  /*1bfe0*/  STS.U8 [R0+UR4+0xd80], R20 ;  /* 0x000d801400007988 */ /* 0x0001e80008000004 */
[----:B------:R-:W3:Y:S01]  /*1bff0*/  LDL.LU R13, [R1+0x128] ;  /* 0x00012800010d7983 */ /* 0x000ee20000300800 */
[----:B------:R-:W-:-:S03]  /*1c000*/  LOP3.LUT R3, R2, 0x20, RZ, 0x3c, !PT ;  /* 0x0000002002037812 */ /* 0x000fc600078e3cff */
[----:B------:R1:W-:Y:S04]  /*1c010*/  STS.U8 [R0+UR4+0xdc0], R7 ;  /* 0x000dc00700007988 */ /* 0x0003e80008000004 */
[----:B0-----:R-:W3:Y:S04]  /*1c020*/  LDL.LU R20, [R1+0xec] ;  /* 0x0000ec0001147983 */ /* 0x001ee80000300800 */
[----:B-1----:R-:W3:Y:S04]  /*1c030*/  LDL.LU R7, [R1+0xe8] ;  /* 0x0000e80001077983 */ /* 0x002ee80000300800 */
[----:B------:R-:W-:Y:S04]  /*1c040*/  STS.U8 [R0+UR4+0x180], R17 ;  /* 0x0001801100007988 */ /* 0x000fe80008000004 */
[----:B------:R-:W-:Y:S04]  /*1c050*/  STS.U8 [R0+UR4+0x1c0], R16 ;  /* 0x0001c01000007988 */ /* 0x000fe80008000004 */
[----:B------:R-:W-:Y:S04]  /*1c060*/  STS.U8 [R0+UR4+0x580], R4 ;  /* 0x0005800400007988 */ /* 0x000fe80008000004 */
[----:B------:R-:W-:Y:S04]  /*1c070*/  STS.U8 [R0+UR4+0x9c0], R22 ;  /* 0x0009c01600007988 */ /* 0x000fe80008000004 */
[----:B----4-:R0:W-:Y:S04]  /*1c080*/  STS.U8 [R0+UR4+0x1180], R6 ;  /* 0x0011800600007988 */ /* 0x0101e80008000004 */
[----:B-----5:R1:W-:Y:S04]  /*1c090*/  STS.U8 [R0+UR4+0x11c0], R23 ;  /* 0x0011c01700007988 */ /* 0x0203e80008000004 */
[----:B0-----:R-:W4:Y:S04]  /*1c0a0*/  LDL.LU R6, [R1+0xac] ;  /* 0x0000ac0001067983 */ /* 0x001f280000300800 */
[----:B-1----:R-:W5:Y:S04]  /*1c0b0*/  LDL.LU R23, [R1+0xa8] ;  /* 0x0000a80001177983 */ /* 0x002f680000300800 */
[----:B------:R-:W4:Y:S04]  /*1c0c0*/  LDL.LU R2, [R1+0x184] ;  /* 0x0001840001027983 */ /* 0x000f280000300800 */
[----:B------:R-:W5:Y:S04]  /*1c0d0*/  LDL.LU R14, [R1+0x6c] ;  /* 0x00006c00010e7983 */ /* 0x000f680000300800 */
[----:B------:R-:W5:Y:S04]  /*1c0e0*/  LDL.LU R15, [R1+0x68] ;  /* 0x00006800010f7983 */ /* 0x000f680000300800 */
[----:B------:R-:W5:Y:S04]  /*1c0f0*/  LDL.LU R18, [R1+0x14] ;  /* 0x0000140001127983 */ /* 0x000f680000300800 */
[----:B------:R-:W5:Y:S04]  /*1c100*/  LDL.LU R19, [R1+0x10] ;  /* 0x0000100001137983 */ /* 0x000f680000300800 */
[----:B------:R-:W5:Y:S04]  /*1c110*/  LDL.LU R17, [R1+0xc] ;  /* 0x00000c0001117983 */ /* 0x000f680000300800 */
[----:B------:R-:W5:Y:S04]  /*1c120*/  LDL.LU R16, [R1+0x8] ;  /* 0x0000080001107983 */ /* 0x000f680000300800 */
[----:B------:R-:W5:Y:S04]  /*1c130*/  LDL.LU R4, [R1+0x18c] ;  /* 0x00018c0001047983 */ /* 0x000f680000300800 */
[----:B------:R0:W-:Y:S04]  /*1c140*/  STS.U8 [R0+UR4+0x1580], R21 ;  /* 0x0015801500007988 */ /* 0x0001e80008000004 */
[----:B------:R-:W5:Y:S04]  /*1c150*/  LDL.LU R22, [R1+0x188] ;  /* 0x0001880001167983 */ /* 0x000f680000300800 */
[----:B------:R-:W-:Y:S04]  /*1c160*/  STS.U8 [R0+UR4+0x15c0], R24 ;  /* 0x0015c01800007988 */ /* 0x000fe80008000004 */
[----:B0-----:R-:W5:Y:S04]  /*1c170*/  LDL.LU R21, [R1+0x164] ;  /* 0x0001640001157983 */ /* 0x001f680000300800 */
[----:B------:R-:W-:Y:S04]  /*1c180*/  STS.U8 [R0+UR4+0x1980], R25 ;  /* 0x0019801900007988 */ /* 0x000fe80008000004 */
[----:B--2---:R0:W-:Y:S04]  /*1c190*/  STS.U8 [R0+UR4+0x19c0], R29 ;  /* 0x0019c01d00007988 */ /* 0x0041e80008000004 */
[----:B0-----:R-:W2:Y:S04]  /*1c1a0*/  LDL.LU R29, [R1+0x160] ;  /* 0x00016000011d7983 */ /* 0x001ea80000300800 */
[----:B---3--:R-:W-:Y:S04]  /*1c1b0*/  STS.U8 [R0+UR4+0x1d80], R26 ;  /* 0x001d801a00007988 */ /* 0x008fe80008000004 */
[----:B------:R0:W-:Y:S04]  /*1c1c0*/  STS.U8 [R0+UR4+0x1dc0], R27 ;  /* 0x001dc01b00007988 */ /* 0x0001e80008000004 */
[----:B0-----:R-:W3:Y:S04]  /*1c1d0*/  LDL.LU R0, [R1+0x180] ;  /* 0x0001800001007983 */ /* 0x001ee80000300800 */
[----:B------:R-:W2:Y:S04]  /*1c1e0*/  LDL.LU R24, [R1+0x124] ;  /* 0x0001240001187983 */ /* 0x000ea80000300800 */
[----:B------:R-:W2:Y:S04]  /*1c1f0*/  LDL.LU R25, [R1+0x120] ;  /* 0x0001200001197983 */ /* 0x000ea80000300800 */
[----:B------:R-:W2:Y:S04]  /*1c200*/  LDL.LU R26, [R1+0xe4] ;  /* 0x0000e400011a7983 */ /* 0x000ea80000300800 */
[----:B------:R-:W2:Y:S04]  /*1c210*/  LDL.LU R27, [R1+0xe0] ;  /* 0x0000e000011b7983 */ /* 0x000ea80000300800 */
[----:B------:R-:W-:Y:S04]  /*1c220*/  STS.U8 [R3+UR4+0x600], R8 ;  /* 0x0006000803007988 */ /* 0x000fe80008000004 */
[----:B------:R0:W-:Y:S04]  /*1c230*/  STS.U8 [R3+UR4+0xe00], R20 ;  /* 0x000e001403007988 */ /* 0x0001e80008000004 */
[----:B------:R1:W-:Y:S04]  /*1c240*/  STS.U8 [R3+UR4+0xe40], R7 ;  /* 0x000e400703007988 */ /* 0x0003e80008000004 */
[----:B0-----:R-:W2:Y:S04]  /*1c250*/  LDL.LU R20, [R1+0xa4] ;  /* 0x0000a40001147983 */ /* 0x001ea80000300800 */
[----:B-1----:R-:W2:Y:S04]  /*1c260*/  LDL.LU R7, [R1+0xa0] ;  /* 0x0000a00001077983 */ /* 0x002ea80000300800 */
[----:B------:R-:W-:Y:S04]  /*1c270*/  STS.U8 [R3+UR4+0x640], R11 ;  /* 0x0006400b03007988 */ /* 0x000fe80008000004 */
[----:B------:R-:W-:Y:S04]  /*1c280*/  STS.U8 [R3+UR4+0xa00], R12 ;  /* 0x000a000c03007988 */ /* 0x000fe80008000004 */
[----:B------:R-:W-:Y:S04]  /*1c290*/  STS.U8 [R3+UR4+0xa40], R13 ;  /* 0x000a400d03007988 */ /* 0x000fe80008000004 */
[----:B----4-:R0:W-:Y:S02]  /*1c2a0*/  STS.U8 [R3+UR4+0x200], R2 ;  /* 0x0002000203007988 */ /* 0x0101e40008000004 */
[----:B0-----:R-:W0:Y:S02]  /*1c2b0*/  S2R R2, SR_TID.X ;  /* 0x0000000000027919 */ /* 0x001e240000002100 */
[----:B------:R1:W-:Y:S04]  /*1c2c0*/  STS.U8 [R3+UR4+0x1200], R6 ;  /* 0x0012000603007988 */ /* 0x0003e80008000004 */
[----:B-----5:R4:W-:Y:S04]  /*1c2d0*/  STS.U8 [R3+UR4+0x1240], R23 ;  /* 0x0012401703007988 */ /* 0x0209e80008000004 */
[----:B------:R-:W-:Y:S04]  /*1c2e0*/  STS.U8 [R3+UR4+0x1600], R14 ;  /* 0x0016000e03007988 */ /* 0x000fe80008000004 */
[----:B-1----:R-:W5:Y:S04]  /*1c2f0*/  LDL.LU R6, [R1+0x64] ;  /* 0x0000640001067983 */ /* 0x002f680000300800 */
[----:B----4-:R-:W4:Y:S04]  /*1c300*/  LDL.LU R23, [R1+0x60] ;  /* 0x0000600001177983 */ /* 0x010f280000300800 */
[----:B------:R-:W-:Y:S01]  /*1c310*/  STS.U8 [R3+UR4+0x1640], R15 ;  /* 0x0016400f03007988 */ /* 0x000fe20008000004 */
[----:B0-----:R-:W-:-:S04]  /*1c320*/  LOP3.LUT R2, R2, 0x3f, RZ, 0xc0, !PT ;  /* 0x0000003f02027812 */ /* 0x001fc800078ec0ff */
[----:B------:R-:W-:Y:S01]  /*1c330*/  LOP3.LUT R8, R2, 0x28, RZ, 0x3c, !PT ;  /* 0x0000002802087812 */ /* 0x000fe200078e3cff */
[----:B------:R-:W-:Y:S04]  /*1c340*/  STS.U8 [R3+UR4+0x1a00], R18 ;  /* 0x001a001203007988 */ /* 0x000fe80008000004 */
[----:B------:R-:W-:Y:S04]  /*1c350*/  STS.U8 [R3+UR4+0x1a40], R19 ;  /* 0x001a401303007988 */ /* 0x000fe80008000004 */
[----:B------:R-:W-:Y:S04]  /*1c360*/  STS.U8 [R3+UR4+0x1e00], R17 ;  /* 0x001e001103007988 */ /* 0x000fe80008000004 */
[----:B------:R-:W-:Y:S04]  /*1c370*/  STS.U8 [R3+UR4+0x1e40], R16 ;  /* 0x001e401003007988 */ /* 0x000fe80008000004 */
[----:B---3--:R-:W-:Y:S04]  /*1c380*/  STS.U8 [R3+UR4+0x240], R0 ;  /* 0x0002400003007988 */ /* 0x008fe80008000004 */
[----:B--2---:R0:W-:Y:S04]  /*1c390*/  STS.U8 [R8+UR4+0x6c0], R29 ;  /* 0x0006c01d08007988 */ /* 0x0041e80008000004 */
[----:B0-----:R-:W2:Y:S04]  /*1c3a0*/  LDL.LU R29, [R1+0x4] ;  /* 0x00000400011d7983 */ /* 0x001ea80000300800 */
[----:B------:R-:W3:Y:S04]  /*1c3b0*/  LDL.LU R0, [R1] ;  /* 0x0000000001007983 */ /* 0x000ee80000300800 */
[----:B------:R-:W3:Y:S04]  /*1c3c0*/  LDL.LU R11, [R1+0x19c] ;  /* 0x00019c00010b7983 */ /* 0x000ee80000300800 */
[----:B------:R-:W3:Y:S04]  /*1c3d0*/  LDL.LU R12, [R1+0x198] ;  /* 0x00019800010c7983 */ /* 0x000ee80000300800 */
[----:B------:R-:W3:Y:S04]  /*1c3e0*/  LDL.LU R13, [R1+0x15c] ;  /* 0x00015c00010d7983 */ /* 0x000ee80000300800 */
[----:B------:R-:W3:Y:S04]  /*1c3f0*/  LDL.LU R14, [R1+0x158] ;  /* 0x00015800010e7983 */ /* 0x000ee80000300800 */
[----:B------:R-:W3:Y:S04]  /*1c400*/  LDL.LU R15, [R1+0x11c] ;  /* 0x00011c00010f7983 */ /* 0x000ee80000300800 */
[----:B------:R0:W-:Y:S04]  /*1c410*/  STS.U8 [R8+UR4+0xa80], R24 ;  /* 0x000a801808007988 */ /* 0x0001e80008000004 */
[----:B------:R-:W3:Y:S04]  /*1c420*/  LDL.LU R18, [R1+0x118] ;  /* 0x0001180001127983 */ /* 0x000ee80000300800 */
[----:B------:R1:W-:Y:S04]  /*1c430*/  STS.U8 [R8+UR4+0xac0], R25 ;  /* 0x000ac01908007988 */ /* 0x0003e80008000004 */
[----:B0-----:R-:W3:Y:S04]  /*1c440*/  LDL.LU R24, [R1+0xdc] ;  /* 0x0000dc0001187983 */ /* 0x001ee80000300800 */
[----:B------:R0:W-:Y:S04]  /*1c450*/  STS.U8 [R8+UR4+0xe80], R26 ;  /* 0x000e801a08007988 */ /* 0x0001e80008000004 */
[----:B-1----:R-:W3:Y:S04]  /*1c460*/  LDL.LU R25, [R1+0xd8] ;  /* 0x0000d80001197983 */ /* 0x002ee80000300800 */
[----:B------:R1:W-:Y:S04]  /*1c470*/  STS.U8 [R8+UR4+0xec0], R27 ;  /* 0x000ec01b08007988 */ /* 0x0003e80008000004 */
[----:B0-----:R-:W3:Y:S04]  /*1c480*/  LDL.LU R26, [R1+0x9c] ;  /* 0x00009c00011a7983 */ /* 0x001ee80000300800 */
[----:B-1----:R-:W3:Y:S04]  /*1c490*/  LDL.LU R27, [R1+0x98] ;  /* 0x00009800011b7983 */ /* 0x002ee80000300800 */
        /* <DEDUP_REMOVED lines=10> */
[----:B------:R0:W-:Y:S04]  /*1c540*/  STS.U8 [R8+UR4+0x12c0], R7 ;  /* 0x0012c00708007988 */ /* 0x0001e80008000004 */
[----:B-1----:R-:W3:Y:S04]  /*1c550*/  LDL.LU R20, [R1+0xd4] ;  /* 0x0000d40001147983 */ /* 0x002ee80000300800 */
[----:B0-----:R-:W3:Y:S04]  /*1c560*/  LDL.LU R7, [R1+0xd0] ;  /* 0x0000d00001077983 */ /* 0x001ee80000300800 */
[----:B-----5:R0:W-:Y:S04]  /*1c570*/  STS.U8 [R8+UR4+0x1680], R6 ;  /* 0x0016800608007988 */ /* 0x0201e80008000004 */
[----:B----4-:R1:W-:Y:S04]  /*1c580*/  STS.U8 [R8+UR4+0x16c0], R23 ;  /* 0x0016c01708007988 */ /* 0x0103e80008000004 */
[----:B0-----:R-:W4:Y:S04]  /*1c590*/  LDL.LU R6, [R1+0x94] ;  /* 0x0000940001067983 */ /* 0x001f280000300800 */
[----:B-1----:R-:W5:Y:S04]  /*1c5a0*/  LDL.LU R23, [R1+0x90] ;  /* 0x0000900001177983 */ /* 0x002f680000300800 */
[----:B------:R-:W4:Y:S04]  /*1c5b0*/  LDL.LU R2, [R1+0x5c] ;  /* 0x00005c0001027983 */ /* 0x000f280000300800 */
[----:B--2---:R0:W-:Y:S04]  /*1c5c0*/  STS.U8 [R8+UR4+0x1a80], R29 ;  /* 0x001a801d08007988 */ /* 0x0041e80008000004 */
[----:B0-----:R-:W2:Y:S04]  /*1c5d0*/  LDL.LU R29, [R1+0x286c] ;  /* 0x00286c00011d7983 */ /* 0x001ea80000300800 */
[----:B---3--:R0:W-:Y:S02]  /*1c5e0*/  STS.U8 [R8+UR4+0x1ac0], R0 ;  /* 0x001ac00008007988 */ /* 0x0081e40008000004 */
[----:B0-----:R-:W0:Y:S02]  /*1c5f0*/  S2R R0, SR_TID.X ;  /* 0x0000000000007919 */ /* 0x001e240000002100 */
[----:B------:R-:W-:Y:S01]  /*1c600*/  STS.U8 [R8+UR4+0x1ec0], R28 ;  /* 0x001ec01c08007988 */ /* 0x000fe20008000004 */
[----:B0-----:R-:W-:-:S04]  /*1c610*/  LOP3.LUT R0, R0, 0x3f, RZ, 0xc0, !PT ;  /* 0x0000003f00007812 */ /* 0x001fc800078ec0ff */
[----:B------:R-:W-:Y:S01]  /*1c620*/  LOP3.LUT R0, R0, 0x30, RZ, 0x3c, !PT ;  /* 0x0000003000007812 */ /* 0x000fe200078e3cff */
[----:B--2---:R0:W-:Y:S04]  /*1c630*/  STS.U8 [R8+UR4+0x1e80], R29 ;  /* 0x001e801d08007988 */ /* 0x0041e80008000004 */
[----:B------:R1:W-:Y:S04]  /*1c640*/  STS.U8 [R0+UR4+0x300], R11 ;  /* 0x0003000b00007988 */ /* 0x0003e80008000004 */
[----:B------:R2:W-:Y:S04]  /*1c650*/  STS.U8 [R0+UR4+0x340], R12 ;  /* 0x0003400c00007988 */ /* 0x0005e80008000004 */
[----:B0-----:R-:W3:Y:S04]  /*1c660*/  LDL.LU R8, [R1+0x2c] ;  /* 0x00002c0001087983 */ /* 0x001ee80000300800 */
[----:B-1----:R-:W5:Y:S04]  /*1c670*/  LDL.LU R11, [R1+0x2868] ;  /* 0x00286800010b7983 */ /* 0x002f680000300800 */
[----:B--2---:R-:W2:Y:S04]  /*1c680*/  LDL.LU R12, [R1+0x2864] ;  /* 0x00286400010c7983 */ /* 0x004ea80000300800 */
[----:B------:R0:W-:Y:S04]  /*1c690*/  STS.U8 [R0+UR4+0x700], R13 ;  /* 0x0007000d00007988 */ /* 0x0001e80008000004 */
[----:B------:R1:W-:Y:S04]  /*1c6a0*/  STS.U8 [R0+UR4+0x740], R14 ;  /* 0x0007400e00007988 */ /* 0x0003e80008000004 */
[----:B------:R4:W-:Y:S04]  /*1c6b0*/  STS.U8 [R0+UR4+0xb00], R15 ;  /* 0x000b000f00007988 */ /* 0x0009e80008000004 */
[----:B0-----:R-:W2:Y:S04]  /*1c6c0*/  LDL.LU R13, [R1+0x2860] ;  /* 0x00286000010d7983 */ /* 0x001ea80000300800 */
[----:B-1----:R-:W2:Y:S04]  /*1c6d0*/  LDL.LU R14, [R1+0x285c] ;  /* 0x00285c00010e7983 */ /* 0x002ea80000300800 */
[----:B----4-:R-:W4:Y:S04]  /*1c6e0*/  LDL.LU R15, [R1+0x2858] ;  /* 0x00285800010f7983 */ /* 0x010f280000300800 */
[----:B------:R0:W-:Y:S04]  /*1c6f0*/  STS.U8 [R0+UR4+0xb40], R18 ;  /* 0x000b401200007988 */ /* 0x0001e80008000004 */
[----:B------:R1:W-:Y:S04]  /*1c700*/  STS.U8 [R0+UR4+0xf00], R24 ;  /* 0x000f001800007988 */ /* 0x0003e80008000004 */
[----:B------:R1:W-:Y:S04]  /*1c710*/  STS.U8 [R0+UR4+0xf40], R25 ;  /* 0x000f401900007988 */ /* 0x0003e80008000004 */
[----:B0-----:R-:W2:Y:S04]  /*1c720*/  LDL.LU R18, [R1+0x2854] ;  /* 0x0028540001127983 */ /* 0x001ea80000300800 */
[----:B-1----:R-:W2:Y:S04]  /*1c730*/  LDL.LU R24, [R1+0x2850] ;  /* 0x0028500001187983 */ /* 0x002ea80000300800 */
[----:B------:R-:W4:Y:S04]  /*1c740*/  LDL.LU R25, [R1+0x284c] ;  /* 0x00284c0001197983 */ /* 0x000f280000300800 */
[----:B------:R0:W-:Y:S04]  /*1c750*/  STS.U8 [R0+UR4+0x1300], R26 ;  /* 0x0013001a00007988 */ /* 0x0001e80008000004 */
[----:B------:R1:W-:Y:S04]  /*1c760*/  STS.U8 [R0+UR4+0x1340], R27 ;  /* 0x0013401b00007988 */ /* 0x0003e80008000004 */
[----:B0-----:R-:W5:Y:S04]  /*1c770*/  LDL.LU R26, [R1+0x2848] ;  /* 0x00284800011a7983 */ /* 0x001f680000300800 */
[----:B-1----:R-:W5:Y:S04]  /*1c780*/  LDL.LU R27, [R1+0x2844] ;  /* 0x00284400011b7983 */ /* 0x002f680000300800 */
[----:B------:R0:W-:Y:S02]  /*1c790*/  STS.U8 [R0+UR4+0x1700], R2 ;  /* 0x0017000200007988 */ /* 0x0001e40008000004 */
[----:B0-----:R-:W0:Y:S02]  /*1c7a0*/  S2R R2, SR_TID.X ;  /* 0x0000000000027919 */ /* 0x001e240000002100 */
[----:B0-----:R-:W-:Y:S01]  /*1c7b0*/  LOP3.LUT R2, R2, 0x3f, RZ, 0xc0, !PT ;  /* 0x0000003f02027812 */ /* 0x001fe200078ec0ff */
[----:B---3--:R0:W-:Y:S03]  /*1c7c0*/  STS.U8 [R0+UR4+0x1740], R8 ;  /* 0x0017400800007988 */ /* 0x0081e60008000004 */
[----:B0-----:R-:W-:Y:S01]  /*1c7d0*/  LOP3.LUT R8, R2, 0x38, RZ, 0x3c, !PT ;  /* 0x0000003802087812 */ /* 0x001fe200078e3cff */
[----:B--2---:R-:W-:Y:S04]  /*1c7e0*/  STS.U8 [R0+UR4+0x1f40], R24 ;  /* 0x001f401800007988 */ /* 0x004fe80008000004 */
[----:B----4-:R-:W-:Y:S04]  /*1c7f0*/  STS.U8 [R0+UR4+0x1f00], R25 ;  /* 0x001f001900007988 */ /* 0x010fe80008000004 */
[----:B-----5:R-:W-:Y:S04]  /*1c800*/  STS.U8 [R0+UR4+0x1b40], R26 ;  /* 0x001b401a00007988 */ /* 0x020fe80008000004 */
[----:B------:R-:W-:Y:S04]  /*1c810*/  STS.U8 [R0+UR4+0x1b00], R27 ;  /* 0x001b001b00007988 */ /* 0x000fe80008000004 */
[----:B------:R0:W-:Y:S04]  /*1c820*/  STS.U8 [R8+UR4+0x380], R19 ;  /* 0x0003801308007988 */ /* 0x0001e80008000004 */
[----:B------:R1:W-:Y:S04]  /*1c830*/  STS.U8 [R8+UR4+0x3c0], R17 ;  /* 0x0003c01108007988 */ /* 0x0003e80008000004 */
[----:B------:R2:W-:Y:S04]  /*1c840*/  STS.U8 [R8+UR4+0x780], R16 ;  /* 0x0007801008007988 */ /* 0x0005e80008000004 */
[----:B0-----:R-:W3:Y:S04]  /*1c850*/  LDL.LU R19, [R1+0x2840] ;  /* 0x0028400001137983 */ /* 0x001ee80000300800 */
[----:B-1----:R-:W4:Y:S04]  /*1c860*/  LDL.LU R17, [R1+0x283c] ;  /* 0x00283c0001117983 */ /* 0x002f280000300800 */
[----:B--2---:R-:W2:Y:S04]  /*1c870*/  LDL.LU R16, [R1+0x2838] ;  /* 0x0028380001107983 */ /* 0x004ea80000300800 */
[----:B------:R0:W-:Y:S04]  /*1c880*/  STS.U8 [R8+UR4+0x7c0], R4 ;  /* 0x0007c00408007988 */ /* 0x0001e80008000004 */
[----:B------:R1:W-:Y:S04]  /*1c890*/  STS.U8 [R8+UR4+0xb80], R22 ;  /* 0x000b801608007988 */ /* 0x0003e80008000004 */
[----:B------:R5:W-:Y:S04]  /*1c8a0*/  STS.U8 [R8+UR4+0xbc0], R21 ;  /* 0x000bc01508007988 */ /* 0x000be80008000004 */
[----:B0-----:R-:W2:Y:S04]  /*1c8b0*/  LDL.LU R4, [R1+0x2834] ;  /* 0x0028340001047983 */ /* 0x001ea80000300800 */
[----:B-1----:R-:W2:Y:S04]  /*1c8c0*/  LDL.LU R22, [R1+0x2830] ;  /* 0x0028300001167983 */ /* 0x002ea80000300800 */
[----:B-----5:R-:W5:Y:S04]  /*1c8d0*/  LDL.LU R21, [R1+0x282c] ;  /* 0x00282c0001157983 */ /* 0x020f680000300800 */
[----:B------:R0:W-:Y:S04]  /*1c8e0*/  STS.U8 [R8+UR4+0xf80], R20 ;  /* 0x000f801408007988 */ /* 0x0001e80008000004 */
[----:B------:R1:W-:Y:S04]  /*1c8f0*/  STS.U8 [R8+UR4+0xfc0], R7 ;  /* 0x000fc00708007988 */ /* 0x0003e80008000004 */
[----:B------:R1:W-:Y:S04]  /*1c900*/  STS.U8 [R8+UR4+0x1380], R6 ;  /* 0x0013800608007988 */ /* 0x0003e80008000004 */
[----:B0-----:R-:W2:Y:S04]  /*1c910*/  LDL.LU R20, [R1+0x2828] ;  /* 0x0028280001147983 */ /* 0x001ea80000300800 */
[----:B-1----:R-:W2:Y:S04]  /*1c920*/  LDL.LU R7, [R1+0x2824] ;  /* 0x0028240001077983 */ /* 0x002ea80000300800 */
[----:B------:R-:W3:Y:S04]  /*1c930*/  LDL.LU R6, [R1+0x2820] ;  /* 0x0028200001067983 */ /* 0x000ee80000300800 */
[----:B------:R0:W-:Y:S04]  /*1c940*/  STS.U8 [R8+UR4+0x13c0], R23 ;  /* 0x0013c01708007988 */ /* 0x0001e80008000004 */
[----:B0-----:R-:W4:Y:S04]  /*1c950*/  LDL.LU R23, [R1+0x281c] ;  /* 0x00281c0001177983 */ /* 0x001f280000300800 */
[----:B--2---:R0:W-:Y:S04]  /*1c960*/  STS.U8 [R8+UR4+0x1b80], R7 ;  /* 0x001b800708007988 */ /* 0x0041e80008000004 */
[----:B---3--:R1:W-:Y:S04]  /*1c970*/  STS.U8 [R8+UR4+0x17c0], R6 ;  /* 0x0017c00608007988 */ /* 0x0083e80008000004 */
[----:B0-----:R-:W2:Y:S04]  /*1c980*/  LDL R7, [R1+0x1444] ;  /* 0x0014440001077983 */ /* 0x001ea80000100800 */
[----:B-1----:R-:W2:Y:S04]  /*1c990*/  LDL R6, [R1+0x1468] ;  /* 0x0014680001067983 */ /* 0x002ea80000100800 */
[----:B----4-:R-:W-:Y:S04]  /*1c9a0*/  STS.U8 [R8+UR4+0x1780], R23 ;  /* 0x0017801708007988 */ /* 0x010fe80008000004 */
[----:B------:R-:W-:Y:S04]  /*1c9b0*/  STS.U8 [R8+UR4+0x1bc0], R20 ;  /* 0x001bc01408007988 */ /* 0x000fe80008000004 */
[----:B-----5:R-:W-:Y:S04]  /*1c9c0*/  STS.U8 [R8+UR4+0x1f80], R21 ;  /* 0x001f801508007988 */ /* 0x020fe80008000004 */
[----:B------:R-:W-:Y:S01]  /*1c9d0*/  STS.U8 [R8+UR4+0x1fc0], R22 ;  /* 0x001fc01608007988 */ /* 0x000fe20008000004 */
[----:B------:R-:W-:Y:S01]  /*1c9e0*/  PRMT R16, RZ, 0x7610, R16 ;  /* 0x00007610ff107816 */ /* 0x000fe20000000010 */
[----:B------:R-:W-:Y:S06]  /*1c9f0*/  BAR.SYNC.DEFER_BLOCKING 0x0 ;  /* 0x0000000000007b1d */ /* 0x000fec0000010000 */
[----:B--2---:R-:W2:Y:S04]  /*1ca00*/  @!P1 LDG.E.U8 R16, desc[UR8][R6.64] ;  /* 0x0000000806109981 */ /* 0x004ea8000c1e1100 */
[----:B--2---:R0:W-:Y:S04]  /*1ca10*/  STL [R1+0x634], R16 ;  /* 0x0006341001007387 */ /* 0x0041e80000100800 */
[----:B0-----:R-:W2:Y:S04]  /*1ca20*/  LDL.LU R16, [R1+0x2818] ;  /* 0x0028180001107983 */ /* 0x001ea80000300800 */
[----:B------:R-:W3:Y:S04]  /*1ca30*/  LDL R6, [R1+0x1440] ;  /* 0x0014400001067983 */ /* 0x000ee80000100800 */
[----:B------:R-:W3:Y:S01]  /*1ca40*/  LDL R7, [R1+0x1460] ;  /* 0x0014600001077983 */ /* 0x000ee20000100800 */
[----:B------:R-:W-:-:S02]  /*1ca50*/  PRMT R4, RZ, 0x7610, R4 ;  /* 0x00007610ff047816 */ /* 0x000fc40000000004 */
[----:B---3--:R-:W-:-:S04]  /*1ca60*/  @!P0 LOP3.LUT R7, R7, R6, RZ, 0x3c, !PT ;  /* 0x0000000607078212 */ /* 0x008fc800078e3cff */
[----:B------:R-:W-:-:S04]  /*1ca70*/  @!P0 LOP3.LUT R6, R7, R6, RZ, 0x3c, !PT ;  /* 0x0000000607068212 */ /* 0x000fc800078e3cff */
[----:B------:R-:W-:-:S05]  /*1ca80*/  @!P0 LOP3.LUT R7, R7, R6, RZ, 0x3c, !PT ;  /* 0x0000000607078212 */ /* 0x000fca00078e3cff */
[----:B------:R-:W3:Y:S04]  /*1ca90*/  @!P0 LDG.E.U8 R4, desc[UR8][R6.64] ;  /* 0x0000000806048981 */ /* 0x000ee8000c1e1100 */
[----:B---3--:R0:W-:Y:S04]  /*1caa0*/  STL [R1+0x630], R4 ;  /* 0x0006300401007387 */ /* 0x0081e80000100800 */
[----:B0-----:R-:W3:Y:S04]  /*1cab0*/  LDL.LU R4, [R1+0x2814] ;  /* 0x0028140001047983 */ /* 0x001ee80000300800 */
[----:B------:R-:W4:Y:S04]  /*1cac0*/  LDL R6, [R1+0x1450] ;  /* 0x0014500001067983 */ /* 0x000f280000100800 */
[----:B------:R-:W4:Y:S01]  /*1cad0*/  LDL R7, [R1+0x146c] ;  /* 0x00146c0001077983 */ /* 0x000f220000100800 */
[----:B--2---:R-:W-:-:S02]  /*1cae0*/  PRMT R16, RZ, 0x7610, R16 ;  /* 0x00007610ff107816 */ /* 0x004fc40000000010 */
[----:B----4-:R-:W-:-:S04]  /*1caf0*/  @!P0 LOP3.LUT R7, R7, R6, RZ, 0x3c, !PT ;  /* 0x0000000607078212 */ /* 0x010fc800078e3cff */
[----:B------:R-:W-:-:S04]  /*1cb00*/  @!P0 LOP3.LUT R6, R7, R6, RZ, 0x3c, !PT ;  /* 0x0000000607068212 */ /* 0x000fc800078e3cff */
[----:B------:R-:W-:-:S05]  /*1cb10*/  @!P0 LOP3.LUT R7, R7, R6, RZ, 0x3c, !PT ;  /* 0x0000000607078212 */ /* 0x000fca00078e3cff */
[----:B------:R-:W2:Y:S04]  /*1cb20*/  @!P0 LDG.E.U8 R16, desc[UR8][R6.64] ;  /* 0x0000000806108981 */ /* 0x000ea8000c1e1100 */
[----:B--2---:R0:W-:Y:S04]  /*1cb30*/  STL [R1+0x62c], R16 ;  /* 0x00062c1001007387 */ /* 0x0041e80000100800 */
[----:B0-----:R-:W2:Y:S04]  /*1cb40*/  LDL.LU R16, [R1+0x2810] ;  /* 0x0028100001107983 */ /* 0x001ea80000300800 */
[----:B------:R-:W4:Y:S04]  /*1cb50*/  LDL R6, [R1+0x145c] ;  /* 0x00145c0001067983 */ /* 0x000f280000100800 */
[----:B------:R-:W4:Y:S01]  /*1cb60*/  LDL R7, [R1+0x1470] ;  /* 0x0014700001077983 */ /* 0x000f220000100800 */
[----:B---3--:R-:W-:-:S02]  /*1cb70*/  PRMT R4, RZ, 0x7610, R4 ;  /* 0x00007610ff047816 */ /* 0x008fc40000000004 */
[----:B----4-:R-:W-:-:S04]  /*1cb80*/  @!P1 LOP3.LUT R7, R7, R6, RZ, 0x3c, !PT ;  /* 0x0000000607079212 */ /* 0x010fc800078e3cff */
        /* <DEDUP_REMOVED lines=1807> */
[----:B------:R-:W-:-:S02]  /*23c80*/  PRMT R11, RZ, 0x7610, R11 ;  /* 0x00007610ff0b7816 */ /* 0x000fc4000000000b */
[----:B----4-:R-:W-:-:S04]  /*23c90*/  @!P0 LOP3.LUT R7, R7, R6, RZ, 0x3c, !PT ;  /* 0x0000000607078212 */ /* 0x010fc800078e3cff */
[----:B------:R-:W-:-:S04]  /*23ca0*/  @!P0 LOP3.LUT R6, R7, R6, RZ, 0x3c, !PT ;  /* 0x0000000607068212 */ /* 0x000fc800078e3cff */
[----:B------:R-:W-:-:S05]  /*23cb0*/  @!P0 LOP3.LUT R7, R7, R6, RZ, 0x3c, !PT ;  /* 0x0000000607078212 */ /* 0x000fca00078e3cff */
[----:B------:R0:W4:Y:S04]  /*23cc0*/  @!P0 LDG.E.U8 R11, desc[UR8][R6.64] ;  /* 0x00000008060b8981 */ /* 0x000128000c1e1100 */
[----:B------:R-:W0:Y:S04]  /*23cd0*/  LDL R6, [R1+0xcb8] ;  /* 0x000cb80001067983 */ /* 0x000e280000100800 */
[----:B------:R-:W0:Y:S01]  /*23ce0*/  LDL R7, [R1+0xcbc] ;  /* 0x000cbc0001077983 */ /* 0x000e220000100800 */
[----:B------:R-:W-:Y:S02]  /*23cf0*/  PRMT R29, RZ, 0x7610, R29 ;  /* 0x00007610ff1d7816 */ /* 0x000fe4000000001d */
[----:B0-----:R-:W-:-:S04]  /*23d00*/  @!P1 LOP3.LUT R7, R7, R6, RZ, 0x3c, !PT ;  /* 0x0000000607079212 */ /* 0x001fc800078e3cff */
[----:B------:R-:W-:-:S04]  /*23d10*/  @!P1 LOP3.LUT R6, R7, R6, RZ, 0x3c, !PT ;  /* 0x0000000607069212 */ /* 0x000fc800078e3cff */
[----:B------:R-:W-:Y:S01]  /*23d20*/  @!P1 LOP3.LUT R7, R7, R6, RZ, 0x3c, !PT ;  /* 0x0000000607079212 */ /* 0x000fe200078e3cff */
[----:B----4-:R0:W-:Y:S04]  /*23d30*/  STL [R1+0xb8], R11 ;  /* 0x0000b80b01007387 */ /* 0x0101e80000100800 */
[----:B------:R1:W4:Y:S01]  /*23d40*/  @!P1 LDG.E.U8 R29, desc[UR8][R6.64] ;  /* 0x00000008061d9981 */ /* 0x000322000c1e1100 */
[----:B---3--:R-:W-:-:S03]  /*23d50*/  PRMT R4, RZ, 0x7610, R4 ;  /* 0x00007610ff047816 */ /* 0x008fc60000000004 */
[----:B0-----:R-:W3:Y:S04]  /*23d60*/  LDL R11, [R1+0x12fc] ;  /* 0x0012fc00010b7983 */ /* 0x001ee80000100800 */
[----:B------:R-:W1:Y:S04]  /*23d70*/  LDL R6, [R1+0xcb0] ;  /* 0x000cb00001067983 */ /* 0x000e680000100800 */
[----:B------:R-:W1:Y:S02]  /*23d80*/  LDL R7, [R1+0xcb4] ;  /* 0x000cb40001077983 */ /* 0x000e640000100800 */
[----:B-1----:R-:W-:-:S04]  /*23d90*/  @!P0 LOP3.LUT R7, R7, R6, RZ, 0x3c, !PT ;  /* 0x0000000607078212 */ /* 0x002fc800078e3cff */
[----:B------:R-:W-:-:S04]  /*23da0*/  @!P0 LOP3.LUT R6, R7, R6, RZ, 0x3c, !PT ;  /* 0x0000000607068212 */ /* 0x000fc800078e3cff */
[----:B------:R-:W-:-:S05]  /*23db0*/  @!P0 LOP3.LUT R7, R7, R6, RZ, 0x3c, !PT ;  /* 0x0000000607078212 */ /* 0x000fca00078e3cff */
[----:B------:R-:W5:Y:S04]  /*23dc0*/  @!P0 LDG.E.U8 R4, desc[UR8][R6.64] ;  /* 0x0000000806048981 */ /* 0x000f68000c1e1100 */
[----:B----4-:R0:W-:Y:S04]  /*23dd0*/  STL [R1+0xb4], R29 ;  /* 0x0000b41d01007387 */ /* 0x0101e80000100800 */
[----:B0-----:R-:W4:Y:S04]  /*23de0*/  LDL R29, [R1+0x1310] ;  /* 0x00131000011d7983 */ /* 0x001f280000100800 */
[----:B-----5:R0:W-:Y:S04]  /*23df0*/  STL [R1+0xb0], R4 ;  /* 0x0000b00401007387 */ /* 0x0201e80000100800 */
[----:B0-----:R-:W5:Y:S04]  /*23e00*/  LDL.LU R4, [R1+0x24e8] ;  /* 0x0024e80001047983 */ /* 0x001f680000300800 */
[----:B------:R-:W3:Y:S04]  /*23e10*/  LDL R6, [R1+0xcac] ;  /* 0x000cac0001067983 */ /* 0x000ee80000100800 */
[----:B------:R-:W3:Y:S01]  /*23e20*/  LDL R7, [R1+0x12f0] ;  /* 0x0012f00001077983 */ /* 0x000ee20000100800 */
[----:B--2---:R-:W-:-:S02]  /*23e30*/  PRMT R16, RZ, 0x7610, R16 ;  /* 0x00007610ff107816 */ /* 0x004fc40000000010 */
[----:B---3--:R-:W-:-:S04]  /*23e40*/  @!P1 LOP3.LUT R7, R7, R6, RZ, 0x3c, !PT ;  /* 0x0000000607079212 */ /* 0x008fc800078e3cff */
[----:B------:R-:W-:-:S04]  /*23e50*/  @!P1 LOP3.LUT R6, R7, R6, RZ, 0x3c, !PT ;  /* 0x0000000607069212 */ /* 0x000fc800078e3cff */
[----:B------:R-:W-:-:S05]  /*23e60*/  @!P1 LOP3.LUT R7, R7, R6, RZ, 0x3c, !PT ;  /* 0x0000000607079212 */ /* 0x000fca00078e3cff */
[----:B------:R-:W2:Y:S04]  /*23e70*/  @!P1 LDG.E.U8 R16, desc[UR8][R6.64] ;  /* 0x0000000806109981 */ /* 0x000ea8000c1e1100 */
[----:B--2---:R0:W-:Y:S04]  /*23e80*/  STL [R1+0xac], R16 ;  /* 0x0000ac1001007387 */ /* 0x0041e80000100800 */
[----:B0-----:R-:W2:Y:S04]  /*23e90*/  LDL.LU R16, [R1+0x24e4] ;  /* 0x0024e40001107983 */ /* 0x001ea80000300800 */
[----:B------:R-:W3:Y:S04]  /*23ea0*/  LDL R6, [R1+0xca8] ;  /* 0x000ca80001067983 */ /* 0x000ee80000100800 */
[----:B------:R-:W3:Y:S01]  /*23eb0*/  LDL R7, [R1+0x12ec] ;  /* 0x0012ec0001077983 */ /* 0x000ee20000100800 */
[----:B-----5:R-:W-:-:S02]  /*23ec0*/  PRMT R4, RZ, 0x7610, R4 ;  /* 0x00007610ff047816 */ /* 0x020fc40000000004 */
[----:B---3--:R-:W-:-:S04]  /*23ed0*/  @!P0 LOP3.LUT R7, R7, R6, RZ, 0x3c, !PT ;  /* 0x0000000607078212 */ /* 0x008fc800078e3cff */
[----:B------:R-:W-:-:S04]  /*23ee0*/  @!P0 LOP3.LUT R6, R7, R6, RZ, 0x3c, !PT ;  /* 0x0000000607068212 */ /* 0x000fc800078e3cff */
[----:B------:R-:W-:-:S05]  /*23ef0*/  @!P0 LOP3.LUT R7, R7, R6, RZ, 0x3c, !PT ;  /* 0x0000000607078212 */ /* 0x000fca00078e3cff */
[----:B------:R-:W3:Y:S04]  /*23f00*/  @!P0 LDG.E.U8 R4, desc[UR8][R6.64] ;  /* 0x0000000806048981 */ /* 0x000ee8000c1e1100 */
[----:B---3--:R0:W-:Y:S04]  /*23f10*/  STL [R1+0xa8], R4 ;  /* 0x0000a80401007387 */ /* 0x0081e80000100800 */
[----:B0-----:R-:W3:Y:S04]  /*23f20*/  LDL.LU R4, [R1+0x24e0] ;  /* 0x0024e00001047983 */ /* 0x001ee80000300800 */
[----:B------:R-:W5:Y:S04]  /*23f30*/  LDL R6, [R1+0xca4] ;  /* 0x000ca40001067983 */ /* 0x000f680000100800 */
[----:B------:R-:W5:Y:S01]  /*23f40*/  LDL R7, [R1+0x1300] ;  /* 0x0013000001077983 */ /* 0x000f620000100800 */
[----:B--2---:R-:W-:-:S02]  /*23f50*/  PRMT R16, RZ, 0x7610, R16 ;  /* 0x00007610ff107816 */ /* 0x004fc40000000010 */
[----:B-----5:R-:W-:-:S04]  /*23f60*/  @!P1 LOP3.LUT R7, R7, R6, RZ, 0x3c, !PT ;  /* 0x0000000607079212 */ /* 0x020fc800078e3cff */
[----:B------:R-:W-:-:S04]  /*23f70*/  @!P1 LOP3.LUT R6, R7, R6, RZ, 0x3c, !PT ;  /* 0x0000000607069212 */ /* 0x000fc800078e3cff */
[----:B------:R-:W-:-:S05]  /*23f80*/  @!P1 LOP3.LUT R7, R7, R6, RZ, 0x3c, !PT ;  /* 0x0000000607079212 */ /* 0x000fca00078e3cff */
[----:B------:R-:W2:Y:S01]  /*23f90*/  @!P1 LDG.E.U8 R16, desc[UR8][R6.64] ;  /* 0x0000000806109981 */ /* 0x000ea2000c1e1100 */
[----:B---3--:R-:W-:-:S03]  /*23fa0*/  PRMT R4, RZ, 0x7610, R4 ;  /* 0x00007610ff047816 */ /* 0x008fc60000000004 */
[----:B--2---:R0:W-:Y:S04]  /*23fb0*/  STL [R1+0xa4], R16 ;  /* 0x0000a41001007387 */ /* 0x0041e80000100800 */
[----:B0-----:R-:W2:Y:S04]  /*23fc0*/  LDL.LU R16, [R1+0x24dc] ;  /* 0x0024dc0001107983 */ /* 0x001ea80000300800 */
[----:B------:R-:W3:Y:S01]  /*23fd0*/  LDL R7, [R1+0xca0] ;  /* 0x000ca00001077983 */ /* 0x000ee20000100800 */
[----:B------:R-:W-:-:S03]  /*23fe0*/  @!P0 IMAD.MOV.U32 R6, RZ, RZ, R11 ;  /* 0x000000ffff068224 */ /* 0x000fc600078e000b */
[----:B------:R-:W5:Y:S04]  /*23ff0*/  LDL R11, [R1+0x1330] ;  /* 0x00133000010b7983 */ /* 0x000f680000100800 */
[----:B---3--:R-:W3:Y:S01]  /*24000*/  @!P0 LDG.E.U8 R4, desc[UR8][R6.64] ;  /* 0x0000000806048981 */ /* 0x008ee2000c1e1100 */
[----:B------:R-:W-:-:S03]  /*24010*/  PRMT R12, RZ, 0x7610, R12 ;  /* 0x00007610ff0c7816 */ /* 0x000fc6000000000c */
[----:B---3--:R0:W-:Y:S04]  /*24020*/  STL [R1+0x30], R4 ;  /* 0x0000300401007387 */ /* 0x0081e80000100800 */
[----:B0-----:R-:W3:Y:S04]  /*24030*/  LDL.LU R4, [R1+0x24d8] ;  /* 0x0024d80001047983 */ /* 0x001ee80000300800 */
[----:B------:R-:W3:Y:S01]  /*24040*/  LDL R7, [R1+0xc9c] ;  /* 0x000c9c0001077983 */ /* 0x000ee20000100800 */
[----:B----4-:R-:W-:Y:S01]  /*24050*/  @!P1 IMAD.MOV.U32 R6, RZ, RZ, R29 ;  /* 0x000000ffff069224 */ /* 0x010fe200078e001d */
[----:B--2---:R-:W-:-:S02]  /*24060*/  PRMT R16, RZ, 0x7610, R16 ;  /* 0x00007610ff107816 */ /* 0x004fc40000000010 */
[----:B------:R-:W2:Y:S04]  /*24070*/  LDL R29, [R1+0x1308] ;  /* 0x00130800011d7983 */ /* 0x000ea80000100800 */
[----:B---3--:R0:W3:Y:S04]  /*24080*/  @!P1 LDG.E.U8 R12, desc[UR8][R6.64] ;  /* 0x00000008060c9981 */ /* 0x0080e8000c1e1100 */
[----:B------:R-:W0:Y:S04]  /*24090*/  LDL R6, [R1+0xc98] ;  /* 0x000c980001067983 */ /* 0x000e280000100800 */
[----:B------:R-:W0:Y:S02]  /*240a0*/  LDL R7, [R1+0x130c] ;  /* 0x00130c0001077983 */ /* 0x000e240000100800 */
[----:B0-----:R-:W-:-:S04]  /*240b0*/  @!P0 LOP3.LUT R7, R7, R6, RZ, 0x3c, !PT ;  /* 0x0000000607078212 */ /* 0x001fc800078e3cff */
[----:B------:R-:W-:-:S04]  /*240c0*/  @!P0 LOP3.LUT R6, R7, R6, RZ, 0x3c, !PT ;  /* 0x0000000607068212 */ /* 0x000fc800078e3cff */
[----:B------:R-:W-:-:S05]  /*240d0*/  @!P0 LOP3.LUT R7, R7, R6, RZ, 0x3c, !PT ;  /* 0x0000000607078212 */ /* 0x000fca00078e3cff */
[----:B------:R-:W4:Y:S04]  /*240e0*/  @!P0 LDG.E.U8 R16, desc[UR8][R6.64] ;  /* 0x0000000806108981 */ /* 0x000f28000c1e1100 */
[----:B---3--:R0:W-:Y:S04]  /*240f0*/  STL [R1+0x2c], R12 ;  /* 0x00002c0c01007387 */ /* 0x0081e80000100800 */
[----:B0-----:R-:W3:Y:S04]  /*24100*/  LDL R12, [R1+0x1340] ;  /* 0x00134000010c7983 */ /* 0x001ee80000100800 */
[----:B----4-:R0:W-:Y:S04]  /*24110*/  STL [R1+0x98], R16 ;  /* 0x0000981001007387 */ /* 0x0101e80000100800 */
[----:B0-----:R-:W4:Y:S04]  /*24120*/  LDL.LU R16, [R1+0x24d4] ;  /* 0x0024d40001107983 */ /* 0x001f280000300800 */
[----:B------:R-:W2:Y:S04]  /*24130*/  LDL R6, [R1+0x12e8] ;  /* 0x0012e80001067983 */ /* 0x000ea80000100800 */
[----:B------:R-:W2:Y:S01]  /*24140*/  LDL R7, [R1+0x1320] ;  /* 0x0013200001077983 */ /* 0x000ea20000100800 */
[----:B------:R-:W-:-:S02]  /*24150*/  PRMT R4, RZ, 0x7610, R4 ;  /* 0x00007610ff047816 */ /* 0x000fc40000000004 */
[----:B--2---:R-:W-:-:S04]  /*24160*/  @!P1 LOP3.LUT R7, R7, R6, RZ, 0x3c, !PT ;  /* 0x0000000607079212 */ /* 0x004fc800078e3cff */
[----:B------:R-:W-:-:S04]  /*24170*/  @!P1 LOP3.LUT R6, R7, R6, RZ, 0x3c, !PT ;  /* 0x0000000607069212 */ /* 0x000fc800078e3cff */
[----:B------:R-:W-:-:S05]  /*24180*/  @!P1 LOP3.LUT R7, R7, R6, RZ, 0x3c, !PT ;  /* 0x0000000607079212 */ /* 0x000fca00078e3cff */
[----:B------:R-:W2:Y:S04]  /*24190*/  @!P1 LDG.E.U8 R4, desc[UR8][R6.64] ;  /* 0x0000000806049981 */ /* 0x000ea8000c1e1100 */
[----:B--2---:R0:W-:Y:S04]  /*241a0*/  STL [R1+0x94], R4 ;  /* 0x0000940401007387 */ /* 0x0041e80000100800 */
[----:B0-----:R-:W2:Y:S04]  /*241b0*/  LDL.LU R4, [R1+0x24d0] ;  /* 0x0024d00001047983 */ /* 0x001ea80000300800 */
[----:B------:R-:W2:Y:S04]  /*241c0*/  LDL R6, [R1+0x12e4] ;  /* 0x0012e40001067983 */ /* 0x000ea80000100800 */
[----:B------:R-:W2:Y:S01]  /*241d0*/  LDL R7, [R1+0x131c] ;  /* 0x00131c0001077983 */ /* 0x000ea20000100800 */
[----:B----4-:R-:W-:-:S02]  /*241e0*/  PRMT R16, RZ, 0x7610, R16 ;  /* 0x00007610ff107816 */ /* 0x010fc40000000010 */
[----:B--2---:R-:W-:-:S04]  /*241f0*/  @!P0 LOP3.LUT R7, R7, R6, RZ, 0x3c, !PT ;  /* 0x0000000607078212 */ /* 0x004fc800078e3cff */
[----:B------:R-:W-:-:S04]  /*24200*/  @!P0 LOP3.LUT R6, R7, R6, RZ, 0x3c, !PT ;  /* 0x0000000607068212 */ /* 0x000fc800078e3cff */
[----:B------:R-:W-:-:S05]  /*24210*/  @!P0 LOP3.LUT R7, R7, R6, RZ, 0x3c, !PT ;  /* 0x0000000607078212 */ /* 0x000fca00078e3cff */
[----:B------:R-:W2:Y:S01]  /*24220*/  @!P0 LDG.E.U8 R16, desc[UR8][R6.64] ;  /* 0x0000000806108981 */ /* 0x000ea2000c1e1100 */
[----:B------:R-:W-:-:S03]  /*24230*/  PRMT R4, RZ, 0x7610, R4 ;  /* 0x00007610ff047816 */ /* 0x000fc60000000004 */
[----:B--2---:R0:W-:Y:S04]  /*24240*/  STL [R1+0x90], R16 ;  /* 0x0000901001007387 */ /* 0x0041e80000100800 */
[----:B0-----:R-:W2:Y:S04]  /*24250*/  LDL.LU R16, [R1+0x24cc] ;  /* 0x0024cc0001107983 */ /* 0x001ea80000300800 */
[----:B------:R-:W4:Y:S01]  /*24260*/  LDL R7, [R1+0x12f8] ;  /* 0x0012f80001077983 */ /* 0x000f220000100800 */
[----:B-----5:R-:W-:-:S03]  /*24270*/  @!P1 IMAD.MOV.U32 R6, RZ, RZ, R11 ;  /* 0x000000ffff069224 */ /* 0x020fc600078e000b */
[----:B------:R-:W5:Y:S04]  /*24280*/  LDL R11, [R1+0x134c] ;  /* 0x00134c00010b7983 */ /* 0x000f680000100800 */
[----:B----4-:R-:W4:Y:S04]  /*24290*/  @!P1 LDG.E.U8 R4, desc[UR8][R6.64] ;  /* 0x0000000806049981 */ /* 0x010f28000c1e1100 */
[----:B----4-:R0:W-:Y:S04]  /*242a0*/  STL [R1+0x8c], R4 ;  /* 0x00008c0401007387 */ /* 0x0101e80000100800 */
[----:B0-----:R-:W4:Y:S04]  /*242b0*/  LDL.LU R4, [R1+0x24c8] ;  /* 0x0024c80001047983 */ /* 0x001f280000300800 */
[----:B------:R-:W3:Y:S04]  /*242c0*/  LDL R6, [R1+0x12f4] ;  /* 0x0012f40001067983 */ /* 0x000ee80000100800 */
[----:B------:R-:W3:Y:S01]  /*242d0*/  LDL R7, [R1+0x132c] ;  /* 0x00132c0001077983 */ /* 0x000ee20000100800 */
[----:B--2---:R-:W-:-:S02]  /*242e0*/  PRMT R16, RZ, 0x7610, R16 ;  /* 0x00007610ff107816 */ /* 0x004fc40000000010 */
[----:B---3--:R-:W-:-:S04]  /*242f0*/  @!P0 LOP3.LUT R7, R7, R6, RZ, 0x3c, !PT ;  /* 0x0000000607078212 */ /* 0x008fc800078e3cff */
[----:B------:R-:W-:-:S04]  /*24300*/  @!P0 LOP3.LUT R6, R7, R6, RZ, 0x3c, !PT ;  /* 0x0000000607068212 */ /* 0x000fc800078e3cff */
[----:B------:R-:W-:Y:S02]  /*24310*/  @!P0 LOP3.LUT R7, R7, R6, RZ, 0x3c, !PT ;  /* 0x0000000607078212 */ /* 0x000fe400078e3cff */
[----:B----4-:R-:W-:-:S03]  /*24320*/  PRMT R4, RZ, 0x7610, R4 ;  /* 0x00007610ff047816 */ /* 0x010fc60000000004 */
[----:B------:R0:W2:Y:S02]  /*24330*/  @!P0 LDG.E.U8 R16, desc[UR8][R6.64] ;  /* 0x0000000806108981 */ /* 0x0000a4000c1e1100 */
[----:B0-----:R-:W-:Y:S02]  /*24340*/  @!P1 IMAD.MOV.U32 R6, RZ, RZ, R12 ;  /* 0x000000ffff069224 */ /* 0x001fe400078e000c */
[----:B------:R-:W-:-:S05]  /*24350*/  @!P1 IMAD.MOV.U32 R7, RZ, RZ, R29 ;  /* 0x000000ffff079224 */ /* 0x000fca00078e001d */
[----:B------:R-:W3:Y:S04]  /*24360*/  @!P1 LDG.E.U8 R4, desc[UR8][R6.64] ;  /* 0x0000000806049981 */ /* 0x000ee8000c1e1100 */
[----:B--2---:R0:W-:Y:S04]  /*24370*/  STL [R1+0x88], R16 ;  /* 0x0000881001007387 */ /* 0x0041e80000100800 */
[----:B0-----:R-:W2:Y:S04]  /*24380*/  LDL.LU R16, [R1+0x24c4] ;  /* 0x0024c40001107983 */ /* 0x001ea80000300800 */
[----:B------:R-:W4:Y:S04]  /*24390*/  LDL R29, [R1+0x1324] ;  /* 0x00132400011d7983 */ /* 0x000f280000100800 */
[----:B------:R-:W4:Y:S04]  /*243a0*/  LDL R12, [R1+0x135c] ;  /* 0x00135c00010c7983 */ /* 0x000f280000100800 */
[----:B---3--:R0:W-:Y:S04]  /*243b0*/  STL [R1+0x84], R4 ;  /* 0x0000840401007387 */ /* 0x0081e80000100800 */
[----:B0-----:R-:W3:Y:S04]  /*243c0*/  LDL.LU R4, [R1+0x24c0] ;  /* 0x0024c00001047983 */ /* 0x001ee80000300800 */
        /* <DEDUP_REMOVED lines=15> */
[----:B------:R-:W3:Y:S01]  /*244c0*/  @!P1 LDG.E.U8 R4, desc[UR8][R6.64] ;  /* 0x0000000806049981 */ /* 0x000ee2000c1e1100 */
[----:B------:R-:W-:-:S03]  /*244d0*/  PRMT R8, RZ, 0x7610, R8 ;  /* 0x00007610ff087816 */ /* 0x000fc60000000008 */
[----:B---3--:R0:W-:Y:S04]  /*244e0*/  STL [R1+0x24], R4 ;  /* 0x0000240401007387 */ /* 0x0081e80000100800 */
[----:B0-----:R-:W3:Y:S04]  /*244f0*/  LDL.LU R4, [R1+0x24b8] ;  /* 0x0024b80001047983 */ /* 0x001ee80000300800 */
[----:B------:R-:W2:Y:S01]  /*24500*/  LDL R7, [R1+0x1314] ;  /* 0x0013140001077983 */ /* 0x000ea20000100800 */
[----:B-----5:R-:W-:Y:S01]  /*24510*/  @!P0 IMAD.MOV.U32 R6, RZ, RZ, R11 ;  /* 0x000000ffff068224 */ /* 0x020fe200078e000b */
[----:B------:R-:W-:-:S02]  /*24520*/  PRMT R10, RZ, 0x7610, R10 ;  /* 0x00007610ff0a7816 */ /* 0x000fc4000000000a */
[----:B------:R-:W5:Y:S04]  /*24530*/  LDL R11, [R1+0x1348] ;  /* 0x00134800010b7983 */ /* 0x000f680000100800 */
[----:B--2---:R0:W2:Y:S04]  /*24540*/  @!P0 LDG.E.U8 R8, desc[UR8][R6.64] ;  /* 0x0000000806088981 */ /* 0x0040a8000c1e1100 */
[----:B------:R-:W0:Y:S04]  /*24550*/  LDL R6, [R1+0x1328] ;  /* 0x0013280001067983 */ /* 0x000e280000100800 */
[----:B------:R-:W0:Y:S01]  /*24560*/  LDL R7, [R1+0x1360] ;  /* 0x0013600001077983 */ /* 0x000e220000100800 */
[----:B---3--:R-:W-:-:S02]  /*24570*/  PRMT R4, RZ, 0x7610, R4 ;  /* 0x00007610ff047816 */ /* 0x008fc40000000004 */
[----:B0-----:R-:W-:-:S04]  /*24580*/  @!P1 LOP3.LUT R7, R7, R6, RZ, 0x3c, !PT ;  /* 0x0000000607079212 */ /* 0x001fc800078e3cff */
[----:B------:R-:W-:-:S04]  /*24590*/  @!P1 LOP3.LUT R6, R7, R6, RZ, 0x3c, !PT ;  /* 0x0000000607069212 */ /* 0x000fc800078e3cff */
[----:B------:R-:W-:-:S05]  /*245a0*/  @!P1 LOP3.LUT R7, R7, R6, RZ, 0x3c, !PT ;  /* 0x0000000607079212 */ /* 0x000fca00078e3cff */
[----:B------:R4:W3:Y:S04]  /*245b0*/  @!P1 LDG.E.U8 R4, desc[UR8][R6.64] ;  /* 0x0000000806049981 */ /* 0x0008e8000c1e1100 */
[----:B--2---:R0:W-:Y:S01]  /*245c0*/  STL [R1+0x78], R8 ;  /* 0x0000780801007387 */ /* 0x0041e20000100800 */
[----:B----4-:R-:W-:Y:S02]  /*245d0*/  @!P0 IMAD.MOV.U32 R6, RZ, RZ, R12 ;  /* 0x000000ffff068224 */ /* 0x010fe400078e000c */
[----:B------:R-:W-:Y:S01]  /*245e0*/  @!P0 IMAD.MOV.U32 R7, RZ, RZ, R29 ;  /* 0x000000ffff078224 */ /* 0x000fe200078e001d */
[----:B0-----:R-:W2:Y:S04]  /*245f0*/  LDL R8, [R1+0x137c] ;  /* 0x00137c0001087983 */ /* 0x001ea80000100800 */
[----:B------:R0:W4:Y:S04]  /*24600*/  @!P0 LDG.E.U8 R10, desc[UR8][R6.64] ;  /* 0x00000008060a8981 */ /* 0x000128000c1e1100 */
[----:B---3--:R1:W-:Y:S04]  /*24610*/  STL [R1+0x74], R4 ;  /* 0x0000740401007387 */ /* 0x0083e80000100800 */
[----:B-1----:R-:W3:Y:S04]  /*24620*/  LDL.LU R4, [R1+0x24b4] ;  /* 0x0024b40001047983 */ /* 0x002ee80000300800 */
[----:B------:R-:W0:Y:S04]  /*24630*/  LDL R6, [R1+0x1338] ;  /* 0x0013380001067983 */ /* 0x000e280000100800 */
[----:B------:R-:W0:Y:S01]  /*24640*/  LDL R7, [R1+0x136c] ;  /* 0x00136c0001077983 */ /* 0x000e220000100800 */
[----:B------:R-:W-:-:S03]  /*24650*/  PRMT R16, RZ, 0x7610, R16 ;  /* 0x00007610ff107816 */ /* 0x000fc60000000010 */
[----:B------:R-:W2:Y:S04]  /*24660*/  LDL R29, [R1+0x1378] ;  /* 0x00137800011d7983 */ /* 0x000ea80000100800 */
[----:B------:R-:W2:Y:S01]  /*24670*/  LDL R12, [R1+0x1358] ;  /* 0x00135800010c7983 */ /* 0x000ea20000100800 */
[----:B0-----:R-:W-:-:S04]  /*24680*/  @!P1 LOP3.LUT R7, R7, R6, RZ, 0x3c, !PT ;  /* 0x0000000607079212 */ /* 0x001fc800078e3cff */
[----:B------:R-:W-:-:S04]  /*24690*/  @!P1 LOP3.LUT R6, R7, R6, RZ, 0x3c, !PT ;  /* 0x0000000607069212 */ /* 0x000fc800078e3cff */
[----:B------:R-:W-:-:S05]  /*246a0*/  @!P1 LOP3.LUT R7, R7, R6, RZ, 0x3c, !PT ;  /* 0x0000000607079212 */ /* 0x000fca00078e3cff */
[----:B------:R-:W2:Y:S04]  /*246b0*/  @!P1 LDG.E.U8 R16, desc[UR8][R6.64] ;  /* 0x0000000806109981 */ /* 0x000ea8000c1e1100 */
[----:B----4-:R0:W-:Y:S04]  /*246c0*/  STL [R1+0x70], R10 ;  /* 0x0000700a01007387 */ /* 0x0101e80000100800 */
[----:B0-----:R-:W4:Y:S04]  /*246d0*/  LDL R10, [R1+0x138c] ;  /* 0x00138c00010a7983 */ /* 0x001f280000100800 */
[----:B--2---:R0:W-:Y:S04]  /*246e0*/  STL [R1+0x6c], R16 ;  /* 0x00006c1001007387 */ /* 0x0041e80000100800 */
[----:B0-----:R-:W2:Y:S04]  /*246f0*/  LDL.LU R16, [R1+0x24b0] ;  /* 0x0024b00001107983 */ /* 0x001ea80000300800 */
[----:B------:R-:W2:Y:S04]  /*24700*/  LDL R6, [R1+0x1334] ;  /* 0x0013340001067983 */ /* 0x000ea80000100800 */
[----:B------:R-:W2:Y:S01]  /*24710*/  LDL R7, [R1+0x1368] ;  /* 0x0013680001077983 */ /* 0x000ea20000100800 */
[----:B------:R-:W-:-:S02]  /*24720*/  PRMT R15, RZ, 0x7610, R15 ;  /* 0x00007610ff0f7816 */ /* 0x000fc4000000000f */
[----:B------:R-:W-:Y:S02]  /*24730*/  PRMT R2, RZ, 0x7610, R2 ;  /* 0x00007610ff027816 */ /* 0x000fe40000000002 */
[----:B--2---:R-:W-:-:S04]  /*24740*/  @!P0 LOP3.LUT R7, R7, R6, RZ, 0x3c, !PT ;  /* 0x0000000607078212 */ /* 0x004fc800078e3cff */
[----:B------:R-:W-:-:S04]  /*24750*/  @!P0 LOP3.LUT R6, R7, R6, RZ, 0x3c, !PT ;  /* 0x0000000607068212 */ /* 0x000fc800078e3cff */
[----:B------:R-:W-:-:S05]  /*24760*/  @!P0 LOP3.LUT R7, R7, R6, RZ, 0x3c, !PT ;  /* 0x0000000607078212 */ /* 0x000fca00078e3cff */
[----:B------:R0:W2:Y:S02]  /*24770*/  @!P0 LDG.E.U8 R15, desc[UR8][R6.64] ;  /* 0x00000008060f8981 */ /* 0x0000a4000c1e1100 */
[----:B0-----:R-:W-:Y:S02]  /*24780*/  @!P1 IMAD.MOV.U32 R6, RZ, RZ, R8 ;  /* 0x000000ffff069224 */ /* 0x001fe400078e0008 */
[----:B-----5:R-:W-:-:S05]  /*24790*/  @!P1 IMAD.MOV.U32 R7, RZ, RZ, R11 ;  /* 0x000000ffff079224 */ /* 0x020fca00078e000b */
[----:B------:R-:W5:Y:S04]  /*247a0*/  @!P1 LDG.E.U8 R2, desc[UR8][R6.64] ;  /* 0x0000000806029981 */ /* 0x000f68000c1e1100 */
[----:B--2---:R0:W-:Y:S04]  /*247b0*/  STL [R1+0x68], R15 ;  /* 0x0000680f01007387 */ /* 0x0041e80000100800 */
[----:B------:R-:W2:Y:S04]  /*247c0*/  LDL R11, [R1+0x1364] ;  /* 0x00136400010b7983 */ /* 0x000ea80000100800 */
[----:B------:R-:W2:Y:S04]  /*247d0*/  LDL R8, [R1+0x139c] ;  /* 0x00139c0001087983 */ /* 0x000ea80000100800 */
[----:B0-----:R-:W2:Y:S04]  /*247e0*/  LDL R15, [R1+0x1388] ;  /* 0x00138800010f7983 */ /* 0x001ea80000100800 */
[----:B-----5:R-:W-:Y:S04]  /*247f0*/  STL [R1+0x64], R2 ;  /* 0x0000640201007387 */ /* 0x020fe80000100800 */
[----:B------:R-:W5:Y:S01]  /*24800*/  LDL R7, [R1+0x1344] ;  /* 0x0013440001077983 */ /* 0x000f620000100800 */
[----:B------:R-:W-:Y:S01]  /*24810*/  PRMT R13, RZ, 0x7610, R13 ;  /* 0x00007610ff0d7816 */ /* 0x000fe2000000000d */
[----:B------:R-:W-:Y:S01]  /*24820*/  @!P0 IMAD.MOV.U32 R6, RZ, RZ, R29 ;  /* 0x000000ffff068224 */ /* 0x000fe200078e001d */
[----:B------:R-:W-:-:S04]  /*24830*/  PRMT R5, RZ, 0x7610, R5 ;  /* 0x00007610ff057816 */ /* 0x000fc80000000005 */
[----:B-----5:R4:W5:Y:S02]  /*24840*/  @!P0 LDG.E.U8 R13, desc[UR8][R6.64] ;  /* 0x00000008060d8981 */ /* 0x020964000c1e1100 */
[----:B----4-:R-:W-:Y:S02]  /*24850*/  @!P1 IMAD.MOV.U32 R6, RZ, RZ, R10 ;  /* 0x000000ffff069224 */ /* 0x010fe400078e000a */
[----:B------:R-:W-:-:S05]  /*24860*/  @!P1 IMAD.MOV.U32 R7, RZ, RZ, R12 ;  /* 0x000000ffff079224 */ /* 0x000fca00078e000c */
[----:B------:R2:W4:Y:S04]  /*24870*/  @!P1 LDG.E.U8 R5, desc[UR8][R6.64] ;  /* 0x0000000806059981 */ /* 0x000528000c1e1100 */
[----:B-----5:R0:W-:Y:S04]  /*24880*/  STL [R1+0x18], R13 ;  /* 0x0000180d01007387 */ /* 0x0201e80000100800 */
[----:B------:R-:W5:Y:S01]  /*24890*/  LDL R7, [R1+0x1354] ;  /* 0x0013540001077983 */ /* 0x000f620000100800 */
[----:B------:R-:W-:Y:S01]  /*248a0*/  PRMT R14, RZ, 0x7610, R14 ;  /* 0x00007610ff0e7816 */ /* 0x000fe2000000000e */
[----:B--2---:R-:W-:-:S02]  /*248b0*/  @!P0 IMAD.MOV.U32 R6, RZ, RZ, R15 ;  /* 0x000000ffff068224 */ /* 0x004fc400078e000f */
[----:B------:R-:W2:Y:S01]  /*248c0*/  LDL R12, [R1+0x1398] ;  /* 0x00139800010c7983 */ /* 0x000ea20000100800 */
[----:B------:R-:W-:-:S03]  /*248d0*/  PRMT R3, RZ, 0x7610, R3 ;  /* 0x00007610ff037816 */ /* 0x000fc60000000003 */
[----:B------:R-:W2:Y:S04]  /*248e0*/  LDL R29, [R1+0x1374] ;  /* 0x00137400011d7983 */ /* 0x000ea80000100800 */
[----:B------:R-:W2:Y:S04]  /*248f0*/  LDL R10, [R1+0x13ac] ;  /* 0x0013ac00010a7983 */ /* 0x000ea80000100800 */
[----:B0-----:R-:W2:Y:S04]  /*24900*/  LDL R13, [R1+0x1370] ;  /* 0x00137000010d7983 */ /* 0x001ea80000100800 */
[----:B----4-:R0:W-:Y:S04]  /*24910*/  STL [R1+0x2488], R5 ;  /* 0x0024880501007387 */ /* 0x0101e80000100800 */
[----:B------:R-:W4:Y:S04]  /*24920*/  LDL R15, [R1+0x1380] ;  /* 0x00138000010f7983 */ /* 0x000f280000100800 */
[----:B-----5:R1:W5:Y:S02]  /*24930*/  @!P0 LDG.E.U8 R14, desc[UR8][R6.64] ;  /* 0x00000008060e8981 */ /* 0x020364000c1e1100 */
[----:B-1----:R-:W-:-:S02]  /*24940*/  @!P1 IMAD.MOV.U32 R6, RZ, RZ, R8 ;  /* 0x000000ffff069224 */ /* 0x002fc400078e0008 */
[----:B------:R-:W-:Y:S02]  /*24950*/  @!P1 IMAD.MOV.U32 R7, RZ, RZ, R11 ;  /* 0x000000ffff079224 */ /* 0x000fe400078e000b */
[----:B------:R-:W3:Y:S04]  /*24960*/  LDL R11, [R1+0x13a8] ;  /* 0x0013a800010b7983 */ /* 0x000ee80000100800 */
[----:B------:R2:W3:Y:S01]  /*24970*/  @!P1 LDG.E.U8 R3, desc[UR8][R6.64] ;  /* 0x0000000806039981 */ /* 0x0004e2000c1e1100 */
[----:B0-----:R-:W-:Y:S02]  /*24980*/  PRMT R5, RZ, 0x7610, R5 ;  /* 0x00007610ff057816 */ /* 0x001fe40000000005 */
[----:B------:R-:W-:Y:S01]  /*24990*/  PRMT R0, RZ, 0x7610, R0 ;  /* 0x00007610ff007816 */ /* 0x000fe20000000000 */
[----:B--2---:R-:W-:-:S02]  /*249a0*/  @!P0 IMAD.MOV.U32 R6, RZ, RZ, R12 ;  /* 0x000000ffff068224 */ /* 0x004fc400078e000c */
[----:B------:R-:W-:-:S05]  /*249b0*/  @!P0 IMAD.MOV.U32 R7, RZ, RZ, R13 ;  /* 0x000000ffff078224 */ /* 0x000fca00078e000d */
[----:B------:R0:W2:Y:S02]  /*249c0*/  @!P0 LDG.E.U8 R5, desc[UR8][R6.64] ;  /* 0x0000000806058981 */ /* 0x0000a4000c1e1100 */
[----:B0-----:R-:W-:Y:S02]  /*249d0*/  @!P1 IMAD.MOV.U32 R6, RZ, RZ, R10 ;  /* 0x000000ffff069224 */ /* 0x001fe400078e000a */
[----:B------:R-:W-:-:S05]  /*249e0*/  @!P1 IMAD.MOV.U32 R7, RZ, RZ, R29 ;  /* 0x000000ffff079224 */ /* 0x000fca00078e001d */
[----:B------:R4:W2:Y:S02]  /*249f0*/  @!P1 LDG.E.U8 R0, desc[UR8][R6.64] ;  /* 0x0000000806009981 */ /* 0x0008a4000c1e1100 */
[----:B----4-:R-:W-:Y:S02]  /*24a00*/  @!P0 IMAD.MOV.U32 R7, RZ, RZ, R15 ;  /* 0x000000ffff078224 */ /* 0x010fe400078e000f */
[----:B-----5:R0:W-:Y:S04]  /*24a10*/  STL [R1+0x58], R14 ;  /* 0x0000580e01007387 */ /* 0x0201e80000100800 */
[----:B------:R-:W4:Y:S04]  /*24a20*/  LDL R8, [R1+0x13bc] ;  /* 0x0013bc0001087983 */ /* 0x000f280000100800 */
[----:B0-----:R-:W5:Y:S04]  /*24a30*/  LDL R14, [R1+0x1384] ;  /* 0x00138400010e7983 */ /* 0x001f680000100800 */
[----:B---3--:R0:W-:Y:S01]  /*24a40*/  STL [R1+0x2460], R3 ;  /* 0x0024600301007387 */ /* 0x0081e20000100800 */
[----:B------:R-:W-:-:S03]  /*24a50*/  @!P0 IMAD.MOV.U32 R6, RZ, RZ, R11 ;  /* 0x000000ffff068224 */ /* 0x000fc600078e000b */
[----:B------:R-:W3:Y:S04]  /*24a60*/  LDL R13, [R1+0x1390] ;  /* 0x00139000010d7983 */ /* 0x000ee80000100800 */
[----:B------:R-:W3:Y:S04]  /*24a70*/  LDL R12, [R1+0x13b8] ;  /* 0x0013b800010c7983 */ /* 0x000ee80000100800 */
[----:B------:R-:W3:Y:S01]  /*24a80*/  LDL R10, [R1+0x1394] ;  /* 0x00139400010a7983 */ /* 0x000ee20000100800 */
[----:B0-----:R-:W-:-:S06]  /*24a90*/  PRMT R3, RZ, 0x7610, R3 ;  /* 0x00007610ff037816 */ /* 0x001fcc0000000003 */
[----:B------:R4:W3:Y:S04]  /*24aa0*/  @!P0 LDG.E.U8 R3, desc[UR8][R6.64] ;  /* 0x0000000806038981 */ /* 0x0008e8000c1e1100 */
[----:B--2---:R0:W-:Y:S04]  /*24ab0*/  STL [R1+0x10], R5 ;  /* 0x0000100501007387 */ /* 0x0041e80000100800 */
[----:B0-----:R-:W2:Y:S04]  /*24ac0*/  LDL R5, [R1+0x13cc] ;  /* 0x0013cc0001057983 */ /* 0x001ea80000100800 */
[----:B------:R0:W-:Y:S04]  /*24ad0*/  STL [R1+0x2430], R0 ;  /* 0x0024300001007387 */ /* 0x0001e80000100800 */
[----:B------:R-:W2:Y:S01]  /*24ae0*/  LDL R11, [R1+0x13a0] ;  /* 0x0013a000010b7983 */ /* 0x000ea20000100800 */
[----:B------:R-:W-:Y:S01]  /*24af0*/  PRMT R9, RZ, 0x7610, R9 ;  /* 0x00007610ff097816 */ /* 0x000fe20000000009 */
[----:B----4-:R-:W-:-:S02]  /*24b00*/  @!P1 IMAD.MOV.U32 R6, RZ, RZ, R8 ;  /* 0x000000ffff069224 */ /* 0x010fc400078e0008 */
[----:B-----5:R-:W-:-:S05]  /*24b10*/  @!P1 IMAD.MOV.U32 R7, RZ, RZ, R14 ;  /* 0x000000ffff079224 */ /* 0x020fca00078e000e */
[----:B------:R1:W4:Y:S04]  /*24b20*/  @!P1 LDG.E.U8 R9, desc[UR8][R6.64] ;  /* 0x0000000806099981 */ /* 0x000328000c1e1100 */
[----:B---3--:R3:W-:Y:S01]  /*24b30*/  STL [R1+0x8], R3 ;  /* 0x0000080301007387 */ /* 0x0087e20000100800 */
[----:B0-----:R-:W-:Y:S01]  /*24b40*/  PRMT R0, RZ, 0x7610, R0 ;  /* 0x00007610ff007816 */ /* 0x001fe20000000000 */
[----:B-1----:R-:W-:Y:S02]  /*24b50*/  @!P0 IMAD.MOV.U32 R6, RZ, RZ, R12 ;  /* 0x000000ffff068224 */ /* 0x002fe400078e000c */
[----:B------:R-:W-:Y:S01]  /*24b60*/  @!P0 IMAD.MOV.U32 R7, RZ, RZ, R13 ;  /* 0x000000ffff078224 */ /* 0x000fe200078e000d */
[----:B------:R-:W-:Y:S02]  /*24b70*/  PRMT R28, RZ, 0x7610, R28 ;  /* 0x00007610ff1c7816 */ /* 0x000fe4000000001c */
[----:B------:R-:W-:Y:S01]  /*24b80*/  PRMT R27, RZ, 0x7610, R27 ;  /* 0x00007610ff1b7816 */ /* 0x000fe2000000001b */
[----:B------:R-:W5:Y:S04]  /*24b90*/  LDL R8, [R1+0x13dc] ;  /* 0x0013dc0001087983 */ /* 0x000f680000100800 */
[----:B------:R2:W5:Y:S04]  /*24ba0*/  @!P0 LDG.E.U8 R0, desc[UR8][R6.64] ;  /* 0x0000000806008981 */ /* 0x000568000c1e1100 */
[----:B---3--:R-:W3:Y:S01]  /*24bb0*/  LDL R3, [R1+0x13c8] ;  /* 0x0013c80001037983 */ /* 0x008ee20000100800 */
[----:B--2---:R-:W-:-:S02]  /*24bc0*/  @!P1 IMAD.MOV.U32 R6, RZ, RZ, R5 ;  /* 0x000000ffff069224 */ /* 0x004fc400078e0005 */
[----:B------:R-:W-:-:S05]  /*24bd0*/  @!P1 IMAD.MOV.U32 R7, RZ, RZ, R10 ;  /* 0x000000ffff079224 */ /* 0x000fca00078e000a */
[----:B------:R0:W2:Y:S02]  /*24be0*/  @!P1 LDG.E.U8 R28, desc[UR8][R6.64] ;  /* 0x00000008061c9981 */ /* 0x0000a4000c1e1100 */
[----:B0-----:R-:W-:Y:S02]  /*24bf0*/  @!P0 IMAD.MOV.U32 R7, RZ, RZ, R11 ;  /* 0x000000ffff078224 */ /* 0x001fe400078e000b */
[----:B----4-:R0:W-:Y:S04]  /*24c00*/  STL [R1+0x4], R9 ;  /* 0x0000040901007387 */ /* 0x0101e80000100800 */
[----:B0-----:R-:W4:Y:S01]  /*24c10*/  LDL R9, [R1+0x13a4] ;  /* 0x0013a40001097983 */ /* 0x001f220000100800 */
[----:B---3--:R-:W-:-:S05]  /*24c20*/  @!P0 IMAD.MOV.U32 R6, RZ, RZ, R3 ;  /* 0x000000ffff068224 */ /* 0x008fca00078e0003 */
[----:B------:R0:W3:Y:S04]  /*24c30*/  @!P0 LDG.E.U8 R27, desc[UR8][R6.64] ;  /* 0x00000008061b8981 */ /* 0x0000e8000c1e1100 */
[----:B-----5:R1:W-:Y:S04]  /*24c40*/  STL [R1+0x248c], R0 ;  /* 0x00248c0001007387 */ /* 0x0203e80000100800 */
[----:B------:R-:W5:Y:S04]  /*24c50*/  LDL R10, [R1+0x13b0] ;  /* 0x0013b000010a7983 */ /* 0x000f680000100800 */
[----:B------:R-:W5:Y:S04]  /*24c60*/  LDL R5, [R1+0x13d8] ;  /* 0x0013d80001057983 */ /* 0x000f680000100800 */
[----:B--2---:R-:W-:Y:S04]  /*24c70*/  STL [R1+0x2490], R28 ;  /* 0x0024901c01007387 */ /* 0x004fe80000100800 */
[----:B------:R-:W2:Y:S04]  /*24c80*/  LDL R3, [R1+0x13b4] ;  /* 0x0013b40001037983 */ /* 0x000ea80000100800 */
[----:B-1----:R-:W2:Y:S01]  /*24c90*/  LDL R0, [R1+0x13ec] ;  /* 0x0013ec0001007983 */ /* 0x002ea20000100800 */
[----:B------:R-:W-:Y:S01]  /*24ca0*/  PRMT R26, RZ, 0x7610, R26 ;  /* 0x00007610ff1a7816 */ /* 0x000fe2000000001a */
[----:B0-----:R-:W-:-:S02]  /*24cb0*/  @!P1 IMAD.MOV.U32 R6, RZ, RZ, R8 ;  /* 0x000000ffff069224 */ /* 0x001fc400078e0008 */
[----:B----4-:R-:W-:-:S05]  /*24cc0*/  @!P1 IMAD.MOV.U32 R7, RZ, RZ, R9 ;  /* 0x000000ffff079224 */ /* 0x010fca00078e0009 */
[----:B------:R5:W4:Y:S04]  /*24cd0*/  @!P1 LDG.E.U8 R26, desc[UR8][R6.64] ;  /* 0x00000008061a9981 */ /* 0x000b28000c1e1100 */
[----:B---3--:R-:W-:Y:S04]  /*24ce0*/  STL [R1+0x2464], R27 ;  /* 0x0024641b01007387 */ /* 0x008fe80000100800 */
[----:B------:R-:W3:Y:S04]  /*24cf0*/  LDL R12, [R1+0x13c0] ;  /* 0x0013c000010c7983 */ /* 0x000ee80000100800 */
[----:B------:R-:W3:Y:S01]  /*24d00*/  LDL R11, [R1+0x13e8] ;  /* 0x0013e800010b7983 */ /* 0x000ee20000100800 */
[----:B------:R-:W-:Y:S01]  /*24d10*/  PRMT R22, RZ, 0x7610, R22 ;  /* 0x00007610ff167816 */ /* 0x000fe20000000016 */
[----:B-----5:R-:W-:-:S02]  /*24d20*/  @!P0 IMAD.MOV.U32 R6, RZ, RZ, R5 ;  /* 0x000000ffff068224 */ /* 0x020fc400078e0005 */
[----:B------:R-:W-:Y:S01]  /*24d30*/  @!P0 IMAD.MOV.U32 R7, RZ, RZ, R10 ;  /* 0x000000ffff078224 */ /* 0x000fe200078e000a */
[----:B------:R-:W-:Y:S02]  /*24d40*/  PRMT R20, RZ, 0x7610, R20 ;  /* 0x00007610ff147816 */ /* 0x000fe40000000014 */
[----:B------:R-:W-:Y:S01]  /*24d50*/  PRMT R18, RZ, 0x7610, R18 ;  /* 0x00007610ff127816 */ /* 0x000fe20000000012 */
[----:B------:R-:W5:Y:S04]  /*24d60*/  LDL R9, [R1+0x13c4] ;  /* 0x0013c40001097983 */ /* 0x000f680000100800 */
[----:B------:R2:W5:Y:S04]  /*24d70*/  @!P0 LDG.E.U8 R22, desc[UR8][R6.64] ;  /* 0x0000000806168981 */ /* 0x000568000c1e1100 */
[----:B------:R-:W5:Y:S01]  /*24d80*/  LDL R8, [R1+0x13fc] ;  /* 0x0013fc0001087983 */ /* 0x000f620000100800 */
[----:B--2---:R-:W-:-:S02]  /*24d90*/  @!P1 IMAD.MOV.U32 R6, RZ, RZ, R0 ;  /* 0x000000ffff069224 */ /* 0x004fc400078e0000 */
[----:B------:R-:W-:-:S05]  /*24da0*/  @!P1 IMAD.MOV.U32 R7, RZ, RZ, R3 ;  /* 0x000000ffff079224 */ /* 0x000fca00078e0003 */
[----:B------:R3:W2:Y:S04]  /*24db0*/  @!P1 LDG.E.U8 R20, desc[UR8][R6.64] ;  /* 0x0000000806149981 */ /* 0x0006a8000c1e1100 */
[----:B----4-:R-:W-:Y:S04]  /*24dc0*/  STL [R1+0x2468], R26 ;  /* 0x0024681a01007387 */ /* 0x010fe80000100800 */
[----:B------:R-:W4:Y:S04]  /*24dd0*/  LDL R10, [R1+0x13d0] ;  /* 0x0013d000010a7983 */ /* 0x000f280000100800 */
[----:B------:R-:W4:Y:S01]  /*24de0*/  LDL R5, [R1+0x13f8] ;  /* 0x0013f80001057983 */ /* 0x000f220000100800 */
[----:B---3--:R-:W-:-:S02]  /*24df0*/  @!P0 IMAD.MOV.U32 R7, RZ, RZ, R12 ;  /* 0x000000ffff078224 */ /* 0x008fc400078e000c */
[----:B------:R-:W-:-:S05]  /*24e00*/  @!P0 IMAD.MOV.U32 R6, RZ, RZ, R11 ;  /* 0x000000ffff068224 */ /* 0x000fca00078e000b */
[----:B------:R0:W3:Y:S04]  /*24e10*/  @!P0 LDG.E.U8 R18, desc[UR8][R6.64] ;  /* 0x0000000806128981 */ /* 0x0000e8000c1e1100 */
[----:B-----5:R-:W-:Y:S04]  /*24e20*/  STL [R1+0x2434], R22 ;  /* 0x0024341601007387 */ /* 0x020fe80000100800 */
[----:B------:R-:W5:Y:S04]  /*24e30*/  LDL R3, [R1+0x13d4] ;  /* 0x0013d40001037983 */ /* 0x000f680000100800 */
[----:B------:R-:W5:Y:S01]  /*24e40*/  LDL R0, [R1+0x140c] ;  /* 0x00140c0001007983 */ /* 0x000f620000100800 */
[----:B------:R-:W-:-:S06]  /*24e50*/  PRMT R16, RZ, 0x7610, R16 ;  /* 0x00007610ff107816 */ /* 0x000fcc0000000010 */
[----:B------:R4:W5:Y:S01]  /*24e60*/  @!P1 LDG.E.U8 R16, desc[UR8][R8.64] ;  /* 0x0000000808109981 */ /* 0x000962000c1e1100 */
[----:B0-----:R-:W-:-:S03]  /*24e70*/  PRMT R6, RZ, 0x7610, R6 ;  /* 0x00007610ff067816 */ /* 0x001fc60000000006 */
[----:B--2---:R-:W-:Y:S01]  /*24e80*/  STL [R1+0x2438], R20 ;  /* 0x0024381401007387 */ /* 0x004fe20000100800 */
[----:B----4-:R-:W-:Y:S02]  /*24e90*/  @!P0 IMAD.MOV.U32 R9, RZ, RZ, R10 ;  /* 0x000000ffff098224 */ /* 0x010fe400078e000a */
[----:B------:R-:W-:-:S05]  /*24ea0*/  @!P0 IMAD.MOV.U32 R8, RZ, RZ, R5 ;  /* 0x000000ffff088224 */ /* 0x000fca00078e0005 */
[----:B------:R0:W2:Y:S04]  /*24eb0*/  @!P0 LDG.E.U8 R6, desc[UR8][R8.64] ;  /* 0x0000000808068981 */ /* 0x0000a8000c1e1100 */
[----:B---3--:R1:W-:Y:S04]  /*24ec0*/  STL [R1+0x2424], R18 ;  /* 0x0024241201007387 */ /* 0x0083e80000100800 */
[----:B------:R-:W3:Y:S04]  /*24ed0*/  LDL R13, [R1+0x1408] ;  /* 0x00140800010d7983 */ /* 0x000ee80000100800 */
[----:B-1----:R-:W4:Y:S01]  /*24ee0*/  LDL R18, [R1+0x13e0] ;  /* 0x0013e00001127983 */ /* 0x002f220000100800 */
[----:B------:R-:W-:Y:S01]  /*24ef0*/  PRMT R7, RZ, 0x7610, R7 ;  /* 0x00007610ff077816 */ /* 0x000fe20000000007 */
[----:B-----5:R-:W-:-:S02]  /*24f00*/  @!P1 IMAD.MOV.U32 R10, RZ, RZ, R0 ;  /* 0x000000ffff0a9224 */ /* 0x020fc400078e0000 */
[----:B------:R-:W-:-:S05]  /*24f10*/  @!P1 IMAD.MOV.U32 R11, RZ, RZ, R3 ;  /* 0x000000ffff0b9224 */ /* 0x000fca00078e0003 */
[----:B------:R3:W5:Y:S01]  /*24f20*/  @!P1 LDG.E.U8 R7, desc[UR8][R10.64] ;  /* 0x000000080a079981 */ /* 0x000762000c1e1100 */
[----:B0-----:R-:W-:-:S03]  /*24f30*/  PRMT R8, RZ, 0x7610, R8 ;  /* 0x00007610ff087816 */ /* 0x001fc60000000008 */
[----:B------:R0:W-:Y:S04]  /*24f40*/  STL [R1+0x2428], R16 ;  /* 0x0024281001007387 */ /* 0x0001e80000100800 */
[----:B------:R-:W5:Y:S04]  /*24f50*/  LDL R12, [R1+0x13e4] ;  /* 0x0013e400010c7983 */ /* 0x000f680000100800 */
[----:B------:R-:W5:Y:S04]  /*24f60*/  LDL R5, [R1+0x141c] ;  /* 0x00141c0001057983 */ /* 0x000f680000100800 */
[----:B--2---:R-:W-:Y:S04]  /*24f70*/  STL [R1+0x2494], R6 ;  /* 0x0024940601007387 */ /* 0x004fe80000100800 */
[----:B------:R-:W2:Y:S04]  /*24f80*/  LDL R15, [R1+0x13f0] ;  /* 0x0013f000010f7983 */ /* 0x000ea80000100800 */
[----:B------:R-:W2:Y:S04]  /*24f90*/  LDL R14, [R1+0x1418] ;  /* 0x00141800010e7983 */ /* 0x000ea80000100800 */
[----:B------:R-:W2:Y:S04]  /*24fa0*/  LDL R3, [R1+0x13f4] ;  /* 0x0013f40001037983 */ /* 0x000ea80000100800 */
[----:B------:R-:W2:Y:S01]  /*24fb0*/  LDL R0, [R1+0x142c] ;  /* 0x00142c0001007983 */ /* 0x000ea20000100800 */
[----:B---3--:R-:W-:-:S02]  /*24fc0*/  @!P0 IMAD.MOV.U32 R10, RZ, RZ, R13 ;  /* 0x000000ffff0a8224 */ /* 0x008fc400078e000d */
[----:B----4-:R-:W-:-:S05]  /*24fd0*/  @!P0 IMAD.MOV.U32 R11, RZ, RZ, R18 ;  /* 0x000000ffff0b8224 */ /* 0x010fca00078e0012 */
[----:B------:R1:W3:Y:S04]  /*24fe0*/  @!P0 LDG.E.U8 R8, desc[UR8][R10.64] ;  /* 0x000000080a088981 */ /* 0x0002e8000c1e1100 */
[----:B-----5:R4:W-:Y:S04]  /*24ff0*/  STL [R1+0x2498], R7 ;  /* 0x0024980701007387 */ /* 0x0209e80000100800 */
[----:B0-----:R-:W5:Y:S04]  /*25000*/  LDL R16, [R1+0x1400] ;  /* 0x0014000001107983 */ /* 0x001f680000100800 */
[----:B----4-:R-:W4:Y:S01]  /*25010*/  LDL R7, [R1+0x1428] ;  /* 0x0014280001077983 */ /* 0x010f220000100800 */
[----:B------:R-:W-:Y:S01]  /*25020*/  PRMT R9, RZ, 0x7610, R9 ;  /* 0x00007610ff097816 */ /* 0x000fe20000000009 */
[----:B------:R-:W-:-:S02]  /*25030*/  @!P1 IMAD.MOV.U32 R13, RZ, RZ, R12 ;  /* 0x000000ffff0d9224 */ /* 0x000fc400078e000c */
[----:B------:R-:W-:Y:S01]  /*25040*/  @!P1 IMAD.MOV.U32 R12, RZ, RZ, R5 ;  /* 0x000000ffff0c9224 */ /* 0x000fe200078e0005 */
[----:B-1----:R-:W-:-:S04]  /*25050*/  PRMT R10, RZ, 0x7610, R10 ;  /* 0x00007610ff0a7816 */ /* 0x002fc8000000000a */
[----:B------:R2:W5:Y:S02]  /*25060*/  @!P1 LDG.E.U8 R9, desc[UR8][R12.64] ;  /* 0x000000080c099981 */ /* 0x000564000c1e1100 */
[----:B--2---:R-:W-:Y:S02]  /*25070*/  @!P0 IMAD.MOV.U32 R13, RZ, RZ, R15 ;  /* 0x000000ffff0d8224 */ /* 0x004fe400078e000f */
[----:B------:R-:W-:-:S05]  /*25080*/  @!P0 IMAD.MOV.U32 R12, RZ, RZ, R14 ;  /* 0x000000ffff0c8224 */ /* 0x000fca00078e000e */
[----:B------:R0:W2:Y:S04]  /*25090*/  @!P0 LDG.E.U8 R10, desc[UR8][R12.64] ;  /* 0x000000080c0a8981 */ /* 0x0000a8000c1e1100 */
[----:B---3--:R-:W-:Y:S04]  /*250a0*/  STL [R1+0x246c], R8 ;  /* 0x00246c0801007387 */ /* 0x008fe80000100800 */
[----:B------:R-:W3:Y:S04]  /*250b0*/  LDL R6, [R1+0x1404] ;  /* 0x0014040001067983 */ /* 0x000ee80000100800 */
[----:B------:R-:W3:Y:S01]  /*250c0*/  LDL R5, [R1+0x143c] ;  /* 0x00143c0001057983 */ /* 0x000ee20000100800 */
[----:B------:R-:W-:Y:S01]  /*250d0*/  PRMT R11, RZ, 0x7610, R11 ;  /* 0x00007610ff0b7816 */ /* 0x000fe2000000000b */
[----:B------:R-:W-:-:S02]  /*250e0*/  @!P1 IMAD.MOV.U32 R14, RZ, RZ, R0 ;  /* 0x000000ffff0e9224 */ /* 0x000fc400078e0000 */
[----:B------:R-:W-:Y:S01]  /*250f0*/  @!P1 IMAD.MOV.U32 R15, RZ, RZ, R3 ;  /* 0x000000ffff0f9224 */ /* 0x000fe200078e0003 */
[----:B0-----:R-:W-:-:S04]  /*25100*/  PRMT R12, RZ, 0x7610, R12 ;  /* 0x00007610ff0c7816 */ /* 0x001fc8000000000c */
[----:B------:R4:W3:Y:S02]  /*25110*/  @!P1 LDG.E.U8 R11, desc[UR8][R14.64] ;  /* 0x000000080e0b9981 */ /* 0x0008e4000c1e1100 */
[----:B----4-:R-:W-:Y:S02]  /*25120*/  @!P0 IMAD.MOV.U32 R14, RZ, RZ, R7 ;  /* 0x000000ffff0e8224 */ /* 0x010fe400078e0007 */
[----:B-----5:R-:W-:-:S05]  /*25130*/  @!P0 IMAD.MOV.U32 R15, RZ, RZ, R16 ;  /* 0x000000ffff0f8224 */ /* 0x020fca00078e0010 */
[----:B------:R3:W4:Y:S01]  /*25140*/  @!P0 LDG.E.U8 R12, desc[UR8][R14.64] ;  /* 0x000000080e0c8981 */ /* 0x000722000c1e1100 */
[----:B------:R-:W-:-:S03]  /*25150*/  PRMT R13, RZ, 0x7610, R13 ;  /* 0x00007610ff0d7816 */ /* 0x000fc6000000000d */
[----:B------:R-:W-:Y:S04]  /*25160*/  STL [R1+0x2470], R9 ;  /* 0x0024700901007387 */ /* 0x000fe80000100800 */
[----:B--2---:R-:W-:Y:S04]  /*25170*/  STL [R1+0x243c], R10 ;  /* 0x00243c0a01007387 */ /* 0x004fe80000100800 */
[----:B------:R-:W2:Y:S04]  /*25180*/  LDL R3, [R1+0x1410] ;  /* 0x0014100001037983 */ /* 0x000ea80000100800 */
[----:B------:R-:W5:Y:S01]  /*25190*/  LDL R0, [R1+0x1438] ;  /* 0x0014380001007983 */ /* 0x000f620000100800 */
[----:B---3--:R-:W-:-:S02]  /*251a0*/  @!P1 IMAD.MOV.U32 R15, RZ, RZ, R6 ;  /* 0x000000ffff0f9224 */ /* 0x008fc400078e0006 */
[----:B------:R-:W-:-:S05]  /*251b0*/  @!P1 IMAD.MOV.U32 R14, RZ, RZ, R5 ;  /* 0x000000ffff0e9224 */ /* 0x000fca00078e0005 */
[----:B------:R2:W3:Y:S04]  /*251c0*/  @!P1 LDG.E.U8 R13, desc[UR8][R14.64] ;  /* 0x000000080e0d9981 */ /* 0x0004e8000c1e1100 */
[----:B------:R0:W-:Y:S04]  /*251d0*/  STL [R1+0x2440], R11 ;  /* 0x0024400b01007387 */ /* 0x0001e80000100800 */
[----:B------:R-:W3:Y:S04]  /*251e0*/  LDL R16, [R1+0x1414] ;  /* 0x0014140001107983 */ /* 0x000ee80000100800 */
[----:B0-----:R-:W3:Y:S04]  /*251f0*/  LDL R11, [R1+0x144c] ;  /* 0x00144c00010b7983 */ /* 0x001ee80000100800 */
[----:B----4-:R-:W-:Y:S04]  /*25200*/  STL [R1+0x242c], R12 ;  /* 0x00242c0c01007387 */ /* 0x010fe80000100800 */
[----:B------:R-:W4:Y:S04]  /*25210*/  LDL R10, [R1+0x1420] ;  /* 0x00142000010a7983 */ /* 0x000f280000100800 */
[----:B------:R-:W4:Y:S04]  /*25220*/  LDL R9, [R1+0x1448] ;  /* 0x0014480001097983 */ /* 0x000f280000100800 */
[----:B------:R-:W4:Y:S04]  /*25230*/  LDL R8, [R1+0x1424] ;  /* 0x0014240001087983 */ /* 0x000f280000100800 */
[----:B------:R-:W4:Y:S04]  /*25240*/  LDL R7, [R1+0x1458] ;  /* 0x0014580001077983 */ /* 0x000f280000100800 */
[----:B------:R-:W4:Y:S01]  /*25250*/  LDL R5, [R1+0x1454] ;  /* 0x0014540001057983 */ /* 0x000f220000100800 */
[----:B--2---:R-:W-:-:S02]  /*25260*/  @!P0 IMAD.MOV.U32 R15, RZ, RZ, R3 ;  /* 0x000000ffff0f8224 */ /* 0x004fc400078e0003 */
[----:B-----5:R-:W-:Y:S01]  /*25270*/  @!P0 IMAD.MOV.U32 R14, RZ, RZ, R0 ;  /* 0x000000ffff0e8224 */ /* 0x020fe200078e0000 */
[----:B---3--:R-:W-:Y:S04]  /*25280*/  STL [R1+0x2444], R13 ;  /* 0x0024440d01007387 */ /* 0x008fe80000100800 */
[----:B------:R-:W2:Y:S04]  /*25290*/  LDL R6, [R1+0x1430] ;  /* 0x0014300001067983 */ /* 0x000ea80000100800 */
[----:B------:R-:W3:Y:S04]  /*252a0*/  LDL R3, [R1+0x1434] ;  /* 0x0014340001037983 */ /* 0x000ee80000100800 */
[----:B------:R-:W5:Y:S01]  /*252b0*/  LDL R0, [R1+0x1464] ;  /* 0x0014640001007983 */ /* 0x000f620000100800 */
[----:B------:R-:W-:-:S02]  /*252c0*/  PRMT R17, RZ, 0x7610, R17 ;  /* 0x00007610ff117816 */ /* 0x000fc40000000011 */
[----:B------:R-:W-:-:S04]  /*252d0*/  PRMT R19, RZ, 0x7610, R19 ;  /* 0x00007610ff137816 */ /* 0x000fc80000000013 */
[----:B------:R0:W3:Y:S01]  /*252e0*/  @!P0 LDG.E.U8 R17, desc[UR8][R14.64] ;  /* 0x000000080e118981 */ /* 0x0000e2000c1e1100 */
[----:B------:R-:W-:Y:S01]  /*252f0*/  PRMT R21, RZ, 0x7610, R21 ;  /* 0x00007610ff157816 */ /* 0x000fe20000000015 */
[----:B0-----:R-:W-:Y:S02]  /*25300*/  @!P1 IMAD.MOV.U32 R14, RZ, RZ, R11 ;  /* 0x000000ffff0e9224 */ /* 0x001fe400078e000b */
[----:B------:R-:W-:-:S05]  /*25310*/  @!P1 IMAD.MOV.U32 R15, RZ, RZ, R16 ;  /* 0x000000ffff0f9224 */ /* 0x000fca00078e0010 */
[----:B------:R4:W3:Y:S01]  /*25320*/  @!P1 LDG.E.U8 R19, desc[UR8][R14.64] ;  /* 0x000000080e139981 */ /* 0x0008e2000c1e1100 */
[----:B------:R-:W-:Y:S01]  /*25330*/  PRMT R23, RZ, 0x7610, R23 ;  /* 0x00007610ff177816 */ /* 0x000fe20000000017 */
[----:B----4-:R-:W-:Y:S02]  /*25340*/  @!P0 IMAD.MOV.U32 R14, RZ, RZ, R9 ;  /* 0x000000ffff0e8224 */ /* 0x010fe400078e0009 */
[----:B------:R-:W-:-:S05]  /*25350*/  @!P0 IMAD.MOV.U32 R15, RZ, RZ, R10 ;  /* 0x000000ffff0f8224 */ /* 0x000fca00078e000a */
[----:B------:R0:W4:Y:S01]  /*25360*/  @!P0 LDG.E.U8 R21, desc[UR8][R14.64] ;  /* 0x000000080e158981 */ /* 0x000122000c1e1100 */
[----:B------:R-:W-:Y:S01]  /*25370*/  PRMT R24, RZ, 0x7610, R24 ;  /* 0x00007610ff187816 */ /* 0x000fe20000000018 */
[----:B0-----:R-:W-:Y:S02]  /*25380*/  @!P1 IMAD.MOV.U32 R14, RZ, RZ, R7 ;  /* 0x000000ffff0e9224 */ /* 0x001fe400078e0007 */
[----:B------:R-:W-:-:S05]  /*25390*/  @!P1 IMAD.MOV.U32 R15, RZ, RZ, R8 ;  /* 0x000000ffff0f9224 */ /* 0x000fca00078e0008 */
[----:B------:R0:W4:Y:S01]  /*253a0*/  @!P1 LDG.E.U8 R23, desc[UR8][R14.64] ;  /* 0x000000080e179981 */ /* 0x000122000c1e1100 */
[----:B------:R-:W-:Y:S01]  /*253b0*/  PRMT R25, RZ, 0x7610, R25 ;  /* 0x00007610ff197816 */ /* 0x000fe20000000019 */
[----:B0-----:R-:W-:Y:S02]  /*253c0*/  @!P0 IMAD.MOV.U32 R14, RZ, RZ, R5 ;  /* 0x000000ffff0e8224 */ /* 0x001fe400078e0005 */
[----:B------:R-:W0:Y:S01]  /*253d0*/  LDS.U8 R5, [R4+UR4] ;  /* 0x0000000404057984 */ /* 0x000e220008000000 */
[----:B--2---:R-:W-:-:S05]  /*253e0*/  @!P0 IMAD.MOV.U32 R15, RZ, RZ, R6 ;  /* 0x000000ffff0f8224 */ /* 0x004fca00078e0006 */
[----:B------:R5:W2:Y:S02]  /*253f0*/  @!P0 LDG.E.U8 R24, desc[UR8][R14.64] ;  /* 0x000000080e188981 */ /* 0x000aa4000c1e1100 */
[----:B-----5:R-:W-:Y:S02]  /*25400*/  @!P1 IMAD.MOV.U32 R14, RZ, RZ, R0 ;  /* 0x000000ffff0e9224 */ /* 0x020fe400078e0000 */
[----:B---3--:R-:W-:Y:S01]  /*25410*/  @!P1 IMAD.MOV.U32 R15, RZ, RZ, R3 ;  /* 0x000000ffff0f9224 */ /* 0x008fe200078e0003 */
[----:B------:R-:W-:Y:S04]  /*25420*/  LDS.U8 R0, [R4+UR4+0x88] ;  /* 0x0000880404007984 */ /* 0x000fe80008000000 */
[----:B------:R-:W1:Y:S04]  /*25430*/  LDS.U8 R3, [R4+UR4+0x40] ;  /* 0x0000400404037984 */ /* 0x000e680008000000 */
[----:B------:R-:W3:Y:S04]  /*25440*/  @!P1 LDG.E.U8 R25, desc[UR8][R14.64] ;  /* 0x000000080e199981 */ /* 0x000ee8000c1e1100 */
[----:B------:R-:W-:Y:S04]  /*25450*/  STL [R1+0x249c], R17 ;  /* 0x00249c1101007387 */ /* 0x000fe80000100800 */
[----:B------:R-:W-:Y:S04]  /*25460*/  STL [R1+0x24a0], R19 ;  /* 0x0024a01301007387 */ /* 0x000fe80000100800 */
[----:B----4-:R-:W-:Y:S04]  /*25470*/  STL [R1+0x2474], R21 ;  /* 0x0024741501007387 */ /* 0x010fe80000100800 */
[----:B------:R-:W-:Y:S04]  /*25480*/  STL [R1+0x2478], R23 ;  /* 0x0024781701007387 */ /* 0x000fe80000100800 */
[----:B--2---:R-:W-:Y:S04]  /*25490*/  STL [R1+0x2448], R24 ;  /* 0x0024481801007387 */ /* 0x004fe80000100800 */
[----:B---3--:R-:W-:Y:S04]  /*254a0*/  STL [R1+0x244c], R25 ;  /* 0x00244c1901007387 */ /* 0x008fe80000100800 */
[----:B0-----:R-:W-:Y:S04]  /*254b0*/  STL [R1+0x20], R5 ;  /* 0x0000200501007387 */ /* 0x001fe80000100800 */
[----:B------:R-:W0:Y:S04]  /*254c0*/  LDS.U8 R5, [R4+UR4+0xc8] ;  /* 0x0000c80404057984 */ /* 0x000e280008000000 */
[----:B-1----:R-:W-:Y:S04]  /*254d0*/  STL [R1+0x1c], R3 ;  /* 0x00001c0301007387 */ /* 0x002fe80000100800 */
[----:B------:R-:W1:Y:S04]  /*254e0*/  LDS.U8 R3, [R4+UR4+0x8] ;  /* 0x0000080404037984 */ /* 0x000e680008000000 */
[----:B------:R-:W-:Y:S04]  /*254f0*/  STL [R1+0x63c], R0 ;  /* 0x00063c0001007387 */ /* 0x000fe80000100800 */
[----:B------:R-:W2:Y:S04]  /*25500*/  LDS.U8 R0, [R4+UR4+0x48] ;  /* 0x0000480404007984 */ /* 0x000ea80008000000 */
[----:B0-----:R-:W-:Y:S04]  /*25510*/  STL [R1+0x638], R5 ;  /* 0x0006380501007387 */ /* 0x001fe80000100800 */
[----:B------:R-:W0:Y:S04]  /*25520*/  LDS.U8 R5, [R4+UR4+0x80] ;  /* 0x0000800404057984 */ /* 0x000e280008000000 */
[----:B-1----:R-:W-:Y:S04]  /*25530*/  STL [R1+0x54], R3 ;  /* 0x0000540301007387 */ /* 0x002fe80000100800 */
[----:B------:R-:W1:Y:S04]  /*25540*/  LDS.U8 R3, [R4+UR4+0xc0] ;  /* 0x0000c00404037984 */ /* 0x000e680008000000 */
[----:B--2---:R-:W-:Y:S04]  /*25550*/  STL [R1+0x4c], R0 ;  /* 0x00004c0001007387 */ /* 0x004fe80000100800 */
        /* <DEDUP_REMOVED lines=108> */
[----:B------:R-:W2:Y:S01]  /*25c20*/  LDS.U8 R0, [R4+UR4+0x1c80] ;  /* 0x001c800404007984 */ /* 0x000ea20008000000 */
[----:B------:R-:W-:-:S02]  /*25c30*/  LOP3.LUT R15, R4, 0x10, RZ, 0x3c, !PT ;  /* 0x00000010040f7812 */ /* 0x000fc400078e3cff */
[C---:B------:R-:W-:Y:S02]  /*25c40*/  LOP3.LUT R14, R4.reuse, 0x20, RZ, 0x3c, !PT ;  /* 0x00000020040e7812 */ /* 0x040fe400078e3cff */
[----:B------:R-:W-:Y:S02]  /*25c50*/  LOP3.LUT R29, R4, 0x30, RZ, 0x3c, !PT ;  /* 0x00000030041d7812 */ /* 0x000fe400078e3cff */
[----:B------:R-:W3:Y:S04]  /*25c60*/  LDS.U8 R4, [R4+UR4+0x1cc0] ;  /* 0x001cc00404047984 */ /* 0x000ee80008000000 */
[----:B0-----:R-:W-:Y:S04]  /*25c70*/  STL [R1+0x14d0], R5 ;  /* 0x0014d00501007387 */ /* 0x001fe80000100800 */
[----:B-1----:R-:W-:Y:S04]  /*25c80*/  STL [R1+0x14cc], R3 ;  /* 0x0014cc0301007387 */ /* 0x002fe80000100800 */
[----:B------:R-:W0:Y:S04]  /*25c90*/  LDS.U8 R3, [R15+UR4] ;  /* 0x000000040f037984 */ /* 0x000e280008000000 */
[----:B--2---:R-:W-:Y:S04]  /*25ca0*/  STL [R1+0x1550], R0 ;  /* 0x0015500001007387 */ /* 0x004fe80000100800 */
[----:B------:R-:W1:Y:S04]  /*25cb0*/  LDS.U8 R0, [R15+UR4+0x40] ;  /* 0x000040040f007984 */ /* 0x000e680008000000 */
[----:B---3--:R-:W-:Y:S04]  /*25cc0*/  STL [R1+0x1544], R4 ;  /* 0x0015440401007387 */ /* 0x008fe80000100800 */
        /* <DEDUP_REMOVED lines=124> */
[----:B------:R-:W1:Y:S04]  /*26490*/  LDS.U8 R0, [R14+UR4] ;  /* 0x000000040e007984 */ /* 0x000e680008000000 */
        /* <DEDUP_REMOVED lines=126> */
[----:B------:R-:W-:Y:S04]  /*26c80*/  LDS.U8 R14, [R29+UR4+0x1c08] ;  /* 0x001c08041d0e7984 */ /* 0x000fe80008000000 */
[----:B--2---:R-:W-:Y:S04]  /*26c90*/  STL [R1+0x150c], R4 ;  /* 0x00150c0401007387 */ /* 0x004fe80000100800 */
[----:B------:R-:W2:Y:S04]  /*26ca0*/  LDS.U8 R4, [R29+UR4] ;  /* 0x000000041d047984 */ /* 0x000ea80008000000 */
        /* <DEDUP_REMOVED lines=118> */
[----:B--2---:R2:W-:Y:S04]  /*27410*/  STL [R1+0x1524], R4 ;  /* 0x0015240401007387 */ /* 0x0045e80000100800 */
[----:B------:R-:W3:Y:S04]  /*27420*/  LDL.LU R15, [R1+0x62c] ;  /* 0x00062c00010f7983 */ /* 0x000ee80000300800 */
[----:B0-----:R-:W-:Y:S04]  /*27430*/  STL [R1+0x15ac], R3 ;  /* 0x0015ac0301007387 */ /* 0x001fe80000100800 */
[----:B--2---:R-:W2:Y:S04]  /*27440*/  LDL.LU R4, [R1+0x628] ;  /* 0x0006280001047983 */ /* 0x004ea80000300800 */
[----:B-1----:R0:W-:Y:S04]  /*27450*/  STL [R1+0x15a8], R0 ;  /* 0x0015a80001007387 */ /* 0x0021e80000100800 */
[----:B------:R-:W4:Y:S04]  /*27460*/  LDL.LU R25, [R1+0x60c] ;  /* 0x00060c0001197983 */ /* 0x000f280000300800 */
[----:B------:R-:W5:Y:S04]  /*27470*/  LDL.LU R24, [R1+0x608] ;  /* 0x0006080001187983 */ /* 0x000f680000300800 */
[----:B------:R-:W2:Y:S04]  /*27480*/  LDL.LU R23, [R1+0x5ec] ;  /* 0x0005ec0001177983 */ /* 0x000ea80000300800 */
[----:B------:R-:W2:Y:S04]  /*27490*/  LDL.LU R21, [R1+0x5e8] ;  /* 0x0005e80001157983 */ /* 0x000ea80000300800 */
[----:B------:R-:W2:Y:S04]  /*274a0*/  LDL.LU R19, [R1+0x5cc] ;  /* 0x0005cc0001137983 */ /* 0x000ea80000300800 */
        /* <DEDUP_REMOVED lines=16> */
[----:B0-----:R-:W3:Y:S04]  /*275b0*/  LDL.LU R0, [R1+0x480] ;  /* 0x0004800001007983 */ /* 0x001ee80000300800 */
[----:B------:R-:W3:Y:S04]  /*275c0*/  LDL.LU R3, [R1+0x350] ;  /* 0x0003500001037983 */ /* 0x000ee80000300800 */
[----:B------:R-:W3:Y:S04]  /*275d0*/  LDL.LU R5, [R1+0x34c] ;  /* 0x00034c0001057983 */ /* 0x000ee80000300800 */
[----:B------:R-:W-:Y:S04]  /*275e0*/  STL [R1+0x1530], R14 ;  /* 0x0015300e01007387 */ /* 0x000fe80000100800 */
[----:B------:R-:W0:Y:S04]  /*275f0*/  LDS.U8 R14, [R29+UR4+0x1c48] ;  /* 0x001c48041d0e7984 */ /* 0x000e280008000000 */
[----:B0-----:R-:W-:Y:S04]  /*27600*/  STL [R1+0x152c], R14 ;  /* 0x00152c0e01007387 */ /* 0x001fe80000100800 */
[----:B------:R-:W0:Y:S01]  /*27610*/  LDS.U8 R14, [R29+UR4+0x1c80] ;  /* 0x001c80041d0e7984 */ /* 0x000e220008000000 */
[----:B------:R-:W1:Y:S03]  /*27620*/  S2R R2, SR_TID.X ;  /* 0x0000000000027919 */ /* 0x000e660000002100 */
[----:B0-----:R-:W-:Y:S04]  /*27630*/  STL [R1+0x15b0], R14 ;  /* 0x0015b00e01007387 */ /* 0x001fe80000100800 */
[----:B------:R-:W0:Y:S01]  /*27640*/  LDS.U8 R14, [R29+UR4+0x1cc0] ;  /* 0x001cc0041d0e7984 */ /* 0x000e220008000000 */
[----:B------:R-:W-:Y:S01]  /*27650*/  BAR.SYNC.DEFER_BLOCKING 0x0 ;  /* 0x0000000000007b1d */ /* 0x000fe20000010000 */
[----:B-1----:R-:W-:-:S05]  /*27660*/  LOP3.LUT R2, R2, 0x3f, RZ, 0xc0, !PT ;  /* 0x0000003f02027812 */ /* 0x002fca00078ec0ff */
[----:B0-----:R-:W-:Y:S04]  /*27670*/  STL [R1+0x15a4], R14 ;  /* 0x0015a40e01007387 */ /* 0x001fe80000100800 */
[----:B--2---:R0:W-:Y:S04]  /*27680*/  STS.U8 [R2+UR4+0x640], R19 ;  /* 0x0006401302007988 */ /* 0x0041e80008000004 */
[----:B0-----:R-:W2:Y:S04]  /*27690*/  LDL.LU R19, [R1+0x30c] ;  /* 0x00030c0001137983 */ /* 0x001ea80000300800 */
[----:B--2---:R0:W-:Y:S04]  /*276a0*/  STL [R1+0x24a4], R19 ;  /* 0x0024a41301007387 */ /* 0x0041e80000100800 */
[----:B0-----:R-:W2:Y:S04]  /*276b0*/  LDL.LU R19, [R1+0x310] ;  /* 0x0003100001137983 */ /* 0x001ea80000300800 */
[----:B--2---:R0:W-:Y:S04]  /*276c0*/  STL [R1+0x24a8], R19 ;  /* 0x0024a81301007387 */ /* 0x0041e80000100800 */
[----:B0-----:R-:W2:Y:S04]  /*276d0*/  LDL.LU R19, [R1+0x32c] ;  /* 0x00032c0001137983 */ /* 0x001ea80000300800 */
[----:B---3--:R-:W-:Y:S04]  /*276e0*/  STS.U8 [R2+UR4+0x600], R17 ;  /* 0x0006001102007988 */ /* 0x008fe80008000004 */
[----:B------:R-:W-:Y:S04]  /*276f0*/  STS.U8 [R2+UR4+0xe40], R7 ;  /* 0x000e400702007988 */ /* 0x000fe80008000004 */
[----:B------:R-:W-:Y:S04]  /*27700*/  STS.U8 [R2+UR4+0xe00], R6 ;  /* 0x000e000602007988 */ /* 0x000fe80008000004 */
[----:B------:R-:W-:Y:S04]  /*27710*/  STS.U8 [R2+UR4+0x1640], R28 ;  /* 0x0016401c02007988 */ /* 0x000fe80008000004 */
[----:B------:R-:W-:Y:S04]  /*27720*/  STS.U8 [R2+UR4+0x1600], R0 ;  /* 0x0016000002007988 */ /* 0x000fe80008000004 */
[----:B------:R-:W-:Y:S04]  /*27730*/  STS.U8 [R2+UR4+0x1840], R5 ;  /* 0x0018400502007988 */ /* 0x000fe80008000004 */
[----:B------:R-:W-:Y:S04]  /*27740*/  STS.U8 [R2+UR4], R15 ;  /* 0x0000000f02007988 */ /* 0x000fe80008000004 */
[----:B------:R-:W-:Y:S04]  /*27750*/  STS.U8 [R2+UR4+0x40], R4 ;  /* 0x0000400402007988 */ /* 0x000fe80008000004 */
[----:B----4-:R-:W-:Y:S04]  /*27760*/  STS.U8 [R2+UR4+0x240], R25 ;  /* 0x0002401902007988 */ /* 0x010fe80008000004 */
[----:B-----5:R-:W-:Y:S04]  /*27770*/  STS.U8 [R2+UR4+0x200], R24 ;  /* 0x0002001802007988 */ /* 0x020fe80008000004 */
[----:B------:R-:W-:Y:S04]  /*27780*/  STS.U8 [R2+UR4+0x400], R23 ;  /* 0x0004001702007988 */ /* 0x000fe80008000004 */
[----:B------:R-:W-:Y:S04]  /*27790*/  STS.U8 [R2+UR4+0x440], R21 ;  /* 0x0004401502007988 */ /* 0x000fe80008000004 */
        /* <DEDUP_REMOVED lines=18> */
[----:B------:R0:W-:Y:S04]  /*278c0*/  STS.U8 [R2+UR4+0xa40], R11 ;  /* 0x000a400b02007988 */ /* 0x0001e80008000004 */
[----:B------:R0:W-:Y:S04]  /*278d0*/  STS.U8 [R2+UR4+0xa00], R10 ;  /* 0x000a000a02007988 */ /* 0x0001e80008000004 */
        /* <DEDUP_REMOVED lines=21> */
[----:B0-----:R-:W3:Y:S04]  /*27a30*/  LDL.LU R3, [R1+0x18] ;  /* 0x0000180001037983 */ /* 0x001ee80000300800 */
[----:B--2---:R0:W-:Y:S04]  /*27a40*/  STS.U8 [R2+UR4+0x1a40], R19 ;  /* 0x001a401302007988 */ /* 0x0041e80008000004 */
[----:B0-----:R-:W2:Y:S04]  /*27a50*/  LDL.LU R19, [R1+0x24ac] ;  /* 0x0024ac0001137983 */ /* 0x001ea80000300800 */
[----:B--2---:R0:W-:Y:S04]  /*27a60*/  STS.U8 [R2+UR4+0x1a00], R19 ;  /* 0x001a001302007988 */ /* 0x0041e80008000004 */
[----:B0-----:R-:W2:Y:S04]  /*27a70*/  LDL.LU R19, [R1+0x24a8] ;  /* 0x0024a80001137983 */ /* 0x001ea80000300800 */
[----:B--2---:R0:W-:Y:S04]  /*27a80*/  STS.U8 [R2+UR4+0x1c00], R19 ;  /* 0x001c001302007988 */ /* 0x0041e80008000004 */
[----:B0-----:R-:W2:Y:S04]  /*27a90*/  LDL.LU R19, [R1+0x24a4] ;  /* 0x0024a40001137983 */ /* 0x001ea80000300800 */
[----:B---3--:R-:W-:Y:S04]  /*27aa0*/  STS.U8 [R2+UR4+0x1e40], R17 ;  /* 0x001e401102007988 */ /* 0x008fe80008000004 */
[----:B----4-:R-:W-:Y:S04]  /*27ab0*/  STS.U8 [R2+UR4+0x1e00], R7 ;  /* 0x001e000702007988 */ /* 0x010fe80008000004 */
[----:B-----5:R-:W-:Y:S04]  /*27ac0*/  STS.U8 [R2+UR4+0x2000], R6 ;  /* 0x0020000602007988 */ /* 0x020fe80008000004 */
        /* <DEDUP_REMOVED lines=8> */
[----:B------:R0:W-:Y:S02]  /*27b50*/  STS.U8 [R2+UR4+0x2400], R29 ;  /* 0x0024001d02007988 */ /* 0x0001e40008000004 */
[----:B0-----:R-:W0:Y:S02]  /*27b60*/  S2R R29, SR_TID.X ;  /* 0x00000000001d7919 */ /* 0x001e240000002100 */
[----:B--2---:R1:W-:Y:S04]  /*27b70*/  STS.U8 [R2+UR4+0x1c40], R19 ;  /* 0x001c401302007988 */ /* 0x0043e80008000004 */
[----:B-1----:R-:W2:Y:S04]  /*27b80*/  LDL.LU R19, [R1+0x24a0] ;  /* 0x0024a00001137983 */ /* 0x002ea80000300800 */
[----:B------:R-:W3:Y:S04]  /*27b90*/  LDL.LU R17, [R1+0x249c] ;  /* 0x00249c0001117983 */ /* 0x000ee80000300800 */
[----:B------:R-:W4:Y:S04]  /*27ba0*/  LDL.LU R7, [R1+0x2498] ;  /* 0x0024980001077983 */ /* 0x000f280000300800 */
[----:B------:R-:W5:Y:S04]  /*27bb0*/  LDL.LU R6, [R1+0x2494] ;  /* 0x0024940001067983 */ /* 0x000f680000300800 */
[----:B------:R-:W3:Y:S04]  /*27bc0*/  LDL.LU R28, [R1+0x2490] ;  /* 0x00249000011c7983 */ /* 0x000ee80000300800 */
[----:B------:R-:W4:Y:S04]  /*27bd0*/  LDL.LU R0, [R1+0x248c] ;  /* 0x00248c0001007983 */ /* 0x000f280000300800 */
[----:B------:R-:W4:Y:S04]  /*27be0*/  LDL.LU R5, [R1+0x2488] ;  /* 0x0024880001057983 */ /* 0x000f280000300800 */
[----:B------:R-:W4:Y:S04]  /*27bf0*/  LDL.LU R14, [R1+0x5c4] ;  /* 0x0005c400010e7983 */ /* 0x000f280000300800 */
[----:B------:R-:W4:Y:S04]  /*27c00*/  LDL.LU R15, [R1+0x5c0] ;  /* 0x0005c000010f7983 */ /* 0x000f280000300800 */
[----:B------:R-:W4:Y:S04]  /*27c10*/  LDL.LU R25, [R1+0x59c] ;  /* 0x00059c0001197983 */ /* 0x000f280000300800 */
[----:B------:R-:W4:Y:S04]  /*27c20*/  LDL.LU R24, [R1+0x598] ;  /* 0x0005980001187983 */ /* 0x000f280000300800 */
[----:B------:R-:W4:Y:S04]  /*27c30*/  LDL.LU R23, [R1+0x564] ;  /* 0x0005640001177983 */ /* 0x000f280000300800 */
[----:B------:R1:W-:Y:S04]  /*27c40*/  STS.U8 [R2+UR4+0x2a00], R21 ;  /* 0x002a001502007988 */ /* 0x0003e80008000004 */
[----:B------:R0:W-:Y:S04]  /*27c50*/  STS.U8 [R2+UR4+0x2c00], R13 ;  /* 0x002c000d02007988 */ /* 0x0001e80008000004 */
[----:B------:R-:W-:Y:S04]  /*27c60*/  STS.U8 [R2+UR4+0x2600], R4 ;  /* 0x0026000402007988 */ /* 0x000fe80008000004 */
[----:B------:R0:W-:Y:S04]  /*27c70*/  STS.U8 [R2+UR4+0x2c40], R12 ;  /* 0x002c400c02007988 */ /* 0x0001e80008000004 */
[----:B------:R0:W-:Y:S04]  /*27c80*/  STS.U8 [R2+UR4+0x2e40], R11 ;  /* 0x002e400b02007988 */ /* 0x0001e80008000004 */
[----:B------:R0:W-:Y:S04]  /*27c90*/  STS.U8 [R2+UR4+0x2e00], R10 ;  /* 0x002e000a02007988 */ /* 0x0001e80008000004 */
[----:B------:R0:W-:Y:S04]  /*27ca0*/  STS.U8 [R2+UR4+0x3000], R9 ;  /* 0x0030000902007988 */ /* 0x0001e80008000004 */
[----:B-1----:R-:W4:Y:S04]  /*27cb0*/  LDL.LU R21, [R1+0x560] ;  /* 0x0005600001157983 */ /* 0x002f280000300800 */
[----:B0-----:R-:W4:Y:S04]  /*27cc0*/  LDL.LU R13, [R1+0x544] ;  /* 0x00054400010d7983 */ /* 0x001f280000300800 */
[----:B------:R-:W4:Y:S01]  /*27cd0*/  LDL.LU R12, [R1+0x540] ;  /* 0x00054000010c7983 */ /* 0x000f220000300800 */
[----:B------:R-:W-:-:S03]  /*27ce0*/  LOP3.LUT R4, R29, 0x7, RZ, 0xc0, !PT ;  /* 0x000000071d047812 */ /* 0x000fc600078ec0ff */
[----:B------:R-:W4:Y:S04]  /*27cf0*/  LDL.LU R11, [R1+0x524] ;  /* 0x00052400010b7983 */ /* 0x000f280000300800 */
[----:B------:R-:W4:Y:S04]  /*27d00*/  LDL.LU R10, [R1+0x520] ;  /* 0x00052000010a7983 */ /* 0x000f280000300800 */
[----:B------:R0:W-:Y:S04]  /*27d10*/  STS.U8 [R2+UR4+0x3040], R8 ;  /* 0x0030400802007988 */ /* 0x0001e80008000004 */
[----:B------:R1:W-:Y:S04]  /*27d20*/  STS.U8 [R2+UR4+0x3240], R16 ;  /* 0x0032401002007988 */ /* 0x0003e80008000004 */
[----:B------:R0:W-:Y:S04]  /*27d30*/  STS.U8 [R2+UR4+0x3200], R18 ;  /* 0x0032001202007988 */ /* 0x0001e80008000004 */
[----:B------:R0:W-:Y:S04]  /*27d40*/  STS.U8 [R2+UR4+0x3400], R20 ;  /* 0x0034001402007988 */ /* 0x0001e80008000004 */
[----:B------:R0:W-:Y:S04]  /*27d50*/  STS.U8 [R2+UR4+0x3440], R22 ;  /* 0x0034401602007988 */ /* 0x0001e80008000004 */
[----:B------:R0:W-:Y:S04]  /*27d60*/  STS.U8 [R2+UR4+0x3640], R26 ;  /* 0x0036401a02007988 */ /* 0x0001e80008000004 */
[----:B------:R0:W-:Y:S04]  /*27d70*/  STS.U8 [R2+UR4+0x3600], R27 ;  /* 0x0036001b02007988 */ /* 0x0001e80008000004 */
[----:B------:R-:W-:Y:S04]  /*27d80*/  STS.U8 [R2+UR4+0x3800], R3 ;  /* 0x0038000302007988 */ /* 0x000fe80008000004 */
[----:B------:R-:W4:Y:S04]  /*27d90*/  LDL.LU R9, [R1+0x504] ;  /* 0x0005040001097983 */ /* 0x000f280000300800 */
[----:B0-----:R-:W4:Y:S01]  /*27da0*/  LDL.LU R8, [R1+0x500] ;  /* 0x0005000001087983 */ /* 0x001f220000300800 */
[----:B------:R-:W-:-:S03]  /*27db0*/  IMAD R4, R4, 0x90, RZ ;  /* 0x0000009004047824 */ /* 0x000fc600078e02ff */
[----:B-1----:R-:W4:Y:S04]  /*27dc0*/  LDL.LU R16, [R1+0x4dc] ;  /* 0x0004dc0001107983 */ /* 0x002f280000300800 */
[----:B------:R-:W4:Y:S04]  /*27dd0*/  LDL.LU R18, [R1+0x4d8] ;  /* 0x0004d80001127983 */ /* 0x000f280000300800 */
[----:B------:R-:W4:Y:S04]  /*27de0*/  LDL.LU R20, [R1+0x49c] ;  /* 0x00049c0001147983 */ /* 0x000f280000300800 */
[----:B------:R-:W4:Y:S04]  /*27df0*/  LDL.LU R22, [R1+0x498] ;  /* 0x0004980001167983 */ /* 0x000f280000300800 */
[----:B------:R-:W4:Y:S04]  /*27e00*/  LDL.LU R26, [R1+0x47c] ;  /* 0x00047c00011a7983 */ /* 0x000f280000300800 */
[----:B------:R-:W4:Y:S04]  /*27e10*/  LDL.LU R27, [R1+0x478] ;  /* 0x00047800011b7983 */ /* 0x000f280000300800 */
[----:B--2---:R-:W-:Y:S04]  /*27e20*/  STS.U8 [R2+UR4+0x3e00], R19 ;  /* 0x003e001302007988 */ /* 0x004fe80008000004 */
[----:B-----5:R-:W-:Y:S04]  /*27e30*/  STS.U8 [R2+UR4+0x3c00], R6 ;  /* 0x003c000602007988 */ /* 0x020fe80008000004 */
[----:B---3--:R-:W-:Y:S04]  /*27e40*/  STS.U8 [R2+UR4+0x3a00], R28 ;  /* 0x003a001c02007988 */ /* 0x008fe80008000004 */
[----:B----4-:R0:W-:Y:S04]  /*27e50*/  STS.U8 [R2+UR4+0x3a40], R0 ;  /* 0x003a400002007988 */ /* 0x0101e80008000004 */
[----:B------:R1:W-:Y:S04]  /*27e60*/  STS.U8 [R2+UR4+0x3840], R5 ;  /* 0x0038400502007988 */ /* 0x0003e80008000004 */
[----:B------:R-:W-:Y:S04]  /*27e70*/  STS.U8 [R2+UR4+0x3c40], R7 ;  /* 0x003c400702007988 */ /* 0x000fe80008000004 */
[----:B------:R2:W-:Y:S04]  /*27e80*/  STS.U8 [R2+UR4+0x3e40], R17 ;  /* 0x003e401102007988 */ /* 0x0005e80008000004 */
[----:B0-----:R-:W3:Y:S01]  /*27e90*/  LDL.LU R0, [R1+0x348] ;  /* 0x0003480001007983 */ /* 0x001ee20000300800 */
[----:B-1----:R-:W-:-:S03]  /*27ea0*/  LOP3.LUT R5, R2, 0x10, RZ, 0x3c, !PT ;  /* 0x0000001002057812 */ /* 0x002fc600078e3cff */
[----:B------:R-:W4:Y:S01]  /*27eb0*/  LDL.LU R3, [R1+0x344] ;  /* 0x0003440001037983 */ /* 0x000f220000300800 */
[C---:B--2---:R-:W-:Y:S02]  /*27ec0*/  IMAD.SHL.U32 R2, R29.reuse, 0x2, RZ ;  /* 0x000000021d027824 */ /* 0x044fe400078e00ff */
[----:B------:R-:W-:Y:S01]  /*27ed0*/  IMAD.SHL.U32 R29, R29, 0x20, RZ ;  /* 0x000000201d1d7824 */ /* 0x000fe200078e00ff */
[----:B------:R-:W2:Y:S04]  /*27ee0*/  LDL.LU R28, [R1+0x5e0] ;  /* 0x0005e000011c7983 */ /* 0x000ea80000300800 */
[----:B------:R-:W5:Y:S04]  /*27ef0*/  LDL.LU R6, [R1+0x5e4] ;  /* 0x0005e40001067983 */ /* 0x000f680000300800 */
[----:B------:R-:W2:Y:S01]  /*27f00*/  LDL.LU R7, [R1+0x600] ;  /* 0x0006000001077983 */ /* 0x000ea20000300800 */
[----:B------:R-:W-:-:S02]  /*27f10*/  LOP3.LUT R2, R4, 0x30, R2, 0x78, !PT ;  /* 0x0000003004027812 */ /* 0x000fc400078e7802 */
[----:B------:R-:W-:Y:S01]  /*27f20*/  LOP3.LUT R29, R29, 0x400, RZ, 0xc0, !PT ;  /* 0x000004001d1d7812 */ /* 0x000fe200078ec0ff */
[----:B------:R-:W2:Y:S04]  /*27f30*/  LDL.LU R17, [R1+0x604] ;  /* 0x0006040001117983 */ /* 0x000ea80000300800 */
[----:B------:R-:W2:Y:S04]  /*27f40*/  LDL.LU R19, [R1+0x620] ;  /* 0x0006200001137983 */ /* 0x000ea80000300800 */
[----:B------:R-:W2:Y:S01]  /*27f50*/  LDL.LU R4, [R1+0x624] ;  /* 0x0006240001047983 */ /* 0x000ea20000300800 */
[----:B------:R-:W-:-:S03]  /*27f60*/  LOP3.LUT R29, R2, R29, RZ, 0xfc, !PT ;  /* 0x0000001d021d7212 */ /* 0x000fc600078efcff */
[----:B------:R0:W-:Y:S04]  /*27f70*/  STS.U8 [R5+UR4+0xac0], R23 ;  /* 0x000ac01705007988 */ /* 0x0001e80008000004 */
[----:B------:R-:W-:Y:S04]  /*27f80*/  STL [R1+0x2450], R29 ;  /* 0x0024501d01007387 */ /* 0x000fe80000100800 */
[----:B0-----:R-:W2:Y:S04]  /*27f90*/  LDL.LU R23, [R1+0x304] ;  /* 0x0003040001177983 */ /* 0x001ea80000300800 */
[----:B--2---:R0:W-:Y:S04]  /*27fa0*/  STL [R1+0x247c], R23 ;  /* 0x00247c1701007387 */ /* 0x0041e80000100800 */
[----:B0-----:R-:W2:Y:S04]  /*27fb0*/  LDL.LU R23, [R1+0x308] ;  /* 0x0003080001177983 */ /* 0x001ea80000300800 */
[----:B--2---:R0:W-:Y:S04]  /*27fc0*/  STL [R1+0x2480], R23 ;  /* 0x0024801701007387 */ /* 0x0041e80000100800 */
[----:B0-----:R-:W2:Y:S04]  /*27fd0*/  LDL.LU R23, [R1+0x324] ;  /* 0x0003240001177983 */ /* 0x001ea80000300800 */
[----:B------:R-:W-:Y:S04]  /*27fe0*/  STS.U8 [R5+UR4+0xa80], R21 ;  /* 0x000a801505007988 */ /* 0x000fe80008000004 */
[----:B------:R-:W-:Y:S04]  /*27ff0*/  STS.U8 [R5+UR4+0x1080], R9 ;  /* 0x0010800905007988 */ /* 0x000fe80008000004 */
[----:B------:R-:W-:Y:S04]  /*28000*/  STS.U8 [R5+UR4+0x10c0], R8 ;  /* 0x0010c00805007988 */ /* 0x000fe80008000004 */
[----:B------:R-:W-:Y:S04]  /*28010*/  STS.U8 [R5+UR4+0x16c0], R26 ;  /* 0x0016c01a05007988 */ /* 0x000fe80008000004 */
[----:B------:R-:W-:Y:S04]  /*28020*/  STS.U8 [R5+UR4+0x1680], R27 ;  /* 0x0016801b05007988 */ /* 0x000fe80008000004 */
[----:B----4-:R-:W-:Y:S04]  /*28030*/  STS.U8 [R5+UR4+0x18c0], R3 ;  /* 0x0018c00305007988 */ /* 0x010fe80008000004 */
[----:B------:R-:W-:Y:S04]  /*28040*/  STS.U8 [R5+UR4+0x80], R4 ;  /* 0x0000800405007988 */ /* 0x000fe80008000004 */
[----:B------:R-:W-:Y:S04]  /*28050*/  STS.U8 [R5+UR4+0xc0], R19 ;  /* 0x0000c01305007988 */ /* 0x000fe80008000004 */
[----:B------:R-:W-:Y:S04]  /*28060*/  STS.U8 [R5+UR4+0x2c0], R17 ;  /* 0x0002c01105007988 */ /* 0x000fe80008000004 */
[----:B------:R-:W-:Y:S04]  /*28070*/  STS.U8 [R5+UR4+0x280], R7 ;  /* 0x0002800705007988 */ /* 0x000fe80008000004 */
[----:B-----5:R-:W-:Y:S04]  /*28080*/  STS.U8 [R5+UR4+0x480], R6 ;  /* 0x0004800605007988 */ /* 0x020fe80008000004 */
[----:B------:R-:W-:Y:S04]  /*28090*/  STS.U8 [R5+UR4+0x4c0], R28 ;  /* 0x0004c01c05007988 */ /* 0x000fe80008000004 */
[----:B--2---:R0:W-:Y:S04]  /*280a0*/  STL [R1+0x2484], R23 ;  /* 0x0024841701007387 */ /* 0x0041e80000100800 */
[----:B0-----:R-:W2:Y:S04]  /*280b0*/  LDL.LU R23, [R1+0x328] ;  /* 0x0003280001177983 */ /* 0x001ea80000300800 */
[----:B------:R-:W4:Y:S04]  /*280c0*/  LDL.LU R21, [R1+0x2e8] ;  /* 0x0002e80001157983 */ /* 0x000f280000300800 */
[----:B------:R-:W5:Y:S04]  /*280d0*/  LDL.LU R9, [R1+0x2e4] ;  /* 0x0002e40001097983 */ /* 0x000f680000300800 */
[----:B------:R-:W4:Y:S04]  /*280e0*/  LDL.LU R8, [R1+0x1c0] ;  /* 0x0001c00001087983 */ /* 0x000f280000300800 */
        /* <DEDUP_REMOVED lines=11> */
[----:B------:R-:W4:Y:S04]  /*281a0*/  LDL.LU R28, [R1+0x134] ;  /* 0x00013400011c7983 */ /* 0x000f280000300800 */
[----:B------:R1:W-:Y:S04]  /*281b0*/  STS.U8 [R5+UR4+0x680], R15 ;  /* 0x0006800f05007988 */ /* 0x0003e80008000004 */
[----:B------:R0:W-:Y:S04]  /*281c0*/  STS.U8 [R5+UR4+0x880], R25 ;  /* 0x0008801905007988 */ /* 0x0001e80008000004 */
[----:B------:R0:W-:Y:S04]  /*281d0*/  STS.U8 [R5+UR4+0x8c0], R24 ;  /* 0x0008c01805007988 */ /* 0x0001e80008000004 */
[----:B------:R1:W-:Y:S04]  /*281e0*/  STS.U8 [R5+UR4+0xc80], R13 ;  /* 0x000c800d05007988 */ /* 0x0003e80008000004 */
[----:B------:R3:W-:Y:S04]  /*281f0*/  STS.U8 [R5+UR4+0xcc0], R12 ;  /* 0x000cc00c05007988 */ /* 0x0007e80008000004 */
[----:B0-----:R-:W4:Y:S04]  /*28200*/  LDL.LU R14, [R1+0x118] ;  /* 0x00011800010e7983 */ /* 0x001f280000300800 */
[----:B-1----:R-:W4:Y:S04]  /*28210*/  LDL.LU R15, [R1+0x114] ;  /* 0x00011400010f7983 */ /* 0x002f280000300800 */
[----:B------:R-:W4:Y:S04]  /*28220*/  LDL.LU R25, [R1+0xf8] ;  /* 0x0000f80001197983 */ /* 0x000f280000300800 */
[----:B------:R-:W4:Y:S04]  /*28230*/  LDL.LU R24, [R1+0xf4] ;  /* 0x0000f40001187983 */ /* 0x000f280000300800 */
[----:B------:R-:W4:Y:S04]  /*28240*/  LDL.LU R13, [R1+0xd8] ;  /* 0x0000d800010d7983 */ /* 0x000f280000300800 */
[----:B------:R0:W-:Y:S04]  /*28250*/  STS.U8 [R5+UR4+0xec0], R11 ;  /* 0x000ec00b05007988 */ /* 0x0001e80008000004 */
[----:B---3--:R-:W3:Y:S04]  /*28260*/  LDL.LU R12, [R1+0xd4] ;  /* 0x0000d400010c7983 */ /* 0x008ee80000300800 */
        /* <DEDUP_REMOVED lines=19> */
[----:B----4-:R-:W-:Y:S04]  /*283a0*/  STS.U8 [R5+UR4+0x1ec0], R21 ;  /* 0x001ec01505007988 */ /* 0x010fe80008000004 */
[----:B-----5:R-:W-:Y:S04]  /*283b0*/  STS.U8 [R5+UR4+0x1e80], R9 ;  /* 0x001e800905007988 */ /* 0x020fe80008000004 */
[----:B------:R-:W-:Y:S04]  /*283c0*/  STS.U8 [R5+UR4+0x2080], R8 ;  /* 0x0020800805007988 */ /* 0x000fe80008000004 */
[----:B------:R-:W-:Y:S04]  /*283d0*/  STS.U8 [R5+UR4+0x20c0], R26 ;  /* 0x0020c01a05007988 */ /* 0x000fe80008000004 */
[----:B------:R-:W-:Y:S04]  /*283e0*/  STS.U8 [R5+UR4+0x22c0], R27 ;  /* 0x0022c01b05007988 */ /* 0x000fe80008000004 */
[----:B------:R-:W-:Y:S04]  /*283f0*/  STS.U8 [R5+UR4+0x2280], R3 ;  /* 0x0022800305007988 */ /* 0x000fe80008000004 */
[----:B------:R-:W-:Y:S04]  /*28400*/  STS.U8 [R5+UR4+0x2480], R29 ;  /* 0x0024801d05007988 */ /* 0x000fe80008000004 */
[----:B--2---:R0:W-:Y:S04]  /*28410*/  STS.U8 [R5+UR4+0x1cc0], R23 ;  /* 0x001cc01705007988 */ /* 0x0041e80008000004 */
[----:B0-----:R-:W2:Y:S04]  /*28420*/  LDL.LU R23, [R1+0x2478] ;  /* 0x0024780001177983 */ /* 0x001ea80000300800 */
[----:B------:R-:W4:Y:S04]  /*28430*/  LDL.LU R21, [R1+0x2474] ;  /* 0x0024740001157983 */ /* 0x000f280000300800 */
[----:B------:R-:W5:Y:S04]  /*28440*/  LDL.LU R9, [R1+0x2470] ;  /* 0x0024700001097983 */ /* 0x000f680000300800 */
[----:B------:R-:W2:Y:S04]  /*28450*/  LDL.LU R8, [R1+0x246c] ;  /* 0x00246c0001087983 */ /* 0x000ea80000300800 */
[----:B------:R-:W2:Y:S04]  /*28460*/  LDL.LU R26, [R1+0x2468] ;  /* 0x00246800011a7983 */ /* 0x000ea80000300800 */
[----:B------:R-:W2:Y:S04]  /*28470*/  LDL.LU R27, [R1+0x2464] ;  /* 0x00246400011b7983 */ /* 0x000ea80000300800 */
[----:B------:R-:W2:Y:S04]  /*28480*/  LDL.LU R3, [R1+0x2460] ;  /* 0x0024600001037983 */ /* 0x000ea80000300800 */
[----:B------:R-:W4:Y:S04]  /*28490*/  LDL.LU R29, [R1+0x5d8] ;  /* 0x0005d800011d7983 */ /* 0x000f280000300800 */
[----:B------:R0:W-:Y:S04]  /*284a0*/  STS.U8 [R5+UR4+0x24c0], R2 ;  /* 0x0024c00205007988 */ /* 0x0001e80008000004 */
        /* <DEDUP_REMOVED lines=37> */
[----:B0-----:R-:W3:Y:S04]  /*28700*/  LDL.LU R22, [R1+0x340] ;  /* 0x0003400001167983 */ /* 0x001ee80000300800 */
[----:B-1----:R-:W3:Y:S04]  /*28710*/  LDL.LU R0, [R1+0x33c] ;  /* 0x00033c0001007983 */ /* 0x002ee80000300800 */
[----:B--2---:R0:W-:Y:S02]  /*28720*/  STS.U8 [R5+UR4+0x38c0], R3 ;  /* 0x0038c00305007988 */ /* 0x0041e40008000004 */
[----:B0-----:R-:W0:Y:S02]  /*28730*/  S2R R3, SR_TID.X ;  /* 0x0000000000037919 */ /* 0x001e240000002100 */
[----:B------:R1:W-:Y:S04]  /*28740*/  STS.U8 [R5+UR4+0x3ac0], R27 ;  /* 0x003ac01b05007988 */ /* 0x0003e80008000004 */
[----:B------:R2:W-:Y:S04]  /*28750*/  STS.U8 [R5+UR4+0x3a80], R26 ;  /* 0x003a801a05007988 */ /* 0x0005e80008000004 */
[----:B------:R0:W-:Y:S04]  /*28760*/  STS.U8 [R5+UR4+0x3c80], R8 ;  /* 0x003c800805007988 */ /* 0x0001e80008000004 */
[----:B-----5:R5:W-:Y:S04]  /*28770*/  STS.U8 [R5+UR4+0x3cc0], R9 ;  /* 0x003cc00905007988 */ /* 0x020be80008000004 */
[----:B----4-:R4:W-:Y:S04]  /*28780*/  STS.U8 [R5+UR4+0x3ec0], R21 ;  /* 0x003ec01505007988 */ /* 0x0109e80008000004 */
[----:B------:R-:W-:Y:S04]  /*28790*/  STS.U8 [R5+UR4+0x3e80], R23 ;  /* 0x003e801705007988 */ /* 0x000fe80008000004 */
[----:B-1----:R-:W3:Y:S04]  /*287a0*/  LDL.LU R27, [R1+0x5dc] ;  /* 0x0005dc00011b7983 */ /* 0x002ee80000300800 */
[----:B--2---:R-:W2:Y:S04]  /*287b0*/  LDL.LU R26, [R1+0x5f8] ;  /* 0x0005f800011a7983 */ /* 0x004ea80000300800 */
[----:B0-----:R-:W2:Y:S04]  /*287c0*/  LDL.LU R8, [R1+0x5fc] ;  /* 0x0005fc0001087983 */ /* 0x001ea80000300800 */
[----:B-----5:R-:W5:Y:S04]  /*287d0*/  LDL.LU R9, [R1+0x618] ;  /* 0x0006180001097983 */ /* 0x020f680000300800 */
[----:B----4-:R-:W4:Y:S01]  /*287e0*/  LDL.LU R21, [R1+0x61c] ;  /* 0x00061c0001157983 */ /* 0x010f220000300800 */
[----:B------:R-:W-:-:S04]  /*287f0*/  LOP3.LUT R3, R3, 0x3f, RZ, 0xc0, !PT ;  /* 0x0000003f03037812 */ /* 0x000fc800078ec0ff */
[----:B------:R-:W-:-:S05]  /*28800*/  LOP3.LUT R3, R3, 0x20, RZ, 0x3c, !PT ;  /* 0x0000002003037812 */ /* 0x000fca00078e3cff */
[----:B------:R0:W-:Y:S04]  /*28810*/  STS.U8 [R3+UR4+0x540], R29 ;  /* 0x0005401d03007988 */ /* 0x0001e80008000004 */
        /* <DEDUP_REMOVED lines=76> */
[----:B--2---:R0:W-:Y:S04]  /*28ce0*/  STS.U8 [R3+UR4+0x1d40], R29 ;  /* 0x001d401d03007988 */ /* 0x0041e80008000004 */
[----:B0-----:R-:W2:Y:S04]  /*28cf0*/  LDL.LU R29, [R1+0x2450] ;  /* 0x00245000011d7983 */ /* 0x001ea80000300800 */
[----:B------:R-:W3:Y:S04]  /*28d00*/  LDL.LU R25, [R1+0x244c] ;  /* 0x00244c0001197983 */ /* 0x000ee80000300800 */
[----:B------:R-:W4:Y:S04]  /*28d10*/  LDL.LU R24, [R1+0x2448] ;  /* 0x0024480001187983 */ /* 0x000f280000300800 */
[----:B------:R-:W5:Y:S04]  /*28d20*/  LDL.LU R13, [R1+0x2444] ;  /* 0x00244400010d7983 */ /* 0x000f680000300800 */
[----:B------:R-:W2:Y:S04]  /*28d30*/  LDL.LU R11, [R1+0x2440] ;  /* 0x00244000010b7983 */ /* 0x000ea80000300800 */
[----:B------:R-:W2:Y:S04]  /*28d40*/  LDL.LU R10, [R1+0x243c] ;  /* 0x00243c00010a7983 */ /* 0x000ea80000300800 */
[----:B------:R-:W3:Y:S04]  /*28d50*/  LDL.LU R20, [R1+0x2438] ;  /* 0x0024380001147983 */ /* 0x000ee80000300800 */
[----:B------:R-:W5:Y:S04]  /*28d60*/  LDL.LU R22, [R1+0x2434] ;  /* 0x0024340001167983 */ /* 0x000f680000300800 */
[----:B------:R-:W5:Y:S04]  /*28d70*/  LDL.LU R0, [R1+0x2430] ;  /* 0x0024300001007983 */ /* 0x000f680000300800 */
[----:B------:R-:W5:Y:S04]  /*28d80*/  LDL.LU R7, [R1+0x5f0] ;  /* 0x0005f00001077983 */ /* 0x000f680000300800 */
[----:B------:R-:W5:Y:S04]  /*28d90*/  LDL.LU R6, [R1+0x5d4] ;  /* 0x0005d40001067983 */ /* 0x000f680000300800 */
[----:B------:R-:W5:Y:S04]  /*28da0*/  LDL.LU R28, [R1+0x5d0] ;  /* 0x0005d000011c7983 */ /* 0x000f680000300800 */
[----:B------:R0:W-:Y:S04]  /*28db0*/  STS.U8 [R3+UR4+0x3500], R14 ;  /* 0x0035000e03007988 */ /* 0x0001e80008000004 */
[----:B------:R1:W-:Y:S04]  /*28dc0*/  STS.U8 [R3+UR4+0x3540], R15 ;  /* 0x0035400f03007988 */ /* 0x0003e80008000004 */
[----:B------:R0:W-:Y:S04]  /*28dd0*/  STS.U8 [R3+UR4+0x2740], R23 ;  /* 0x0027401703007988 */ /* 0x0001e80008000004 */
[----:B------:R0:W-:Y:S04]  /*28de0*/  STS.U8 [R3+UR4+0x2700], R5 ;  /* 0x0027000503007988 */ /* 0x0001e80008000004 */
[----:B------:R1:W-:Y:S04]  /*28df0*/  STS.U8 [R3+UR4+0x2900], R21 ;  /* 0x0029001503007988 */ /* 0x0003e80008000004 */
[----:B------:R1:W-:Y:S04]  /*28e00*/  STS.U8 [R3+UR4+0x2940], R9 ;  /* 0x0029400903007988 */ /* 0x0003e80008000004 */
[----:B0-----:R-:W5:Y:S04]  /*28e10*/  LDL.LU R14, [R1+0x57c] ;  /* 0x00057c00010e7983 */ /* 0x001f680000300800 */
[----:B-1----:R-:W5:Y:S04]  /*28e20*/  LDL.LU R15, [R1+0x570] ;  /* 0x00057000010f7983 */ /* 0x002f680000300800 */
[----:B------:R-:W5:Y:S04]  /*28e30*/  LDL.LU R23, [R1+0x554] ;  /* 0x0005540001177983 */ /* 0x000f680000300800 */
[----:B------:R-:W5:Y:S04]  /*28e40*/  LDL.LU R5, [R1+0x550] ;  /* 0x0005500001057983 */ /* 0x000f680000300800 */
[----:B------:R-:W5:Y:S04]  /*28e50*/  LDL.LU R21, [R1+0x534] ;  /* 0x0005340001157983 */ /* 0x000f680000300800 */
[----:B------:R0:W-:Y:S04]  /*28e60*/  STS.U8 [R3+UR4+0x2b40], R8 ;  /* 0x002b400803007988 */ /* 0x0001e80008000004 */
[----:B------:R-:W5:Y:S04]  /*28e70*/  LDL.LU R9, [R1+0x530] ;  /* 0x0005300001097983 */ /* 0x000f680000300800 */
        /* <DEDUP_REMOVED lines=15> */
[----:B0-----:R-:W5:Y:S04]  /*28f70*/  LDL.LU R17, [R1+0x48c] ;  /* 0x00048c0001117983 */ /* 0x001f680000300800 */
[----:B-1----:R-:W5:Y:S04]  /*28f80*/  LDL.LU R12, [R1+0x488] ;  /* 0x00048800010c7983 */ /* 0x002f680000300800 */
[----:B------:R-:W5:Y:S04]  /*28f90*/  LDL.LU R16, [R1+0x358] ;  /* 0x0003580001107983 */ /* 0x000f680000300800 */
[----:B------:R-:W5:Y:S04]  /*28fa0*/  LDL.LU R18, [R1+0x354] ;  /* 0x0003540001127983 */ /* 0x000f680000300800 */
[----:B----4-:R-:W-:Y:S04]  /*28fb0*/  STS.U8 [R3+UR4+0x3f40], R24 ;  /* 0x003f401803007988 */ /* 0x010fe80008000004 */
[----:B--2---:R-:W-:Y:S04]  /*28fc0*/  STS.U8 [R3+UR4+0x3d00], R10 ;  /* 0x003d000a03007988 */ /* 0x004fe80008000004 */
[----:B---3--:R-:W-:Y:S04]  /*28fd0*/  STS.U8 [R3+UR4+0x3b00], R20 ;  /* 0x003b001403007988 */ /* 0x008fe80008000004 */
[----:B-----5:R0:W-:Y:S04]  /*28fe0*/  STS.U8 [R3+UR4+0x3b40], R22 ;  /* 0x003b401603007988 */ /* 0x0201e80008000004 */
[----:B------:R1:W-:Y:S04]  /*28ff0*/  STS.U8 [R3+UR4+0x3d40], R11 ;  /* 0x003d400b03007988 */ /* 0x0003e80008000004 */
[----:B0-----:R-:W2:Y:S04]  /*29000*/  LDL.LU R22, [R1+0x5b0] ;  /* 0x0005b00001167983 */ /* 0x001ea80000300800 */
[----:B------:R-:W3:Y:S04]  /*29010*/  LDL.LU R20, [R1+0x5b4] ;  /* 0x0005b40001147983 */ /* 0x000ee80000300800 */
[----:B------:R-:W4:Y:S04]  /*29020*/  LDL.LU R10, [R1+0x5f4] ;  /* 0x0005f400010a7983 */ /* 0x000f280000300800 */
[----:B-1----:R-:W5:Y:S04]  /*29030*/  LDL.LU R11, [R1+0x610] ;  /* 0x00061000010b7983 */ /* 0x002f680000300800 */
[----:B------:R-:W2:Y:S04]  /*29040*/  LDL.LU R24, [R1+0x614] ;  /* 0x0006140001187983 */ /* 0x000ea80000300800 */
[----:B------:R0:W-:Y:S02]  /*29050*/  STS.U8 [R3+UR4+0x3940], R0 ;  /* 0x0039400003007988 */ /* 0x0001e40008000004 */
[----:B0-----:R-:W0:Y:S02]  /*29060*/  S2R R0, SR_TID.X ;  /* 0x0000000000007919 */ /* 0x001e240000002100 */
[----:B------:R-:W-:Y:S01]  /*29070*/  STS.U8 [R3+UR4+0x3f00], R25 ;  /* 0x003f001903007988 */ /* 0x000fe20008000004 */
[----:B0-----:R-:W-:-:S04]  /*29080*/  LOP3.LUT R0, R0, 0x3f, RZ, 0xc0, !PT ;  /* 0x0000003f00007812 */ /* 0x001fc800078ec0ff */
[----:B------:R-:W-:-:S05]  /*29090*/  LOP3.LUT R0, R0, 0x30, RZ, 0x3c, !PT ;  /* 0x0000003000007812 */ /* 0x000fca00078e3cff */
[----:B------:R0:W-:Y:S04]  /*290a0*/  STS.U8 [R0+UR4+0x380], R7 ;  /* 0x0003800700007988 */ /* 0x0001e80008000004 */
[----:B------:R1:W-:Y:S04]  /*290b0*/  STS.U8 [R0+UR4+0x580], R6 ;  /* 0x0005800600007988 */ /* 0x0003e80008000004 */
[----:B------:R1:W-:Y:S04]  /*290c0*/  STS.U8 [R0+UR4+0x5c0], R28 ;  /* 0x0005c01c00007988 */ /* 0x0003e80008000004 */
[----:B0-----:R-:W4:Y:S04]  /*290d0*/  LDL.LU R7, [R1+0x338] ;  /* 0x0003380001077983 */ /* 0x001f280000300800 */
[----:B-1----:R-:W4:Y:S04]  /*290e0*/  LDL.LU R6, [R1+0x334] ;  /* 0x0003340001067983 */ /* 0x002f280000300800 */
[----:B------:R-:W4:Y:S04]  /*290f0*/  LDL.LU R28, [R1+0x318] ;  /* 0x00031800011c7983 */ /* 0x000f280000300800 */
[----:B---3--:R-:W-:Y:S04]  /*29100*/  STS.U8 [R0+UR4+0x7c0], R20 ;  /* 0x0007c01400007988 */ /* 0x008fe80008000004 */
[----:B--2---:R-:W-:Y:S04]  /*29110*/  STS.U8 [R0+UR4+0x180], R24 ;  /* 0x0001801800007988 */ /* 0x004fe80008000004 */
[----:B-----5:R-:W-:Y:S04]  /*29120*/  STS.U8 [R0+UR4+0x1c0], R11 ;  /* 0x0001c00b00007988 */ /* 0x020fe80008000004 */
[----:B----4-:R-:W-:Y:S04]  /*29130*/  STS.U8 [R0+UR4+0x3c0], R10 ;  /* 0x0003c00a00007988 */ /* 0x010fe80008000004 */
[----:B------:R-:W-:Y:S04]  /*29140*/  STS.U8 [R0+UR4+0x780], R22 ;  /* 0x0007801600007988 */ /* 0x000fe80008000004 */
[----:B------:R0:W-:Y:S04]  /*29150*/  STS.U8 [R0+UR4+0x980], R14 ;  /* 0x0009800e00007988 */ /* 0x0001e80008000004 */
[----:B------:R1:W-:Y:S04]  /*29160*/  STS.U8 [R0+UR4+0x9c0], R15 ;  /* 0x0009c00f00007988 */ /* 0x0003e80008000004 */
[----:B------:R2:W-:Y:S04]  /*29170*/  STS.U8 [R0+UR4+0x15c0], R12 ;  /* 0x0015c00c00007988 */ /* 0x0005e80008000004 */
[----:B------:R3:W-:Y:S04]  /*29180*/  STS.U8 [R0+UR4+0x17c0], R16 ;  /* 0x0017c01000007988 */ /* 0x0007e80008000004 */
[----:B------:R4:W-:Y:S04]  /*29190*/  STS.U8 [R0+UR4+0x1780], R18 ;  /* 0x0017801200007988 */ /* 0x0009e80008000004 */
[----:B0-----:R-:W5:Y:S04]  /*291a0*/  LDL.LU R14, [R1+0x314] ;  /* 0x00031400010e7983 */ /* 0x001f680000300800 */
[----:B-1----:R-:W5:Y:S04]  /*291b0*/  LDL.LU R15, [R1+0x2f8] ;  /* 0x0002f800010f7983 */ /* 0x002f680000300800 */
[----:B--2---:R-:W2:Y:S04]  /*291c0*/  LDL.LU R12, [R1+0x2f4] ;  /* 0x0002f400010c7983 */ /* 0x004ea80000300800 */
[----:B---3--:R-:W3:Y:S04]  /*291d0*/  LDL.LU R16, [R1+0x1c8] ;  /* 0x0001c80001107983 */ /* 0x008ee80000300800 */
[----:B----4-:R-:W4:Y:S04]  /*291e0*/  LDL.LU R18, [R1+0x1c4] ;  /* 0x0001c40001127983 */ /* 0x010f280000300800 */
[----:B------:R-:W4:Y:S04]  /*291f0*/  LDL.LU R25, [R1+0x1b0] ;  /* 0x0001b00001197983 */ /* 0x000f280000300800 */
[----:B------:R0:W-:Y:S04]  /*29200*/  STS.U8 [R0+UR4+0xdc0], R9 ;  /* 0x000dc00900007988 */ /* 0x0001e80008000004 */
[----:B------:R-:W4:Y:S04]  /*29210*/  LDL.LU R3, [R1+0x1ac] ;  /* 0x0001ac0001037983 */ /* 0x000f280000300800 */
        /* <DEDUP_REMOVED lines=26> */
[----:B------:R0:W-:Y:S04]  /*293c0*/  STS.U8 [R0+UR4+0x1980], R7 ;  /* 0x0019800700007988 */ /* 0x0001e80008000004 */
[----:B------:R1:W-:Y:S04]  /*293d0*/  STS.U8 [R0+UR4+0x19c0], R6 ;  /* 0x0019c00600007988 */ /* 0x0003e80008000004 */
[----:B------:R1:W-:Y:S04]  /*293e0*/  STS.U8 [R0+UR4+0x1bc0], R28 ;  /* 0x001bc01c00007988 */ /* 0x0003e80008000004 */
[----:B0-----:R-:W4:Y:S04]  /*293f0*/  LDL.LU R7, [R1+0xa8] ;  /* 0x0000a80001077983 */ /* 0x001f280000300800 */
[----:B-1----:R-:W4:Y:S04]  /*29400*/  LDL.LU R6, [R1+0xa4] ;  /* 0x0000a40001067983 */ /* 0x002f280000300800 */
[----:B------:R-:W4:Y:S04]  /*29410*/  LDL.LU R28, [R1+0x88] ;  /* 0x00008800011c7983 */ /* 0x000f280000300800 */
[----:B-----5:R0:W-:Y:S04]  /*29420*/  STS.U8 [R0+UR4+0x1b80], R14 ;  /* 0x001b800e00007988 */ /* 0x0201e80008000004 */
[----:B------:R1:W-:Y:S04]  /*29430*/  STS.U8 [R0+UR4+0x1d80], R15 ;  /* 0x001d800f00007988 */ /* 0x0003e80008000004 */
[----:B--2---:R2:W-:Y:S04]  /*29440*/  STS.U8 [R0+UR4+0x1dc0], R12 ;  /* 0x001dc00c00007988 */ /* 0x0045e80008000004 */
[----:B---3--:R3:W-:Y:S04]  /*29450*/  STS.U8 [R0+UR4+0x1fc0], R16 ;  /* 0x001fc01000007988 */ /* 0x0087e80008000004 */
[----:B----4-:R4:W-:Y:S04]  /*29460*/  STS.U8 [R0+UR4+0x1f80], R18 ;  /* 0x001f801200007988 */ /* 0x0109e80008000004 */
[----:B0-----:R-:W5:Y:S04]  /*29470*/  LDL.LU R14, [R1+0x84] ;  /* 0x00008400010e7983 */ /* 0x001f680000300800 */
[----:B-1----:R-:W5:Y:S04]  /*29480*/  LDL.LU R15, [R1+0x68] ;  /* 0x00006800010f7983 */ /* 0x002f680000300800 */
[----:B--2---:R-:W2:Y:S04]  /*29490*/  LDL.LU R12, [R1+0x242c] ;  /* 0x00242c00010c7983 */ /* 0x004ea80000300800 */
[----:B---3--:R-:W3:Y:S04]  /*294a0*/  LDL.LU R16, [R1+0x2428] ;  /* 0x0024280001107983 */ /* 0x008ee80000300800 */
[----:B----4-:R-:W4:Y:S04]  /*294b0*/  LDL.LU R18, [R1+0x2424] ;  /* 0x0024240001127983 */ /* 0x010f280000300800 */
[----:B------:R0:W-:Y:S04]  /*294c0*/  STS.U8 [R0+UR4+0x23c0], R9 ;  /* 0x0023c00900007988 */ /* 0x0001e80008000004 */
[----:B------:R1:W-:Y:S04]  /*294d0*/  STS.U8 [R0+UR4+0x2380], R8 ;  /* 0x0023800800007988 */ /* 0x0003e80008000004 */
[----:B------:R0:W-:Y:S04]  /*294e0*/  STS.U8 [R0+UR4+0x2580], R26 ;  /* 0x0025801a00007988 */ /* 0x0001e80008000004 */
[----:B------:R1:W-:Y:S04]  /*294f0*/  STS.U8 [R0+UR4+0x2780], R27 ;  /* 0x0027801b00007988 */ /* 0x0003e80008000004 */
[----:B------:R1:W-:Y:S04]  /*29500*/  STS.U8 [R0+UR4+0x2980], R17 ;  /* 0x0029801100007988 */ /* 0x0003e80008000004 */
[----:B0-----:R-:W2:Y:S04]  /*29510*/  LDL.LU R9, [R1+0x64] ;  /* 0x0000640001097983 */ /* 0x001ea80000300800 */
[----:B-1----:R-:W2:Y:S04]  /*29520*/  LDL.LU R8, [R1+0x8] ;  /* 0x0000080001087983 */ /* 0x002ea80000300800 */
[----:B------:R-:W2:Y:S04]  /*29530*/  LDL.LU R26, [R1+0x4] ;  /* 0x00000400011a7983 */ /* 0x000ea80000300800 */
[----:B------:R-:W2:Y:S04]  /*29540*/  LDL.LU R27, [R1+0x630] ;  /* 0x00063000011b7983 */ /* 0x000ea80000300800 */
[----:B------:R-:W2:Y:S04]  /*29550*/  LDL.LU R17, [R1+0x634] ;  /* 0x0006340001117983 */ /* 0x000ea80000300800 */
[----:B------:R-:W-:Y:S04]  /*29560*/  STS.U8 [R0+UR4+0x2f80], R2 ;  /* 0x002f800200007988 */ /* 0x000fe80008000004 */
[----:B------:R-:W-:Y:S04]  /*29570*/  STS.U8 [R0+UR4+0x3180], R4 ;  /* 0x0031800400007988 */ /* 0x000fe80008000004 */
[----:B------:R-:W-:Y:S04]  /*29580*/  STS.U8 [R0+UR4+0x31c0], R19 ;  /* 0x0031c01300007988 */ /* 0x000fe80008000004 */
        /* <DEDUP_REMOVED lines=8> */
[----:B------:R-:W2:Y:S04]  /*29610*/  LDL.LU R28, [R1+0x40] ;  /* 0x00004000011c7983 */ /* 0x000ea80000300800 */
        /* <DEDUP_REMOVED lines=11> */
[----:B-----5:R0:W-:Y:S04]  /*296d0*/  STS.U8 [R0+UR4+0x35c0], R14 ;  /* 0x0035c00e00007988 */ /* 0x0201e80008000004 */
[----:B------:R1:W-:Y:S04]  /*296e0*/  STS.U8 [R0+UR4+0x37c0], R15 ;  /* 0x0037c00f00007988 */ /* 0x0003e80008000004 */
[----:B----4-:R-:W-:Y:S04]  /*296f0*/  STS.U8 [R0+UR4+0x3bc0], R18 ;  /* 0x003bc01200007988 */ /* 0x010fe80008000004 */
[----:B---3--:R-:W-:Y:S04]  /*29700*/  STS.U8 [R0+UR4+0x3b80], R16 ;  /* 0x003b801000007988 */ /* 0x008fe80008000004 */
[----:B--2---:R-:W-:Y:S04]  /*29710*/  STS.U8 [R0+UR4+0x3d80], R12 ;  /* 0x003d800c00007988 */ /* 0x004fe80008000004 */
[----:B0-----:R-:W2:Y:S04]  /*29720*/  LDL.LU R14, [R1+0x3c] ;  /* 0x00003c00010e7983 */ /* 0x001ea80000300800 */
[----:B------:R-:W-:Y:S04]  /*29730*/  STS.U8 [R0+UR4+0x3780], R9 ;  /* 0x0037800900007988 */ /* 0x000fe80008000004 */
[----:B------:R-:W-:Y:S04]  /*29740*/  STS.U8 [R0+UR4+0x3980], R8 ;  /* 0x0039800800007988 */ /* 0x000fe80008000004 */
[----:B-1----:R-:W2:Y:S04]  /*29750*/  LDL.LU R15, [R1+0x38] ;  /* 0x00003800010f7983 */ /* 0x002ea80000300800 */
[----:B------:R-:W-:Y:S04]  /*29760*/  STS.U8 [R0+UR4+0x39c0], R26 ;  /* 0x0039c01a00007988 */ /* 0x000fe80008000004 */
[----:B------:R-:W-:Y:S04]  /*29770*/  STS.U8 [R0+UR4+0x3fc0], R27 ;  /* 0x003fc01b00007988 */ /* 0x000fe80008000004 */
[----:B------:R-:W-:Y:S01]  /*29780*/  STS.U8 [R0+UR4+0x3f80], R17 ;  /* 0x003f801100007988 */ /* 0x000fe20008000004 */
[----:B------:R-:W-:Y:S06]  /*29790*/  BAR.SYNC.DEFER_BLOCKING 0x0 ;  /* 0x0000000000007b1d */ /* 0x000fec0000010000 */
[----:B------:R-:W0:Y:S04]  /*297a0*/  LDSM.16.M88.4 R20, [R29+UR4] ;  /* 0x000000041d14783b */ /* 0x000e280008000200 */
[----:B------:R-:W-:Y:S04]  /*297b0*/  LDSM.16.M88.4 R24, [R29+UR4+0x1000] ;  /* 0x001000041d18783b */ /* 0x000fe80008000200 */
[----:B0-----:R-:W-:Y:S01]  /*297c0*/  STL.64 [R1+0x2e0], R20 ;  /* 0x0002e01401007387 */ /* 0x001fe20000100a00 */
[----:B------:R-:W-:-:S03]  /*297d0*/  IMAD.MOV.U32 R11, RZ, RZ, R20 ;  /* 0x000000ffff0b7224 */ /* 0x000fc600078e0014 */
[----:B------:R-:W-:Y:S01]  /*297e0*/  STL.64 [R1+0x2e8], R22 ;  /* 0x0002e81601007387 */ /* 0x000fe20000100a00 */
[----:B------:R-:W-:-:S03]  /*297f0*/  IMAD.MOV.U32 R10, RZ, RZ, R21 ;  /* 0x000000ffff0a7224 */ /* 0x000fc600078e0015 */
[----:B------:R-:W0:Y:S04]  /*29800*/  LDSM.16.M88.4 R20, [R29+UR4+0x800] ;  /* 0x000800041d14783b */ /* 0x000e280008000200 */
[----:B0-----:R-:W-:Y:S04]  /*29810*/  STL.64 [R1+0x2f0], R20 ;  /* 0x0002f01401007387 */ /* 0x001fe80000100a00 */
[----:B------:R0:W-:Y:S04]  /*29820*/  STL.64 [R1+0x2f8], R22 ;  /* 0x0002f81601007387 */ /* 0x0001e80000100a00 */
[----:B------:R-:W-:Y:S04]  /*29830*/  STL.64 [R1+0x300], R24 ;  /* 0x0003001801007387 */ /* 0x000fe80000100a00 */
[----:B------:R-:W-:Y:S01]  /*29840*/  STL.64 [R1+0x308], R26 ;  /* 0x0003081a01007387 */ /* 0x000fe20000100a00 */
[----:B0-----:R-:W-:-:S02]  /*29850*/  IMAD.MOV.U32 R23, RZ, RZ, R24 ;  /* 0x000000ffff177224 */ /* 0x001fc400078e0018 */
[----:B------:R-:W-:Y:S02]  /*29860*/  IMAD.MOV.U32 R22, RZ, RZ, R25 ;  /* 0x000000ffff167224 */ /* 0x000fe400078e0019 */
[----:B------:R-:W0:Y:S01]  /*29870*/  LDSM.16.M88.4 R24, [R29+UR4+0x1800] ;  /* 0x001800041d18783b */ /* 0x000e220008000200 */
[----:B------:R-:W-:Y:S02]  /*29880*/  IMAD.MOV.U32 R18, RZ, RZ, R20 ;  /* 0x000000ffff127224 */ /* 0x000fe400078e0014 */
[----:B------:R-:W-:Y:S02]  /*29890*/  IMAD.MOV.U32 R16, RZ, RZ, R21 ;  /* 0x000000ffff107224 */ /* 0x000fe400078e0015 */
[----:B------:R-:W-:Y:S02]  /*298a0*/  IMAD R3, R28, 0x100, R19 ;  /* 0x000001001c037824 */ /* 0x000fe400078e0213 */
[----:B0-----:R-:W-:Y:S01]  /*298b0*/  IMAD.MOV.U32 R17, RZ, RZ, R24 ;  /* 0x000000ffff117224 */ /* 0x001fe200078e0018 */
[----:B------:R-:W-:Y:S04]  /*298c0*/  STL.64 [R1+0x310], R24 ;  /* 0x0003101801007387 */ /* 0x000fe80000100a00 */
[----:B------:R-:W-:Y:S01]  /*298d0*/  STL.64 [R1+0x318], R26 ;  /* 0x0003181a01007387 */ /* 0x000fe20000100a00 */
[----:B------:R-:W-:-:S03]  /*298e0*/  IMAD.MOV.U32 R5, RZ, RZ, R25 ;  /* 0x000000ffff057224 */ /* 0x000fc600078e0019 */
[----:B------:R-:W0:Y:S04]  /*298f0*/  LDSM.16.M88.4 R24, [R29+UR4+0x2000] ;  /* 0x002000041d18783b */ /* 0x000e280008000200 */
[----:B------:R-:W-:Y:S04]  /*29900*/  STL [R1+0x2420], R18 ;  /* 0x0024201201007387 */ /* 0x000fe80000100800 */
[----:B------:R-:W-:Y:S04]  /*29910*/  STL.64 [R1+0x2418], R16 ;  /* 0x0024181001007387 */ /* 0x000fe80000100a00 */
[----:B------:R-:W1:Y:S01]  /*29920*/  LDSM.16.M88.4 R16, [R29+UR4+0x2800] ;  /* 0x002800041d10783b */ /* 0x000e620008000200 */
[----:B------:R-:W-:-:S03]  /*29930*/  IMAD R0, R6, 0x100, R7 ;  /* 0x0000010006007824 */ /* 0x000fc600078e0207 */
[----:B0-----:R0:W-:Y:S01]  /*29940*/  STL.64 [R1+0x320], R24 ;  /* 0x0003201801007387 */ /* 0x0011e20000100a00 */
[----:B------:R-:W-:-:S03]  /*29950*/  IMAD.MOV.U32 R6, RZ, RZ, R24 ;  /* 0x000000ffff067224 */ /* 0x000fc600078e0018 */
[----:B------:R3:W-:Y:S01]  /*29960*/  STL.64 [R1+0x328], R26 ;  /* 0x0003281a01007387 */ /* 0x0007e20000100a00 */
[----:B------:R-:W-:Y:S02]  /*29970*/  IMAD.MOV.U32 R7, RZ, RZ, R25 ;  /* 0x000000ffff077224 */ /* 0x000fe400078e0019 */
[----:B-1----:R-:W-:Y:S02]  /*29980*/  IMAD.MOV.U32 R8, RZ, RZ, R16 ;  /* 0x000000ffff087224 */ /* 0x002fe400078e0010 */
[----:B------:R-:W-:Y:S01]  /*29990*/  IMAD.MOV.U32 R9, RZ, RZ, R17 ;  /* 0x000000ffff097224 */ /* 0x000fe200078e0011 */
[----:B0-----:R-:W4:Y:S04]  /*299a0*/  LDL.LU.64 R24, [R1+0x3c0] ;  /* 0x0003c00001187983 */ /* 0x001f280000300a00 */
[----:B---3--:R-:W4:Y:S04]  /*299b0*/  LDL.LU.64 R26, [R1+0x3c8] ;  /* 0x0003c800011a7983 */ /* 0x008f280000300a00 */
[----:B------:R-:W-:Y:S04]  /*299c0*/  STL.64 [R1+0x330], R16 ;  /* 0x0003301001007387 */ /* 0x000fe80000100a00 */
[----:B------:R-:W-:Y:S04]  /*299d0*/  STL.64 [R1+0x338], R18 ;  /* 0x0003381201007387 */ /* 0x000fe80000100a00 */
[----:B------:R-:W0:Y:S01]  /*299e0*/  LDSM.16.M88.4 R16, [R29+UR4+0x3000] ;  /* 0x003000041d10783b */ /* 0x000e220008000200 */
[----:B------:R-:W-:-:S02]  /*299f0*/  F2FP.F16.E5M2.UNPACK_B R20, R11 ;  /* 0x0000000bff14723e */ /* 0x000fc400020004ff */
[----:B------:R-:W-:Y:S01]  /*29a00*/  F2FP.F16.E5M2.UNPACK_B R21, R10 ;  /* 0x0000000aff15723e */ /* 0x000fe200020004ff */
[----:B0-----:R-:W-:Y:S04]  /*29a10*/  STL.64 [R1+0x340], R16 ;  /* 0x0003401001007387 */ /* 0x001fe80000100a00 */
[----:B------:R0:W-:Y:S01]  /*29a20*/  STL.64 [R1+0x348], R18 ;  /* 0x0003481201007387 */ /* 0x0001e20000100a00 */
[----:B------:R-:W-:Y:S02]  /*29a30*/  IMAD.MOV.U32 R10, RZ, RZ, R16 ;  /* 0x000000ffff0a7224 */ /* 0x000fe400078e0010 */
[----:B------:R-:W-:Y:S01]  /*29a40*/  IMAD.MOV.U32 R11, RZ, RZ, R17 ;  /* 0x000000ffff0b7224 */ /* 0x000fe200078e0011 */
[----:B0-----:R-:W3:Y:S04]  /*29a50*/  LDL.LU R18, [R1+0x2420] ;  /* 0x0024200001127983 */ /* 0x001ee80000300800 */
[----:B------:R-:W5:Y:S04]  /*29a60*/  LDL.LU.64 R16, [R1+0x2418] ;  /* 0x0024180001107983 */ /* 0x000f680000300a00 */
[----:B------:R-:W-:Y:S04]  /*29a70*/  STL.64 [R1+0x2410], R10 ;  /* 0x0024100a01007387 */ /* 0x000fe80000100a00 */
[----:B------:R0:W-:Y:S04]  /*29a80*/  STL.64 [R1+0x2408], R8 ;  /* 0x0024080801007387 */ /* 0x0001e80000100a00 */
[----:B0-----:R-:W5:Y:S04]  /*29a90*/  LDL.LU.64 R8, [R1+0x420] ;  /* 0x0004200001087983 */ /* 0x001f680000300a00 */
[----:B------:R-:W5:Y:S01]  /*29aa0*/  LDL.LU.64 R10, [R1+0x428] ;  /* 0x00042800010a7983 */ /* 0x000f620000300a00 */
[----:B------:R-:W-:-:S02]  /*29ab0*/  IMAD R2, R4, 0x100, R2 ;  /* 0x0000010004027824 */ /* 0x000fc400078e0202 */
[----:B--2---:R-:W-:Y:S01]  /*29ac0*/  IMAD R4, R15, 0x100, R14 ;  /* 0x000001000f047824 */ /* 0x004fe200078e020e */
[----:B------:R-:W-:Y:S02]  /*29ad0*/  F2FP.F16.E5M2.UNPACK_B R12, R0 ;  /* 0x00000000ff0c723e */ /* 0x000fe400020004ff */
[----:B------:R-:W-:Y:S02]  /*29ae0*/  F2FP.F16.E5M2.UNPACK_B R14, R3 ;  /* 0x00000003ff0e723e */ /* 0x000fe400020004ff */
[----:B------:R-:W-:Y:S02]  /*29af0*/  F2FP.F16.E5M2.UNPACK_B R13, R2 ;  /* 0x00000002ff0d723e */ /* 0x000fe400020004ff */
[----:B------:R-:W-:Y:S02]  /*29b00*/  F2FP.F16.E5M2.UNPACK_B R15, R4 ;  /* 0x00000004ff0f723e */ /* 0x000fe400020004ff */
[----:B------:R-:W-:Y:S02]  /*29b10*/  F2FP.F16.E5M2.UNPACK_B R3, R22 ;  /* 0x00000016ff03723e */ /* 0x000fe400020004ff */
[----:B------:R-:W-:-:S03]  /*29b20*/  F2FP.F16.E5M2.UNPACK_B R2, R23 ;  /* 0x00000017ff02723e */ /* 0x000fc600020004ff */
[----:B----4-:R-:W-:-:S15]  /*29b30*/  HMMA.16816.F32 R24, R12, R20, R24 ;  /* 0x000000140c18723c */ /* 0x010fde0000001818 */
[----:B------:R-:W-:-:S04]  /*29b40*/  NOP ;  /* 0x0000000000007918 */ /* 0x000fc80000000000 */
[----:B------:R-:W-:Y:S04]  /*29b50*/  STL [R1+0x2274], R24 ;  /* 0x0022741801007387 */ /* 0x000fe80000100800 */
[----:B------:R-:W-:Y:S04]  /*29b60*/  STL [R1+0x2270], R25 ;  /* 0x0022701901007387 */ /* 0x000fe80000100800 */
[----:B------:R-:W-:Y:S04]  /*29b70*/  STL [R1+0x226c], R26 ;  /* 0x00226c1a01007387 */ /* 0x000fe80000100800 */
[----:B------:R-:W-:Y:S04]  /*29b80*/  STL [R1+0x2268], R27 ;  /* 0x0022681b01007387 */ /* 0x000fe80000100800 */
[----:B------:R-:W0:Y:S01]  /*29b90*/  LDSM.16.M88.4 R24, [R29+UR4+0x3800] ;  /* 0x003800041d18783b */ /* 0x000e220008000200 */
[----:B---3--:R-:W-:-:S02]  /*29ba0*/  F2FP.F16.E5M2.UNPACK_B R18, R18 ;  /* 0x00000012ff12723e */ /* 0x008fc400020004ff */
[----:B-----5:R-:W-:-:S07]  /*29bb0*/  F2FP.F16.E5M2.UNPACK_B R19, R16 ;  /* 0x00000010ff13723e */ /* 0x020fce00020004ff */
[----:B------:R-:W-:Y:S01]  /*29bc0*/  HMMA.16816.F32 R8, R12, R18, R8 ;  /* 0x000000120c08723c */ /* 0x000fe20000001808 */
[----:B------:R-:W-:Y:S01]  /*29bd0*/  IMAD.MOV.U32 R4, RZ, RZ, R17 ;  /* 0x000000ffff047224 */ /* 0x000fe200078e0011 */
[----:B0-----:R-:W-:Y:S01]  /*29be0*/  STL.64 [R1+0x350], R24 ;  /* 0x0003501801007387 */ /* 0x001fe20000100a00 */
[----:B------:R-:W-:-:S03]  /*29bf0*/  IMAD.MOV.U32 R16, RZ, RZ, R24 ;  /* 0x000000ffff107224 */ /* 0x000fc600078e0018 */
[----:B------:R0:W-:Y:S01]  /*29c00*/  STL.64 [R1+0x358], R26 ;  /* 0x0003581a01007387 */ /* 0x0001e20000100a00 */
[----:B------:R-:W-:-:S03]  /*29c10*/  IMAD.MOV.U32 R17, RZ, RZ, R25 ;  /* 0x000000ffff117224 */ /* 0x000fc600078e0019 */
[----:B------:R-:W-:Y:S09]  /*29c20*/  STL [R1+0x1dc8], R29 ;  /* 0x001dc81d01007387 */ /* 0x000ff20000100800 */
[----:B0-----:R-:W-:Y:S02]  /*29c30*/  IMAD.MOV.U32 R26, RZ, RZ, R10 ;  /* 0x000000ffff1a7224 */ /* 0x001fe400078e000a */
[----:B------:R-:W-:-:S02]  /*29c40*/  IMAD.MOV.U32 R27, RZ, RZ, R11 ;  /* 0x000000ffff1b7224 */ /* 0x000fc400078e000b */
[----:B------:R-:W-:Y:S02]  /*29c50*/  IMAD.MOV.U32 R24, RZ, RZ, R8 ;  /* 0x000000ffff187224 */ /* 0x000fe400078e0008 */
[----:B------:R-:W-:Y:S01]  /*29c60*/  IMAD.MOV.U32 R25, RZ, RZ, R9 ;  /* 0x000000ffff197224 */ /* 0x000fe200078e0009 */
[----:B------:R-:W2:Y:S04]  /*29c70*/  LDL.LU.64 R10, [R1+0x2410] ;  /* 0x00241000010a7983 */ /* 0x000ea80000300a00 */
[----:B------:R-:W3:Y:S04]  /*29c80*/  LDL.LU.64 R8, [R1+0x2408] ;  /* 0x0024080001087983 */ /* 0x000ee80000300a00 */
[----:B------:R-:W-:Y:S04]  /*29c90*/  STL.64 [R1+0x23f0], R18 ;  /* 0x0023f01201007387 */ /* 0x000fe80000100a00 */
[----:B------:R0:W-:Y:S04]  /*29ca0*/  STL.64 [R1+0x23e8], R16 ;  /* 0x0023e81001007387 */ /* 0x0001e80000100a00 */
[----:B0-----:R-:W4:Y:S04]  /*29cb0*/  LDL.LU.64 R16, [R1+0x400] ;  /* 0x0004000001107983 */ /* 0x001f280000300a00 */
[----:B------:R-:W4:Y:S04]  /*29cc0*/  LDL.LU.64 R18, [R1+0x408] ;  /* 0x0004080001127983 */ /* 0x000f280000300a00 */
[----:B------:R-:W-:Y:S04]  /*29cd0*/  STL [R1+0x2284], R27 ;  /* 0x0022841b01007387 */ /* 0x000fe80000100800 */
[----:B------:R-:W-:Y:S04]  /*29ce0*/  STL [R1+0x2280], R26 ;  /* 0x0022801a01007387 */ /* 0x000fe80000100800 */
[----:B------:R-:W-:Y:S04]  /*29cf0*/  STL [R1+0x227c], R25 ;  /* 0x00227c1901007387 */ /* 0x000fe80000100800 */
[----:B------:R0:W-:Y:S04]  /*29d00*/  STL [R1+0x2278], R24 ;  /* 0x0022781801007387 */ /* 0x0001e80000100800 */
[----:B0-----:R-:W5:Y:S04]  /*29d10*/  LDL.LU.64 R24, [R1+0x410] ;  /* 0x0004100001187983 */ /* 0x001f680000300a00 */
[----:B------:R-:W5:Y:S04]  /*29d20*/  LDL.LU.64 R26, [R1+0x418] ;  /* 0x00041800011a7983 */ /* 0x000f680000300a00 */
[----:B------:R-:W2:Y:S04]  /*29d30*/  LDL.LU R0, [R1+0x394] ;  /* 0x0003940001007983 */ /* 0x000ea80000300800 */
[----:B------:R-:W2:Y:S04]  /*29d40*/  LDL.LU R22, [R1+0x39c] ;  /* 0x00039c0001167983 */ /* 0x000ea80000300800 */
[----:B------:R-:W2:Y:S01]  /*29d50*/  LDL.LU R23, [R1+0x464] ;  /* 0x0004640001177983 */ /* 0x000ea20000300800 */
[----:B------:R-:W-:-:S02]  /*29d60*/  F2FP.F16.E5M2.UNPACK_B R4, R4 ;  /* 0x00000004ff04723e */ /* 0x000fc400020004ff */
[----:B------:R-:W-:-:S07]  /*29d70*/  F2FP.F16.E5M2.UNPACK_B R5, R5 ;  /* 0x00000005ff05723e */ /* 0x000fce00020004ff */
[C---:B----4-:R-:W-:Y:S01]  /*29d80*/  HMMA.16816.F32 R16, R12.reuse, R4, R16 ;  /* 0x000000040c10723c */ /* 0x050fe20000001810 */
[----:B--2---:R-:W-:Y:S04]  /*29d90*/  STL.64 [R1+0x23e0], R22 ;  /* 0x0023e01601007387 */ /* 0x004fe80000100a00 */
[----:B------:R5:W-:Y:S04]  /*29da0*/  STL.64 [R1+0x23d8], R20 ;  /* 0x0023d81401007387 */ /* 0x000be80000100a00 */
[----:B------:R-:W2:Y:S04]  /*29db0*/  LDL.LU R29, [R1+0x470] ;  /* 0x00047000011d7983 */ /* 0x000ea80000300800 */
[----:B------:R-:W2:Y:S01]  /*29dc0*/  LDL.LU R28, [R1+0x46c] ;  /* 0x00046c00011c7983 */ /* 0x000ea20000300800 */
[----:B-----5:R-:W-:Y:S05]  /*29dd0*/  HMMA.16816.F32 R20, R12, R2, R24 ;  /* 0x000000020c14723c */ /* 0x020fea0000001818 */
[----:B------:R-:W-:-:S02]  /*29de0*/  IMAD.MOV.U32 R27, RZ, RZ, R16 ;  /* 0x000000ffff1b7224 */ /* 0x000fc400078e0010 */
[----:B------:R-:W-:Y:S02]  /*29df0*/  IMAD.MOV.U32 R26, RZ, RZ, R17 ;  /* 0x000000ffff1a7224 */ /* 0x000fe400078e0011 */
[----:B------:R-:W-:Y:S02]  /*29e00*/  IMAD.MOV.U32 R25, RZ, RZ, R18 ;  /* 0x000000ffff197224 */ /* 0x000fe400078e0012 */
[----:B------:R-:W-:-:S08]  /*29e10*/  IMAD.MOV.U32 R24, RZ, RZ, R19 ;  /* 0x000000ffff187224 */ /* 0x000fd000078e0013 */
[----:B------:R-:W-:Y:S04]  /*29e20*/  STL.64 [R1+0x10], R20 ;  /* 0x0000101401007387 */ /* 0x000fe80000100a00 */
[----:B------:R-:W-:Y:S04]  /*29e30*/  STL.64 [R1+0x18], R22 ;  /* 0x0000181601007387 */ /* 0x000fe80000100a00 */
[----:B------:R-:W4:Y:S04]  /*29e40*/  LDL.LU.64 R16, [R1+0x3e0] ;  /* 0x0003e00001107983 */ /* 0x000f280000300a00 */
[----:B------:R-:W5:Y:S01]  /*29e50*/  LDL.LU.64 R18, [R1+0x3e8] ;  /* 0x0003e80001127983 */ /* 0x000f620000300a00 */
[----:B------:R-:W-:-:S02]  /*29e60*/  F2FP.F16.E5M2.UNPACK_B R6, R6 ;  /* 0x00000006ff06723e */ /* 0x000fc400020004ff */
[----:B------:R-:W-:Y:S01]  /*29e70*/  F2FP.F16.E5M2.UNPACK_B R7, R7 ;  /* 0x00000007ff07723e */ /* 0x000fe200020004ff */
[----:B-----5:R-:W-:Y:S04]  /*29e80*/  STL.64 [R1+0x2400], R18 ;  /* 0x0024001201007387 */ /* 0x020fe80000100a00 */
[----:B----4-:R0:W-:Y:S04]  /*29e90*/  STL.64 [R1+0x23f8], R16 ;  /* 0x0023f81001007387 */ /* 0x0101e80000100a00 */
[----:B0-----:R-:W4:Y:S04]  /*29ea0*/  LDL.LU.64 R16, [R1+0x3f0] ;  /* 0x0003f00001107983 */ /* 0x001f280000300a00 */
[----:B------:R-:W4:Y:S04]  /*29eb0*/  LDL.LU.64 R18, [R1+0x3f8] ;  /* 0x0003f80001127983 */ /* 0x000f280000300a00 */
[----:B------:R-:W5:Y:S04]  /*29ec0*/  LDL.LU.64 R20, [R1+0x3d0] ;  /* 0x0003d00001147983 */ /* 0x000f680000300a00 */
[----:B------:R-:W5:Y:S04]  /*29ed0*/  LDL.LU.64 R22, [R1+0x3d8] ;  /* 0x0003d80001167983 */ /* 0x000f680000300a00 */
[----:B------:R-:W-:Y:S04]  /*29ee0*/  STL.64 [R1+0x2290], R26 ;  /* 0x0022901a01007387 */ /* 0x000fe80000100a00 */
[----:B------:R0:W-:Y:S04]  /*29ef0*/  STL.64 [R1+0x2288], R24 ;  /* 0x0022881801007387 */ /* 0x0001e80000100a00 */
[----:B0-----:R-:W2:Y:S04]  /*29f00*/  LDL.LU.64 R24, [R1+0x450] ;  /* 0x0004500001187983 */ /* 0x001ea80000300a00 */
[----:B------:R-:W2:Y:S01]  /*29f10*/  LDL.LU.64 R26, [R1+0x458] ;  /* 0x00045800011a7983 */ /* 0x000ea20000300a00 */
[----:B----4-:R-:W-:-:S15]  /*29f20*/  HMMA.16816.F32 R16, R12, R6, R16 ;  /* 0x000000060c10723c */ /* 0x010fde0000001810 */
[----:B------:R-:W-:-:S04]  /*29f30*/  NOP ;  /* 0x0000000000007918 */ /* 0x000fc80000000000 */
[----:B------:R-:W-:Y:S04]  /*29f40*/  STL.64 [R1+0x30], R16 ;  /* 0x0000301001007387 */ /* 0x000fe80000100a00 */
[----:B------:R0:W-:Y:S04]  /*29f50*/  STL.64 [R1+0x38], R18 ;  /* 0x0000381201007387 */ /* 0x0001e80000100a00 */
[----:B0-----:R-:W4:Y:S04]  /*29f60*/  LDL.LU.64 R18, [R1+0x2400] ;  /* 0x0024000001127983 */ /* 0x001f280000300a00 */
[----:B------:R-:W4:Y:S01]  /*29f70*/  LDL.LU.64 R16, [R1+0x23f8] ;  /* 0x0023f80001107983 */ /* 0x000f220000300a00 */
[----:B---3--:R-:W-:-:S02]  /*29f80*/  F2FP.F16.E5M2.UNPACK_B R8, R8 ;  /* 0x00000008ff08723e */ /* 0x008fc400020004ff */
[----:B------:R-:W-:Y:S02]  /*29f90*/  F2FP.F16.E5M2.UNPACK_B R9, R9 ;  /* 0x00000009ff09723e */ /* 0x000fe400020004ff */
[----:B------:R-:W-:Y:S02]  /*29fa0*/  F2FP.F16.E5M2.UNPACK_B R10, R10 ;  /* 0x0000000aff0a723e */ /* 0x000fe400020004ff */
[----:B------:R-:W-:-:S07]  /*29fb0*/  F2FP.F16.E5M2.UNPACK_B R11, R11 ;  /* 0x0000000bff0b723e */ /* 0x000fce00020004ff */
[C---:B-----5:R-:W-:Y:S01]  /*29fc0*/  HMMA.16816.F32 R20, R12.reuse, R10, R20 ;  /* 0x0000000a0c14723c */ /* 0x060fe20000001814 */
[----:B------:R0:W-:Y:S04]  /*29fd0*/  STL.64 [R1+0x23b0], R6 ;  /* 0x0023b00601007387 */ /* 0x0001e80000100a00 */
[----:B0-----:R-:W3:Y:S04]  /*29fe0*/  LDL.LU R6, [R1+0x460] ;  /* 0x0004600001067983 */ /* 0x001ee80000300800 */
[----:B------:R-:W5:Y:S04]  /*29ff0*/  LDL.LU R7, [R1+0x468] ;  /* 0x0004680001077983 */ /* 0x000f680000300800 */
[----:B------:R0:W-:Y:S04]  /*2a000*/  STL.64 [R1+0x23a8], R4 ;  /* 0x0023a80401007387 */ /* 0x0001e80000100a00 */
[----:B0-----:R-:W2:Y:S01]  /*2a010*/  LDL.LU R5, [R1+0x398] ;  /* 0x0003980001057983 */ /* 0x001ea20000300800 */
[----:B----4-:R-:W-:-:S15]  /*2a020*/  HMMA.16816.F32 R16, R12, R8, R16 ;  /* 0x000000080c10723c */ /* 0x010fde0000001810 */
[----:B------:R-:W-:-:S04]  /*2a030*/  NOP ;  /* 0x0000000000007918 */ /* 0x000fc80000000000 */
[----:B------:R-:W-:Y:S04]  /*2a040*/  STL.64 [R1+0x60], R16 ;  /* 0x0000601001007387 */ /* 0x000fe80000100a00 */
[----:B------:R0:W-:Y:S04]  /*2a050*/  STL.64 [R1+0x68], R18 ;  /* 0x0000681201007387 */ /* 0x0001e80000100a00 */
[----:B0-----:R-:W4:Y:S04]  /*2a060*/  LDL.LU.64 R18, [R1+0x23f0] ;  /* 0x0023f00001127983 */ /* 0x001f280000300a00 */
[----:B------:R-:W3:Y:S04]  /*2a070*/  LDL.LU.64 R16, [R1+0x23e8] ;  /* 0x0023e80001107983 */ /* 0x000ee80000300a00 */
[----:B------:R-:W-:Y:S04]  /*2a080*/  STL.64 [R1+0xe0], R20 ;  /* 0x0000e01401007387 */ /* 0x000fe80000100a00 */
[----:B------:R0:W-:Y:S04]  /*2a090*/  STL.64 [R1+0xe8], R22 ;  /* 0x0000e81601007387 */ /* 0x0001e80000100a00 */
[----:B0-----:R-:W4:Y:S01]  /*2a0a0*/  LDL.LU.64 R22, [R1+0x23e0] ;  /* 0x0023e00001167983 */ /* 0x001f220000300a00 */
[----:B--2---:R-:W-:-:S03]  /*2a0b0*/  IMAD R0, R0, 0x100, R5 ;  /* 0x0000010000007824 */ /* 0x004fc600078e0205 */
[----:B------:R-:W2:Y:S04]  /*2a0c0*/  LDL.LU.64 R20, [R1+0x23d8] ;  /* 0x0023d80001147983 */ /* 0x000ea80000300a00 */
[----:B------:R-:W-:Y:S04]  /*2a0d0*/  STL.64 [R1+0x2390], R10 ;  /* 0x0023900a01007387 */ /* 0x000fe80000100a00 */
[----:B------:R-:W-:Y:S01]  /*2a0e0*/  STL.64 [R1+0x2388], R8 ;  /* 0x0023880801007387 */ /* 0x000fe20000100a00 */
[----:B---3--:R-:W-:Y:S02]  /*2a0f0*/  F2FP.F16.E5M2.UNPACK_B R16, R16 ;  /* 0x00000010ff10723e */ /* 0x008fe400020004ff */
[----:B------:R-:W-:Y:S01]  /*2a100*/  F2FP.F16.E5M2.UNPACK_B R17, R17 ;  /* 0x00000011ff11723e */ /* 0x000fe200020004ff */
[----:B----4-:R-:W-:-:S02]  /*2a110*/  IMAD R22, R22, 0x100, R6 ;  /* 0x0000010016167824 */ /* 0x010fc400078e0206 */
[----:B-----5:R-:W-:-:S04]  /*2a120*/  IMAD R23, R23, 0x100, R7 ;  /* 0x0000010017177824 */ /* 0x020fc800078e0207 */
[----:B------:R-:W-:Y:S01]  /*2a130*/  HMMA.16816.F32 R4, R12, R16, R24 ;  /* 0x000000100c04723c */ /* 0x000fe20000001818 */
[----:B------:R-:W-:Y:S04]  /*2a140*/  STL.64 [R1+0x23d0], R18 ;  /* 0x0023d01201007387 */ /* 0x000fe80000100a00 */
[----:B------:R0:W-:-:S14]  /*2a150*/  STL.64 [R1+0x23c8], R16 ;  /* 0x0023c81001007387 */ /* 0x0001dc0000100a00 */
[----:B------:R1:W-:Y:S04]  /*2a160*/  STL.64 [R1+0x50], R4 ;  /* 0x0000500401007387 */ /* 0x0003e80000100a00 */
[----:B------:R3:W-:Y:S04]  /*2a170*/  STL.64 [R1+0x58], R6 ;  /* 0x0000580601007387 */ /* 0x0007e80000100a00 */
[----:B0-----:R-:W2:Y:S04]  /*2a180*/  LDL.LU.64 R16, [R1+0x3b0] ;  /* 0x0003b00001107983 */ /* 0x001ea80000300a00 */
[----:B------:R-:W2:Y:S04]  /*2a190*/  LDL.LU.64 R18, [R1+0x3b8] ;  /* 0x0003b80001127983 */ /* 0x000ea80000300a00 */
[----:B-1----:R-:W4:Y:S04]  /*2a1a0*/  LDL.LU.64 R4, [R1+0x380] ;  /* 0x0003800001047983 */ /* 0x002f280000300a00 */
[----:B---3--:R-:W3:Y:S04]  /*2a1b0*/  LDL.LU.64 R6, [R1+0x388] ;  /* 0x0003880001067983 */ /* 0x008ee80000300a00 */
[----:B---3--:R-:W-:Y:S04]  /*2a1c0*/  STL.64 [R1+0x23c0], R6 ;  /* 0x0023c00601007387 */ /* 0x008fe80000100a00 */
[----:B----4-:R0:W-:Y:S04]  /*2a1d0*/  STL.64 [R1+0x23b8], R4 ;  /* 0x0023b80401007387 */ /* 0x0101e80000100a00 */
[----:B0-----:R-:W3:Y:S04]  /*2a1e0*/  LDL.LU.64 R4, [R1+0x3a0] ;  /* 0x0003a00001047983 */ /* 0x001ee80000300a00 */
[----:B------:R-:W3:Y:S04]  /*2a1f0*/  LDL.LU.64 R6, [R1+0x3a8] ;  /* 0x0003a80001067983 */ /* 0x000ee80000300a00 */
[----:B------:R-:W4:Y:S04]  /*2a200*/  LDL.LU.64 R8, [R1+0x360] ;  /* 0x0003600001087983 */ /* 0x000f280000300a00 */
[----:B------:R-:W5:Y:S04]  /*2a210*/  LDL.LU.64 R10, [R1+0x368] ;  /* 0x00036800010a7983 */ /* 0x000f680000300a00 */
[----:B-----5:R-:W-:Y:S04]  /*2a220*/  STL.64 [R1+0x23a0], R10 ;  /* 0x0023a00a01007387 */ /* 0x020fe80000100a00 */
[----:B----4-:R0:W-:Y:S04]  /*2a230*/  STL.64 [R1+0x2398], R8 ;  /* 0x0023980801007387 */ /* 0x0101e80000100a00 */
[----:B0-----:R-:W4:Y:S04]  /*2a240*/  LDL.LU.64 R8, [R1+0x370] ;  /* 0x0003700001087983 */ /* 0x001f280000300a00 */
[----:B------:R-:W4:Y:S04]  /*2a250*/  LDL.LU.64 R10, [R1+0x378] ;  /* 0x00037800010a7983 */ /* 0x000f280000300a00 */
[----:B------:R-:W5:Y:S04]  /*2a260*/  LDL.LU.64 R24, [R1+0x440] ;  /* 0x0004400001187983 */ /* 0x000f680000300a00 */
[----:B------:R-:W2:Y:S01]  /*2a270*/  LDL.LU.64 R26, [R1+0x448] ;  /* 0x00044800011a7983 */ /* 0x000ea20000300a00 */
[----:B------:R-:W-:Y:S01]  /*2a280*/  IMAD R28, R28, 0x100, R29 ;  /* 0x000001001c1c7824 */ /* 0x000fe200078e021d */
[----:B------:R-:W-:-:S02]  /*2a290*/  F2FP.F16.E5M2.UNPACK_B R12, R0 ;  /* 0x00000000ff0c723e */ /* 0x000fc400020004ff */
[----:B------:R-:W-:Y:S02]  /*2a2a0*/  F2FP.F16.E5M2.UNPACK_B R13, R22 ;  /* 0x00000016ff0d723e */ /* 0x000fe400020004ff */
[----:B------:R-:W-:Y:S02]  /*2a2b0*/  F2FP.F16.E5M2.UNPACK_B R14, R23 ;  /* 0x00000017ff0e723e */ /* 0x000fe400020004ff */
[----:B------:R-:W-:Y:S01]  /*2a2c0*/  F2FP.F16.E5M2.UNPACK_B R15, R28 ;  /* 0x0000001cff0f723e */ /* 0x000fe200020004ff */
[----:B--2---:R-:W-:Y:S04]  /*2a2d0*/  STL.64 [R1+0x2370], R26 ;  /* 0x0023701a01007387 */ /* 0x004fe80000100a00 */
[----:B-----5:R0:W-:Y:S04]  /*2a2e0*/  STL.64 [R1+0x2368], R24 ;  /* 0x0023681801007387 */ /* 0x0201e80000100a00 */
[----:B0-----:R-:W2:Y:S04]  /*2a2f0*/  LDL.LU.64 R24, [R1+0x2c0] ;  /* 0x0002c00001187983 */ /* 0x001ea80000300a00 */
[----:B------:R-:W5:Y:S01]  /*2a300*/  LDL.LU.64 R26, [R1+0x2c8] ;  /* 0x0002c800011a7983 */ /* 0x000f620000300a00 */
[C---:B------:R-:W-:Y:S03]  /*2a310*/  HMMA.16816.F32 R16, R12.reuse, R20, R16 ;  /* 0x000000140c10723c */ /* 0x040fe60000001810 */
[----:B-----5:R-:W-:Y:S04]  /*2a320*/  STL.64 [R1+0x2380], R26 ;  /* 0x0023801a01007387 */ /* 0x020fe80000100a00 */
[----:B--2---:R0:W-:Y:S04]  /*2a330*/  STL.64 [R1+0x2378], R24 ;  /* 0x0023781801007387 */ /* 0x0041e80000100a00 */
[----:B0-----:R-:W2:Y:S04]  /*2a340*/  LDL.LU.64 R24, [R1+0x2d0] ;  /* 0x0002d00001187983 */ /* 0x001ea80000300a00 */
[----:B------:R-:W2:Y:S04]  /*2a350*/  LDL.LU.64 R26, [R1+0x2d8] ;  /* 0x0002d800011a7983 */ /* 0x000ea80000300a00 */
[----:B------:R-:W5:Y:S04]  /*2a360*/  LDL.LU R0, [R1+0x4a8] ;  /* 0x0004a80001007983 */ /* 0x000f680000300800 */
[----:B------:R-:W2:Y:S04]  /*2a370*/  LDL.LU R22, [R1+0x4b0] ;  /* 0x0004b00001167983 */ /* 0x000ea80000300800 */
[----:B------:R-:W2:Y:S04]  /*2a380*/  LDL.LU R23, [R1+0x4c0] ;  /* 0x0004c00001177983 */ /* 0x000ea80000300800 */
[----:B------:R-:W2:Y:S04]  /*2a390*/  LDL.LU R28, [R1+0x4cc] ;  /* 0x0004cc00011c7983 */ /* 0x000ea80000300800 */
[----:B------:R-:W-:Y:S04]  /*2a3a0*/  STL.64 [R1+0xd0], R16 ;  /* 0x0000d01001007387 */ /* 0x000fe80000100a00 */
[----:B------:R0:W-:Y:S04]  /*2a3b0*/  STL.64 [R1+0xd8], R18 ;  /* 0x0000d81201007387 */ /* 0x0001e80000100a00 */
[----:B0-----:R-:W3:Y:S04]  /*2a3c0*/  LDL.LU.64 R18, [R1+0x23d0] ;  /* 0x0023d00001127983 */ /* 0x001ee80000300a00 */
[----:B------:R-:W2:Y:S01]  /*2a3d0*/  LDL.LU.64 R16, [R1+0x23c8] ;  /* 0x0023c80001107983 */ /* 0x000ea20000300a00 */
[----:B---3--:R-:W-:-:S15]  /*2a3e0*/  HMMA.16816.F32 R4, R12, R18, R4 ;  /* 0x000000120c04723c */ /* 0x008fde0000001804 */
[----:B------:R-:W-:-:S04]  /*2a3f0*/  NOP ;  /* 0x0000000000007918 */ /* 0x000fc80000000000 */
[----:B------:R-:W-:Y:S04]  /*2a400*/  STL.64 [R1+0xc0], R4 ;  /* 0x0000c00401007387 */ /* 0x000fe80000100a00 */
[----:B------:R0:W-:Y:S04]  /*2a410*/  STL.64 [R1+0xc8], R6 ;  /* 0x0000c80601007387 */ /* 0x0001e80000100a00 */
[----:B0-----:R-:W3:Y:S04]  /*2a420*/  LDL.LU.64 R6, [R1+0x23c0] ;  /* 0x0023c00001067983 */ /* 0x001ee80000300a00 */
[----:B------:R-:W3:Y:S04]  /*2a430*/  LDL.LU.64 R4, [R1+0x23b8] ;  /* 0x0023b80001047983 */ /* 0x000ee80000300a00 */
[----:B------:R-:W2:Y:S01]  /*2a440*/  LDL.LU R29, [R1+0x5a4] ;  /* 0x0005a400011d7983 */ /* 0x000ea20000300800 */
[----:B---3--:R-:W-:-:S15]  /*2a450*/  HMMA.16816.F32 R4, R12, R2, R4 ;  /* 0x000000020c04723c */ /* 0x008fde0000001804 */
[----:B------:R-:W-:-:S04]  /*2a460*/  NOP ;  /* 0x0000000000007918 */ /* 0x000fc80000000000 */
[----:B------:R-:W-:Y:S04]  /*2a470*/  STL.64 [R1+0xb0], R4 ;  /* 0x0000b00401007387 */ /* 0x000fe80000100a00 */
[----:B------:R0:W-:Y:S04]  /*2a480*/  STL.64 [R1+0xb8], R6 ;  /* 0x0000b80601007387 */ /* 0x0001e80000100a00 */
[----:B0-----:R-:W3:Y:S04]  /*2a490*/  LDL.LU.64 R6, [R1+0x23b0] ;  /* 0x0023b00001067983 */ /* 0x001ee80000300a00 */
[----:B------:R-:W4:Y:S02]  /*2a4a0*/  LDL.LU.64 R4, [R1+0x23a8] ;  /* 0x0023a80001047983 */ /* 0x000f240000300a00 */
[----:B----4-:R-:W-:-:S15]  /*2a4b0*/  HMMA.16816.F32 R8, R12, R4, R8 ;  /* 0x000000040c08723c */ /* 0x010fde0000001808 */
[----:B------:R-:W-:-:S04]  /*2a4c0*/  NOP ;  /* 0x0000000000007918 */ /* 0x000fc80000000000 */
[----:B------:R-:W-:Y:S04]  /*2a4d0*/  STL.64 [R1+0xa0], R8 ;  /* 0x0000a00801007387 */ /* 0x000fe80000100a00 */
[----:B------:R0:W-:Y:S04]  /*2a4e0*/  STL.64 [R1+0xa8], R10 ;  /* 0x0000a80a01007387 */ /* 0x0001e80000100a00 */
[----:B0-----:R-:W3:Y:S04]  /*2a4f0*/  LDL.LU.64 R10, [R1+0x23a0] ;  /* 0x0023a000010a7983 */ /* 0x001ee80000300a00 */
[----:B------:R-:W3:Y:S02]  /*2a500*/  LDL.LU.64 R8, [R1+0x2398] ;  /* 0x0023980001087983 */ /* 0x000ee40000300a00 */
[----:B---3--:R-:W-:-:S15]  /*2a510*/  HMMA.16816.F32 R8, R12, R6, R8 ;  /* 0x000000060c08723c */ /* 0x008fde0000001808 */
[----:B------:R-:W-:-:S04]  /*2a520*/  NOP ;  /* 0x0000000000007918 */ /* 0x000fc80000000000 */
[----:B------:R-:W-:Y:S04]  /*2a530*/  STL.64 [R1+0x90], R8 ;  /* 0x0000900801007387 */ /* 0x000fe80000100a00 */
[----:B------:R0:W-:Y:S04]  /*2a540*/  STL.64 [R1+0x98], R10 ;  /* 0x0000980a01007387 */ /* 0x0001e80000100a00 */
[----:B0-----:R-:W3:Y:S04]  /*2a550*/  LDL.LU.64 R10, [R1+0x2390] ;  /* 0x00239000010a7983 */ /* 0x001ee80000300a00 */
[----:B------:R-:W2:Y:S04]  /*2a560*/  LDL.LU.64 R8, [R1+0x2388] ;  /* 0x0023880001087983 */ /* 0x000ea80000300a00 */
[----:B------:R0:W-:Y:S04]  /*2a570*/  STL.64 [R1+0x2340], R6 ;  /* 0x0023400601007387 */ /* 0x0001e80000100a00 */
[----:B0-----:R-:W4:Y:S04]  /*2a580*/  LDL.LU R6, [R1+0x4c4] ;  /* 0x0004c40001067983 */ /* 0x001f280000300800 */
[----:B------:R-:W3:Y:S04]  /*2a590*/  LDL.LU R7, [R1+0x4d4] ;  /* 0x0004d40001077983 */ /* 0x000ee80000300800 */
[----:B------:R0:W-:Y:S04]  /*2a5a0*/  STL.64 [R1+0x2338], R4 ;  /* 0x0023380401007387 */ /* 0x0001e80000100a00 */
[----:B0-----:R-:W5:Y:S04]  /*2a5b0*/  LDL.LU R4, [R1+0x4ac] ;  /* 0x0004ac0001047983 */ /* 0x001f680000300800 */
[----:B------:R-:W3:Y:S01]  /*2a5c0*/  LDL.LU R5, [R1+0x4b4] ;  /* 0x0004b40001057983 */ /* 0x000ee20000300800 */
[----:B--2---:R-:W-:-:S15]  /*2a5d0*/  HMMA.16816.F32 R24, R12, R8, R24 ;  /* 0x000000080c18723c */ /* 0x004fde0000001818 */
        /* <DEDUP_REMOVED lines=9> */
[----:B0-----:R-:W2:Y:S04]  /*2a670*/  LDL.LU.64 R26, [R1+0x2370] ;  /* 0x00237000011a7983 */ /* 0x001ea80000300a00 */
[----:B------:R-:W2:Y:S01]  /*2a680*/  LDL.LU.64 R24, [R1+0x2368] ;  /* 0x0023680001187983 */ /* 0x000ea20000300a00 */
[----:B-----5:R-:W-:-:S02]  /*2a690*/  IMAD R0, R0, 0x100, R4 ;  /* 0x0000010000007824 */ /* 0x020fc400078e0204 */
[----:B------:R-:W-:Y:S02]  /*2a6a0*/  IMAD R22, R22, 0x100, R5 ;  /* 0x0000010016167824 */ /* 0x000fe400078e0205 */
[----:B----4-:R-:W-:Y:S02]  /*2a6b0*/  IMAD R23, R23, 0x100, R6 ;  /* 0x0000010017177824 */ /* 0x010fe400078e0206 */
[----:B------:R-:W-:Y:S01]  /*2a6c0*/  IMAD R28, R28, 0x100, R7 ;  /* 0x000001001c1c7824 */ /* 0x000fe200078e0207 */
[----:B------:R-:W-:Y:S04]  /*2a6d0*/  STL.64 [R1+0x2320], R10 ;  /* 0x0023200a01007387 */ /* 0x000fe80000100a00 */
[----:B------:R-:W-:Y:S04]  /*2a6e0*/  STL.64 [R1+0x2318], R8 ;  /* 0x0023180801007387 */ /* 0x000fe80000100a00 */
[----:B------:R-:W-:Y:S04]  /*2a6f0*/  STL.64 [R1+0x2360], R18 ;  /* 0x0023601201007387 */ /* 0x000fe80000100a00 */
[----:B------:R0:W-:Y:S01]  /*2a700*/  STL.64 [R1+0x2358], R16 ;  /* 0x0023581001007387 */ /* 0x0001e20000100a00 */
[----:B--2---:R-:W-:-:S15]  /*2a710*/  HMMA.16816.F32 R4, R12, R16, R24 ;  /* 0x000000100c04723c */ /* 0x004fde0000001818 */
[----:B------:R-:W-:-:S04]  /*2a720*/  NOP ;  /* 0x0000000000007918 */ /* 0x000fc80000000000 */
[----:B------:R1:W-:Y:S04]  /*2a730*/  STL.64 [R1+0x40], R4 ;  /* 0x0000400401007387 */ /* 0x0003e80000100a00 */
[----:B------:R2:W-:Y:S04]  /*2a740*/  STL.64 [R1+0x48], R6 ;  /* 0x0000480601007387 */ /* 0x0005e80000100a00 */
[----:B0-----:R-:W3:Y:S04]  /*2a750*/  LDL.LU.64 R16, [R1+0x2b0] ;  /* 0x0002b00001107983 */ /* 0x001ee80000300a00 */
[----:B------:R-:W3:Y:S04]  /*2a760*/  LDL.LU.64 R18, [R1+0x2b8] ;  /* 0x0002b80001127983 */ /* 0x000ee80000300a00 */
[----:B-1----:R-:W4:Y:S04]  /*2a770*/  LDL.LU.64 R4, [R1+0x290] ;  /* 0x0002900001047983 */ /* 0x002f280000300a00 */
[----:B--2---:R-:W2:Y:S04]  /*2a780*/  LDL.LU.64 R6, [R1+0x298] ;  /* 0x0002980001067983 */ /* 0x004ea80000300a00 */
[----:B--2---:R-:W-:Y:S04]  /*2a790*/  STL.64 [R1+0x2350], R6 ;  /* 0x0023500601007387 */ /* 0x004fe80000100a00 */
[----:B----4-:R0:W-:Y:S04]  /*2a7a0*/  STL.64 [R1+0x2348], R4 ;  /* 0x0023480401007387 */ /* 0x0101e80000100a00 */
[----:B0-----:R-:W2:Y:S04]  /*2a7b0*/  LDL.LU.64 R4, [R1+0x2a0] ;  /* 0x0002a00001047983 */ /* 0x001ea80000300a00 */
[----:B------:R-:W2:Y:S04]  /*2a7c0*/  LDL.LU.64 R6, [R1+0x2a8] ;  /* 0x0002a80001067983 */ /* 0x000ea80000300a00 */
        /* <DEDUP_REMOVED lines=16> */
[C---:B---3--:R-:W-:Y:S03]  /*2a8d0*/  HMMA.16816.F32 R16, R12.reuse, R20, R16 ;  /* 0x000000140c10723c */ /* 0x048fe60000001810 */
[----:B-----5:R-:W-:Y:S04]  /*2a8e0*/  STL.64 [R1+0x2310], R26 ;  /* 0x0023101a01007387 */ /* 0x020fe80000100a00 */
[----:B--2---:R0:W-:Y:S04]  /*2a8f0*/  STL.64 [R1+0x2308], R24 ;  /* 0x0023081801007387 */ /* 0x0041e80000100a00 */
[----:B0-----:R-:W2:Y:S04]  /*2a900*/  LDL.LU.64 R24, [R1+0x260] ;  /* 0x0002600001187983 */ /* 0x001ea80000300a00 */
[----:B------:R-:W2:Y:S04]  /*2a910*/  LDL.LU.64 R26, [R1+0x268] ;  /* 0x00026800011a7983 */ /* 0x000ea80000300a00 */
[----:B------:R-:W3:Y:S04]  /*2a920*/  LDL.LU R0, [R1+0x574] ;  /* 0x0005740001007983 */ /* 0x000ee80000300800 */
[----:B------:R-:W5:Y:S04]  /*2a930*/  LDL.LU R22, [R1+0x580] ;  /* 0x0005800001167983 */ /* 0x000f680000300800 */
[----:B------:R-:W2:Y:S04]  /*2a940*/  LDL.LU R23, [R1+0x590] ;  /* 0x0005900001177983 */ /* 0x000ea80000300800 */
[----:B------:R-:W2:Y:S04]  /*2a950*/  LDL.LU R28, [R1+0x5a8] ;  /* 0x0005a800011c7983 */ /* 0x000ea80000300800 */
[----:B------:R-:W-:Y:S04]  /*2a960*/  STL.64 [R1+0xf0], R16 ;  /* 0x0000f01001007387 */ /* 0x000fe80000100a00 */
[----:B------:R0:W-:Y:S04]  /*2a970*/  STL.64 [R1+0xf8], R18 ;  /* 0x0000f81201007387 */ /* 0x0001e80000100a00 */
[----:B0-----:R-:W2:Y:S04]  /*2a980*/  LDL.LU.64 R18, [R1+0x2360] ;  /* 0x0023600001127983 */ /* 0x001ea80000300a00 */
[----:B------:R-:W3:Y:S01]  /*2a990*/  LDL.LU.64 R16, [R1+0x2358] ;  /* 0x0023580001107983 */ /* 0x000ee20000300a00 */
[----:B--2---:R-:W-:-:S15]  /*2a9a0*/  HMMA.16816.F32 R4, R12, R18, R4 ;  /* 0x000000120c04723c */ /* 0x004fde0000001804 */
[----:B------:R-:W-:-:S04]  /*2a9b0*/  NOP ;  /* 0x0000000000007918 */ /* 0x000fc80000000000 */
[----:B------:R-:W-:Y:S04]  /*2a9c0*/  STL.64 [R1+0x100], R4 ;  /* 0x0001000401007387 */ /* 0x000fe80000100a00 */
[----:B------:R0:W-:Y:S04]  /*2a9d0*/  STL.64 [R1+0x108], R6 ;  /* 0x0001080601007387 */ /* 0x0001e80000100a00 */
[----:B0-----:R-:W2:Y:S04]  /*2a9e0*/  LDL.LU.64 R6, [R1+0x2350] ;  /* 0x0023500001067983 */ /* 0x001ea80000300a00 */
[----:B------:R-:W2:Y:S02]  /*2a9f0*/  LDL.LU.64 R4, [R1+0x2348] ;  /* 0x0023480001047983 */ /* 0x000ea40000300a00 */
[----:B--2---:R-:W-:-:S15]  /*2aa00*/  HMMA.16816.F32 R4, R12, R2, R4 ;  /* 0x000000020c04723c */ /* 0x004fde0000001804 */
[----:B------:R-:W-:-:S04]  /*2aa10*/  NOP ;  /* 0x0000000000007918 */ /* 0x000fc80000000000 */
[----:B------:R-:W-:Y:S04]  /*2aa20*/  STL.64 [R1+0x120], R4 ;  /* 0x0001200401007387 */ /* 0x000fe80000100a00 */
[----:B------:R0:W-:Y:S04]  /*2aa30*/  STL.64 [R1+0x128], R6 ;  /* 0x0001280601007387 */ /* 0x0001e80000100a00 */
[----:B0-----:R-:W2:Y:S04]  /*2aa40*/  LDL.LU.64 R6, [R1+0x2340] ;  /* 0x0023400001067983 */ /* 0x001ea80000300a00 */
[----:B------:R-:W4:Y:S02]  /*2aa50*/  LDL.LU.64 R4, [R1+0x2338] ;  /* 0x0023380001047983 */ /* 0x000f240000300a00 */
[----:B----4-:R-:W-:-:S15]  /*2aa60*/  HMMA.16816.F32 R8, R12, R4, R8 ;  /* 0x000000040c08723c */ /* 0x010fde0000001808 */
        /* <DEDUP_REMOVED lines=10> */
[----:B------:R-:W4:Y:S04]  /*2ab10*/  LDL.LU.64 R8, [R1+0x2318] ;  /* 0x0023180001087983 */ /* 0x000f280000300a00 */
[----:B------:R0:W-:Y:S04]  /*2ab20*/  STL.64 [R1+0x22d0], R6 ;  /* 0x0022d00601007387 */ /* 0x0001e80000100a00 */
[----:B0-----:R-:W5:Y:S04]  /*2ab30*/  LDL.LU R6, [R1+0x588] ;  /* 0x0005880001067983 */ /* 0x001f680000300800 */
[----:B------:R-:W2:Y:S04]  /*2ab40*/  LDL.LU R7, [R1+0x594] ;  /* 0x0005940001077983 */ /* 0x000ea80000300800 */
[----:B------:R0:W-:Y:S04]  /*2ab50*/  STL.64 [R1+0x22c8], R4 ;  /* 0x0022c80401007387 */ /* 0x0001e80000100a00 */
[----:B0-----:R-:W3:Y:S01]  /*2ab60*/  LDL.LU R5, [R1+0x578] ;  /* 0x0005780001057983 */ /* 0x001ee20000300800 */
        /* <DEDUP_REMOVED lines=11> */
[----:B------:R-:W2:Y:S01]  /*2ac20*/  LDL.LU.64 R24, [R1+0x22f8] ;  /* 0x0022f80001187983 */ /* 0x000ea20000300a00 */
[----:B---3--:R-:W-:-:S02]  /*2ac30*/  IMAD R0, R0, 0x100, R5 ;  /* 0x0000010000007824 */ /* 0x008fc400078e0205 */
[----:B-----5:R-:W-:Y:S02]  /*2ac40*/  IMAD R22, R22, 0x100, R6 ;  /* 0x0000010016167824 */ /* 0x020fe400078e0206 */
        /* <DEDUP_REMOVED lines=18> */
[----:B------:R-:W5:Y:S01]  /*2ad70*/  LDL.LU.64 R10, [R1+0x248] ;  /* 0x00024800010a7983 */ /* 0x000f620000300a00 */
[----:B------:R-:W-:-:S03]  /*2ad80*/  IMAD R28, R29, 0x100, R28 ;  /* 0x000001001d1c7824 */ /* 0x000fc600078e021c */
        /* <DEDUP_REMOVED lines=9> */
[----:B------:R-:W-:-:S07]  /*2ae20*/  F2FP.F16.E5M2.UNPACK_B R15, R28 ;  /* 0x0000001cff0f723e */ /* 0x000fce00020004ff */
[C---:B---3--:R-:W-:Y:S01]  /*2ae30*/  HMMA.16816.F32 R20, R12.reuse, R20, R16 ;  /* 0x000000140c14723c */ /* 0x048fe20000001810 */
[----:B--2---:R-:W-:Y:S04]  /*2ae40*/  STL.64 [R1+0x22a0], R26 ;  /* 0x0022a01a01007387 */ /* 0x004fe80000100a00 */
[----:B-----5:R0:W-:Y:S04]  /*2ae50*/  STL.64 [R1+0x2298], R24 ;  /* 0x0022981801007387 */ /* 0x0201e80000100a00 */
[----:B0-----:R-:W2:Y:S04]  /*2ae60*/  LDL.LU.64 R24, [R1+0x220] ;  /* 0x0002200001187983 */ /* 0x001ea80000300a00 */
[----:B------:R-:W2:Y:S04]  /*2ae70*/  LDL.LU.64 R26, [R1+0x228] ;  /* 0x00022800011a7983 */ /* 0x000ea80000300a00 */
[----:B------:R-:W3:Y:S04]  /*2ae80*/  LDL.LU R0, [R1+0x638] ;  /* 0x0006380001007983 */ /* 0x000ee80000300800 */
[----:B------:R-:W5:Y:S04]  /*2ae90*/  LDL.LU R28, [R1+0x650] ;  /* 0x00065000011c7983 */ /* 0x000f680000300800 */
[----:B------:R-:W2:Y:S04]  /*2aea0*/  LDL.LU.64 R18, [R1+0x22f0] ;  /* 0x0022f00001127983 */ /* 0x000ea80000300a00 */
[----:B------:R-:W3:Y:S04]  /*2aeb0*/  LDL.LU.64 R16, [R1+0x22e8] ;  /* 0x0022e80001107983 */ /* 0x000ee80000300a00 */
[----:B------:R0:W-:Y:S04]  /*2aec0*/  STL.64 [R1+0x200], R20 ;  /* 0x0002001401007387 */ /* 0x0001e80000100a00 */
[----:B------:R1:W-:Y:S04]  /*2aed0*/  STL.64 [R1+0x208], R22 ;  /* 0x0002081601007387 */ /* 0x0003e80000100a00 */
[----:B0-----:R-:W3:Y:S04]  /*2aee0*/  LDL.LU.64 R20, [R1+0x230] ;  /* 0x0002300001147983 */ /* 0x001ee80000300a00 */
[----:B-1----:R-:W3:Y:S01]  /*2aef0*/  LDL.LU.64 R22, [R1+0x238] ;  /* 0x0002380001167983 */ /* 0x002ee20000300a00 */
[----:B--2---:R-:W-:-:S15]  /*2af00*/  HMMA.16816.F32 R4, R12, R18, R4 ;  /* 0x000000120c04723c */ /* 0x004fde0000001804 */
[----:B------:R-:W-:-:S04]  /*2af10*/  NOP ;  /* 0x0000000000007918 */ /* 0x000fc80000000000 */
[----:B------:R-:W-:Y:S04]  /*2af20*/  STL.64 [R1+0x1f0], R4 ;  /* 0x0001f00401007387 */ /* 0x000fe80000100a00 */
[----:B------:R0:W-:Y:S04]  /*2af30*/  STL.64 [R1+0x1f8], R6 ;  /* 0x0001f80601007387 */ /* 0x0001e80000100a00 */
[----:B0-----:R-:W2:Y:S04]  /*2af40*/  LDL.LU.64 R6, [R1+0x22e0] ;  /* 0x0022e00001067983 */ /* 0x001ea80000300a00 */
[----:B------:R-:W2:Y:S04]  /*2af50*/  LDL.LU.64 R4, [R1+0x22d8] ;  /* 0x0022d80001047983 */ /* 0x000ea80000300a00 */
[----:B------:R-:W3:Y:S04]  /*2af60*/  LDL.LU R18, [R1+0x648] ;  /* 0x0006480001127983 */ /* 0x000ee80000300800 */
[----:B------:R-:W5:Y:S01]  /*2af70*/  LDL.LU R19, [R1+0x654] ;  /* 0x0006540001137983 */ /* 0x000f620000300800 */
[----:B--2---:R-:W-:-:S15]  /*2af80*/  HMMA.16816.F32 R4, R12, R2, R4 ;  /* 0x000000020c04723c */ /* 0x004fde0000001804 */
[----:B------:R-:W-:-:S04]  /*2af90*/  NOP ;  /* 0x0000000000007918 */ /* 0x000fc80000000000 */
[----:B------:R-:W-:Y:S04]  /*2afa0*/  STL.64 [R1+0x1e0], R4 ;  /* 0x0001e00401007387 */ /* 0x000fe80000100a00 */
[----:B------:R0:W-:Y:S04]  /*2afb0*/  STL.64 [R1+0x1e8], R6 ;  /* 0x0001e80601007387 */ /* 0x0001e80000100a00 */
[----:B0-----:R-:W2:Y:S04]  /*2afc0*/  LDL.LU.64 R6, [R1+0x22d0] ;  /* 0x0022d00001067983 */ /* 0x001ea80000300a00 */
[----:B------:R-:W4:Y:S04]  /*2afd0*/  LDL.LU.64 R4, [R1+0x22c8] ;  /* 0x0022c80001047983 */ /* 0x000f280000300a00 */
[----:B------:R-:W2:Y:S04]  /*2afe0*/  LDL.LU R2, [R1+0x640] ;  /* 0x0006400001027983 */ /* 0x000ea80000300800 */
[----:B------:R-:W3:Y:S01]  /*2aff0*/  LDL.LU R3, [R1+0x64c] ;  /* 0x00064c0001037983 */ /* 0x000ee20000300800 */
[----:B----4-:R-:W-:-:S15]  /*2b000*/  HMMA.16816.F32 R8, R12, R4, R8 ;  /* 0x000000040c08723c */ /* 0x010fde0000001808 */
[----:B------:R-:W-:-:S04]  /*2b010*/  NOP ;  /* 0x0000000000007918 */ /* 0x000fc80000000000 */
[----:B------:R-:W-:Y:S04]  /*2b020*/  STL.64 [R1+0x1d0], R8 ;  /* 0x0001d00801007387 */ /* 0x000fe80000100a00 */
[----:B------:R0:W-:Y:S04]  /*2b030*/  STL.64 [R1+0x1d8], R10 ;  /* 0x0001d80a01007387 */ /* 0x0001e80000100a00 */
[----:B0-----:R-:W2:Y:S04]  /*2b040*/  LDL.LU.64 R10, [R1+0x22c0] ;  /* 0x0022c000010a7983 */ /* 0x001ea80000300a00 */
[----:B------:R-:W2:Y:S04]  /*2b050*/  LDL.LU.64 R8, [R1+0x22b8] ;  /* 0x0022b80001087983 */ /* 0x000ea80000300a00 */
[----:B------:R-:W4:Y:S04]  /*2b060*/  LDL.LU R4, [R1+0x63c] ;  /* 0x00063c0001047983 */ /* 0x000f280000300800 */
[----:B------:R-:W3:Y:S01]  /*2b070*/  LDL.LU R5, [R1+0x644] ;  /* 0x0006440001057983 */ /* 0x000ee20000300800 */
        /* <DEDUP_REMOVED lines=9> */
[----:B------:R0:W-:Y:S01]  /*2b110*/  STL [R1+0x1b8], R26 ;  /* 0x0001b81a01007387 */ /* 0x0001e20000100800 */
[----:B------:R-:W-:-:S03]  /*2b120*/  IMAD.MOV.U32 R29, RZ, RZ, R27 ;  /* 0x000000ffff1d7224 */ /* 0x000fc600078e001b */
[----:B0-----:R-:W2:Y:S04]  /*2b130*/  LDL.LU.64 R26, [R1+0x22a0] ;  /* 0x0022a000011a7983 */ /* 0x001ea80000300a00 */
[----:B------:R-:W2:Y:S04]  /*2b140*/  LDL.LU.64 R24, [R1+0x2298] ;  /* 0x0022980001187983 */ /* 0x000ea80000300a00 */
[----:B------:R-:W-:Y:S01]  /*2b150*/  STL [R1+0x2140], R29 ;  /* 0x0021401d01007387 */ /* 0x000fe20000100800 */
[----:B---3--:R-:W-:Y:S02]  /*2b160*/  IMAD R3, R18, 0x100, R3 ;  /* 0x0000010012037824 */ /* 0x008fe400078e0203 */
[----:B------:R-:W-:Y:S01]  /*2b170*/  IMAD R2, R2, 0x100, R5 ;  /* 0x0000010002027824 */ /* 0x000fe200078e0205 */
[----:B--2---:R-:W-:Y:S01]  /*2b180*/  HMMA.16816.F32 R8, R12, R10, R24 ;  /* 0x0000000a0c08723c */ /* 0x004fe20000001818 */
[----:B------:R-:W2:Y:S04]  /*2b190*/  LDL.LU.64 R26, [R1+0x2290] ;  /* 0x00229000011a7983 */ /* 0x000ea80000300a00 */
[----:B------:R-:W3:-:S14]  /*2b1a0*/  LDL.LU.64 R24, [R1+0x2288] ;  /* 0x0022880001187983 */ /* 0x000edc0000300a00 */
[----:B------:R-:W-:Y:S04]  /*2b1b0*/  STL.64 [R1+0x1a0], R8 ;  /* 0x0001a00801007387 */ /* 0x000fe80000100a00 */
[----:B------:R0:W-:Y:S02]  /*2b1c0*/  STL.64 [R1+0x1a8], R10 ;  /* 0x0001a80a01007387 */ /* 0x0001e40000100a00 */
[----:B0-----:R-:W-:-:S15]  /*2b1d0*/  HMMA.16816.F32 R8, R12, R16, R20 ;  /* 0x000000100c08723c */ /* 0x001fde0000001814 */
[----:B------:R-:W-:-:S04]  /*2b1e0*/  NOP ;  /* 0x0000000000007918 */ /* 0x000fc80000000000 */
[----:B------:R0:W-:Y:S04]  /*2b1f0*/  STL.64 [R1+0x170], R8 ;  /* 0x0001700801007387 */ /* 0x0001e80000100a00 */
[----:B------:R3:W-:Y:S04]  /*2b200*/  STL [R1+0x178], R10 ;  /* 0x0001780a01007387 */ /* 0x0007e80000100800 */
[----:B------:R-:W2:Y:S04]  /*2b210*/  LDL.LU R20, [R1+0x2e0] ;  /* 0x0002e00001147983 */ /* 0x000ea80000300800 */
[----:B------:R-:W2:Y:S04]  /*2b220*/  LDL.LU R21, [R1+0x2e4] ;  /* 0x0002e40001157983 */ /* 0x000ea80000300800 */
[----:B------:R-:W2:Y:S04]  /*2b230*/  LDL.LU R18, [R1+0x2f0] ;  /* 0x0002f00001127983 */ /* 0x000ea80000300800 */
[----:B------:R-:W2:Y:S04]  /*2b240*/  LDL.LU R5, [R1+0x314] ;  /* 0x0003140001057983 */ /* 0x000ea80000300800 */
[----:B------:R-:W2:Y:S04]  /*2b250*/  LDL.LU R6, [R1+0x320] ;  /* 0x0003200001067983 */ /* 0x000ea80000300800 */
[----:B------:R-:W2:Y:S04]  /*2b260*/  LDL.LU R7, [R1+0x324] ;  /* 0x0003240001077983 */ /* 0x000ea80000300800 */
[----:B0-----:R-:W2:Y:S04]  /*2b270*/  LDL.LU R8, [R1+0x330] ;  /* 0x0003300001087983 */ /* 0x001ea80000300800 */
[----:B------:R-:W2:Y:S01]  /*2b280*/  LDL.LU R9, [R1+0x334] ;  /* 0x0003340001097983 */ /* 0x000ea20000300800 */
[----:B------:R-:W-:-:S02]  /*2b290*/  IMAD.MOV.U32 R29, RZ, RZ, R11 ;  /* 0x000000ffff1d7224 */ /* 0x000fc400078e000b */
[----:B----4-:R-:W-:Y:S02]  /*2b2a0*/  IMAD R0, R0, 0x100, R4 ;  /* 0x0000010000007824 */ /* 0x010fe400078e0204 */
[----:B-----5:R-:W-:Y:S02]  /*2b2b0*/  IMAD R4, R28, 0x100, R19 ;  /* 0x000001001c047824 */ /* 0x020fe400078e0213 */
[----:B---3--:R-:W-:Y:S02]  /*2b2c0*/  IMAD.MOV.U32 R10, RZ, RZ, R25 ;  /* 0x000000ffff0a7224 */ /* 0x008fe400078e0019 */
[----:B------:R-:W-:Y:S01]  /*2b2d0*/  IMAD.MOV.U32 R11, RZ, RZ, R24 ;  /* 0x000000ffff0b7224 */ /* 0x000fe200078e0018 */
[----:B--2---:R0:W-:Y:S02]  /*2b2e0*/  STL.64 [R1+0x2240], R8 ;  /* 0x0022400801007387 */ /* 0x0041e40000100a00 */
[----:B0-----:R-:W-:Y:S02]  /*2b2f0*/  IMAD.MOV.U32 R8, RZ, RZ, R27 ;  /* 0x000000ffff087224 */ /* 0x001fe400078e001b */
[----:B------:R-:W-:Y:S01]  /*2b300*/  IMAD.MOV.U32 R9, RZ, RZ, R26 ;  /* 0x000000ffff097224 */ /* 0x000fe200078e001a */
[----:B------:R-:W2:Y:S04]  /*2b310*/  LDL.LU R27, [R1+0x2284] ;  /* 0x00228400011b7983 */ /* 0x000ea80000300800 */
[----:B------:R-:W3:Y:S04]  /*2b320*/  LDL.LU R26, [R1+0x2280] ;  /* 0x00228000011a7983 */ /* 0x000ee80000300800 */
[----:B------:R-:W4:Y:S04]  /*2b330*/  LDL.LU R25, [R1+0x227c] ;  /* 0x00227c0001197983 */ /* 0x000f280000300800 */
[----:B------:R-:W5:Y:S04]  /*2b340*/  LDL.LU R24, [R1+0x2278] ;  /* 0x0022780001187983 */ /* 0x000f680000300800 */
[----:B------:R-:W2:Y:S04]  /*2b350*/  LDL.LU R19, [R1+0x2f4] ;  /* 0x0002f40001137983 */ /* 0x000ea80000300800 */
[----:B------:R-:W2:Y:S04]  /*2b360*/  LDL.LU R16, [R1+0x304] ;  /* 0x0003040001107983 */ /* 0x000ea80000300800 */
[----:B------:R-:W2:Y:S04]  /*2b370*/  LDL.LU R17, [R1+0x310] ;  /* 0x0003100001117983 */ /* 0x000ea80000300800 */
[----:B------:R-:W-:Y:S04]  /*2b380*/  STL.64 [R1+0x2250], R10 ;  /* 0x0022500a01007387 */ /* 0x000fe80000100a00 */
[----:B------:R0:W-:Y:S04]  /*2b390*/  STL.64 [R1+0x2248], R8 ;  /* 0x0022480801007387 */ /* 0x0001e80000100a00 */
[----:B0-----:R-:W2:Y:S04]  /*2b3a0*/  LDL.LU R8, [R1+0x10] ;  /* 0x0000100001087983 */ /* 0x001ea80000300800 */
[----:B------:R-:W2:Y:S04]  /*2b3b0*/  LDL.LU R9, [R1+0x14] ;  /* 0x0000140001097983 */ /* 0x000ea80000300800 */
[----:B------:R-:W2:Y:S04]  /*2b3c0*/  LDL.LU R10, [R1+0x18] ;  /* 0x00001800010a7983 */ /* 0x000ea80000300800 */
[----:B------:R-:W2:Y:S01]  /*2b3d0*/  LDL.LU R11, [R1+0x1c] ;  /* 0x00001c00010b7983 */ /* 0x000ea20000300800 */
[----:B------:R-:W-:-:S03]  /*2b3e0*/  F2FP.F16.E5M2.UNPACK_B R12, R0 ;  /* 0x00000000ff0c723e */ /* 0x000fc600020004ff */
[----:B--2---:R-:W-:Y:S04]  /*2b3f0*/  STL.64 [R1+0x2260], R10 ;  /* 0x0022600a01007387 */ /* 0x004fe80000100a00 */
[----:B------:R5:W-:Y:S02]  /*2b400*/  STL.64 [R1+0x2258], R8 ;  /* 0x0022580801007387 */ /* 0x000be40000100a00 */
[----:B-----5:R-:W-:Y:S02]  /*2b410*/  IMAD.MOV.U32 R8, RZ, RZ, R24 ;  /* 0x000000ffff087224 */ /* 0x020fe400078e0018 */
[----:B----4-:R-:W-:Y:S01]  /*2b420*/  IMAD.MOV.U32 R9, RZ, RZ, R25 ;  /* 0x000000ffff097224 */ /* 0x010fe200078e0019 */
[----:B------:R-:W2:Y:S04]  /*2b430*/  LDL.LU R24, [R1+0x2274] ;  /* 0x0022740001187983 */ /* 0x000ea80000300800 */
[----:B------:R-:W2:Y:S01]  /*2b440*/  LDL.LU R25, [R1+0x2270] ;  /* 0x0022700001197983 */ /* 0x000ea20000300800 */
[----:B---3--:R-:W-:-:S02]  /*2b450*/  IMAD.MOV.U32 R10, RZ, RZ, R26 ;  /* 0x000000ffff0a7224 */ /* 0x008fc400078e001a */
[----:B------:R-:W-:Y:S01]  /*2b460*/  IMAD.MOV.U32 R11, RZ, RZ, R27 ;  /* 0x000000ffff0b7224 */ /* 0x000fe200078e001b */
[----:B------:R-:W2:Y:S04]  /*2b470*/  LDL.LU R26, [R1+0x226c] ;  /* 0x00226c00011a7983 */ /* 0x000ea80000300800 */
[----:B------:R-:W2:Y:S04]  /*2b480*/  LDL.LU R27, [R1+0x2268] ;  /* 0x00226800011b7983 */ /* 0x000ea80000300800 */
[----:B------:R-:W3:Y:S04]  /*2b490*/  LDL.LU R28, [R1+0x340] ;  /* 0x00034000011c7983 */ /* 0x000ee80000300800 */
[----:B------:R-:W4:Y:S04]  /*2b4a0*/  LDL.LU R23, [R1+0x344] ;  /* 0x0003440001177983 */ /* 0x000f280000300800 */
[----:B------:R-:W4:Y:S01]  /*2b4b0*/  LDL.LU R22, [R1+0x350] ;  /* 0x0003500001167983 */ /* 0x000f220000300800 */
[----:B------:R-:W-:-:S02]  /*2b4c0*/  F2FP.F16.E5M2.UNPACK_B R13, R2 ;  /* 0x00000002ff0d723e */ /* 0x000fc400020004ff */
[----:B------:R-:W-:Y:S02]  /*2b4d0*/  F2FP.F16.E5M2.UNPACK_B R14, R3 ;  /* 0x00000003ff0e723e */ /* 0x000fe400020004ff */
[----:B------:R-:W-:Y:S02]  /*2b4e0*/  F2FP.F16.E5M2.UNPACK_B R15, R4 ;  /* 0x00000004ff0f723e */ /* 0x000fe400020004ff */
[----:B------:R-:W-:Y:S02]  /*2b4f0*/  F2FP.F16.E5M2.UNPACK_B R20, R20.H1 ;  /* 0x00000014ff14723e */ /* 0x000fe400030004ff */
[----:B------:R-:W-:Y:S02]  /*2b500*/  F2FP.F16.E5M2.UNPACK_B R21, R21.H1 ;  /* 0x00000015ff15723e */ /* 0x000fe400030004ff */
[----:B------:R-:W-:Y:S02]  /*2b510*/  F2FP.F16.E5M2.UNPACK_B R18, R18.H1 ;  /* 0x00000012ff12723e */ /* 0x000fe400030004ff */
[----:B------:R-:W-:Y:S01]  /*2b520*/  F2FP.F16.E5M2.UNPACK_B R19, R19.H1 ;  /* 0x00000013ff13723e */ /* 0x000fe200030004ff */
[----:B------:R0:W-:Y:S06]  /*2b530*/  STL [R1+0x21c8], R29 ;  /* 0x0021c81d01007387 */ /* 0x0001ec0000100800 */
[C---:B------:R-:W-:Y:S01]  /*2b540*/  HMMA.16816.F32 R8, R12.reuse, R18, R8 ;  /* 0x000000120c08723c */ /* 0x040fe20000001808 */
[----:B0-----:R-:W5:Y:S07]  /*2b550*/  LDL.LU R29, [R1+0x300] ;  /* 0x00030000011d7983 */ /* 0x001f6e0000300800 */
[----:B--2---:R-:W-:Y:S01]  /*2b560*/  HMMA.16816.F32 R24, R12, R20, R24 ;  /* 0x000000140c18723c */ /* 0x004fe20000001818 */
[----:B----4-:R-:W-:Y:S04]  /*2b570*/  STL.64 [R1+0x2238], R22 ;  /* 0x0022381601007387 */ /* 0x010fe80000100a00 */
[----:B------:R0:W-:-:S14]  /*2b580*/  STL.64 [R1+0x2230], R20 ;  /* 0x0022301401007387 */ /* 0x0001dc0000100a00 */
[----:B------:R1:W-:Y:S04]  /*2b590*/  STL.64 [R1+0x230], R24 ;  /* 0x0002301801007387 */ /* 0x0003e80000100a00 */
[----:B------:R2:W-:Y:S04]  /*2b5a0*/  STL.64 [R1+0x238], R26 ;  /* 0x0002381a01007387 */ /* 0x0005e80000100a00 */
[----:B0-----:R-:W4:Y:S04]  /*2b5b0*/  LDL.LU R20, [R1+0x30] ;  /* 0x0000300001147983 */ /* 0x001f280000300800 */
[----:B------:R-:W4:Y:S04]  /*2b5c0*/  LDL.LU R21, [R1+0x34] ;  /* 0x0000340001157983 */ /* 0x000f280000300800 */
[----:B------:R-:W4:Y:S04]  /*2b5d0*/  LDL.LU R22, [R1+0x38] ;  /* 0x0000380001167983 */ /* 0x000f280000300800 */
[----:B------:R-:W4:Y:S04]  /*2b5e0*/  LDL.LU R23, [R1+0x3c] ;  /* 0x00003c0001177983 */ /* 0x000f280000300800 */
[----:B-1----:R-:W3:Y:S04]  /*2b5f0*/  LDL.LU R24, [R1+0xe0] ;  /* 0x0000e00001187983 */ /* 0x002ee80000300800 */
[----:B------:R-:W3:Y:S04]  /*2b600*/  LDL.LU R25, [R1+0xe4] ;  /* 0x0000e40001197983 */ /* 0x000ee80000300800 */
[----:B--2---:R-:W2:Y:S04]  /*2b610*/  LDL.LU R26, [R1+0xe8] ;  /* 0x0000e800011a7983 */ /* 0x004ea80000300800 */
[----:B------:R-:W2:Y:S04]  /*2b620*/  LDL.LU R27, [R1+0xec] ;  /* 0x0000ec00011b7983 */ /* 0x000ea80000300800 */
[----:B------:R-:W-:Y:S04]  /*2b630*/  STL.64 [R1+0x250], R8 ;  /* 0x0002500801007387 */ /* 0x000fe80000100a00 */
[----:B------:R0:W-:Y:S04]  /*2b640*/  STL.64 [R1+0x258], R10 ;  /* 0x0002580a01007387 */ /* 0x0001e80000100a00 */
[----:B0-----:R-:W2:Y:S04]  /*2b650*/  LDL.LU.64 R10, [R1+0x2260] ;  /* 0x00226000010a7983 */ /* 0x001ea80000300a00 */
[----:B------:R-:W2:Y:S01]  /*2b660*/  LDL.LU.64 R8, [R1+0x2258] ;  /* 0x0022580001087983 */ /* 0x000ea20000300a00 */
[----:B-----5:R-:W-:-:S02]  /*2b670*/  F2FP.F16.E5M2.UNPACK_B R2, R29.H1 ;  /* 0x0000001dff02723e */ /* 0x020fc400030004ff */
[----:B------:R-:W-:-:S07]  /*2b680*/  F2FP.F16.E5M2.UNPACK_B R3, R16.H1 ;  /* 0x00000010ff03723e */ /* 0x000fce00030004ff */
[----:B--2---:R-:W-:-:S15]  /*2b690*/  HMMA.16816.F32 R8, R12, R2, R8 ;  /* 0x000000020c08723c */ /* 0x004fde0000001808 */
[----:B------:R-:W-:-:S04]  /*2b6a0*/  NOP ;  /* 0x0000000000007918 */ /* 0x000fc80000000000 */
[----:B------:R-:W-:Y:S04]  /*2b6b0*/  STL.64 [R1+0x270], R8 ;  /* 0x0002700801007387 */ /* 0x000fe80000100a00 */
[----:B------:R0:W-:Y:S04]  /*2b6c0*/  STL.64 [R1+0x278], R10 ;  /* 0x0002780a01007387 */ /* 0x0001e80000100a00 */
[----:B0-----:R-:W2:Y:S04]  /*2b6d0*/  LDL.LU.64 R10, [R1+0x2250] ;  /* 0x00225000010a7983 */ /* 0x001ea80000300a00 */
[----:B------:R-:W2:Y:S01]  /*2b6e0*/  LDL.LU.64 R8, [R1+0x2248] ;  /* 0x0022480001087983 */ /* 0x000ea20000300a00 */
[----:B------:R-:W-:-:S02]  /*2b6f0*/  F2FP.F16.E5M2.UNPACK_B R4, R17.H1 ;  /* 0x00000011ff04723e */ /* 0x000fc400030004ff */
[----:B------:R-:W-:Y:S02]  /*2b700*/  F2FP.F16.E5M2.UNPACK_B R5, R5.H1 ;  /* 0x00000005ff05723e */ /* 0x000fe400030004ff */
[----:B------:R-:W-:Y:S02]  /*2b710*/  F2FP.F16.E5M2.UNPACK_B R6, R6.H1 ;  /* 0x00000006ff06723e */ /* 0x000fe400030004ff */
[----:B------:R-:W-:-:S07]  /*2b720*/  F2FP.F16.E5M2.UNPACK_B R7, R7.H1 ;  /* 0x00000007ff07723e */ /* 0x000fce00030004ff */
[C---:B----4-:R-:W-:Y:S08]  /*2b730*/  HMMA.16816.F32 R20, R12.reuse, R6, R20 ;  /* 0x000000060c14723c */ /* 0x050ff00000001814 */
[----:B--2---:R-:W-:-:S15]  /*2b740*/  HMMA.16816.F32 R8, R12, R4, R8 ;  /* 0x000000040c08723c */ /* 0x004fde0000001808 */
[----:B------:R-:W-:-:S04]  /*2b750*/  NOP ;  /* 0x0000000000007918 */ /* 0x000fc80000000000 */
[----:B------:R0:W-:Y:S04]  /*2b760*/  STL.64 [R1+0x280], R8 ;  /* 0x0002800801007387 */ /* 0x0001e80000100a00 */
[----:B------:R-:W-:Y:S04]  /*2b770*/  STL.64 [R1+0x288], R10 ;  /* 0x0002880a01007387 */ /* 0x000fe80000100a00 */
[----:B0-----:R-:W2:Y:S04]  /*2b780*/  LDL.LU.64 R8, [R1+0x2240] ;  /* 0x0022400001087983 */ /* 0x001ea80000300a00 */
[----:B------:R-:W-:Y:S04]  /*2b790*/  STL.64 [R1+0x2a0], R20 ;  /* 0x0002a01401007387 */ /* 0x000fe80000100a00 */
[----:B------:R0:W-:Y:S04]  /*2b7a0*/  STL.64 [R1+0x2a8], R22 ;  /* 0x0002a81601007387 */ /* 0x0001e80000100a00 */
[----:B0-----:R-:W4:Y:S04]  /*2b7b0*/  LDL.LU.64 R22, [R1+0x2238] ;  /* 0x0022380001167983 */ /* 0x001f280000300a00 */
[----:B------:R-:W5:Y:S04]  /*2b7c0*/  LDL.LU.64 R20, [R1+0x2230] ;  /* 0x0022300001147983 */ /* 0x000f680000300a00 */
[----:B------:R-:W-:Y:S04]  /*2b7d0*/  STL.64 [R1+0x21f8], R6 ;  /* 0x0021f80601007387 */ /* 0x000fe80000100a00 */
[----:B------:R0:W-:Y:S04]  /*2b7e0*/  STL.64 [R1+0x21f0], R4 ;  /* 0x0021f00401007387 */ /* 0x0001e80000100a00 */
[----:B0-----:R-:W5:Y:S04]  /*2b7f0*/  LDL.LU R4, [R1+0x60] ;  /* 0x0000600001047983 */ /* 0x001f680000300800 */
[----:B------:R-:W5:Y:S04]  /*2b800*/  LDL.LU R5, [R1+0x64] ;  /* 0x0000640001057983 */ /* 0x000f680000300800 */
[----:B------:R-:W5:Y:S04]  /*2b810*/  LDL.LU R6, [R1+0x68] ;  /* 0x0000680001067983 */ /* 0x000f680000300800 */
[----:B------:R-:W5:Y:S01]  /*2b820*/  LDL.LU R7, [R1+0x6c] ;  /* 0x00006c0001077983 */ /* 0x000f620000300800 */
[----:B---3--:R-:W-:-:S03]  /*2b830*/  F2FP.F16.E5M2.UNPACK_B R10, R28.H1 ;  /* 0x0000001cff0a723e */ /* 0x008fc600030004ff */
[----:B------:R-:W3:Y:S01]  /*2b840*/  LDL.LU R29, [R1+0x680] ;  /* 0x00068000011d7983 */ /* 0x000ee20000300800 */
[----:B--2---:R-:W-:Y:S02]  /*2b850*/  F2FP.F16.E5M2.UNPACK_B R8, R8.H1 ;  /* 0x00000008ff08723e */ /* 0x004fe400030004ff */
[----:B------:R-:W-:Y:S02]  /*2b860*/  F2FP.F16.E5M2.UNPACK_B R9, R9.H1 ;  /* 0x00000009ff09723e */ /* 0x000fe400030004ff */
[----:B----4-:R-:W-:-:S07]  /*2b870*/  F2FP.F16.E5M2.UNPACK_B R11, R23.H1 ;  /* 0x00000017ff0b723e */ /* 0x010fce00030004ff */
[C---:B------:R-:W-:Y:S08]  /*2b880*/  HMMA.16816.F32 R24, R12.reuse, R10, R24 ;  /* 0x0000000a0c18723c */ /* 0x040ff00000001818 */
[----:B-----5:R-:W-:-:S15]  /*2b890*/  HMMA.16816.F32 R4, R12, R8, R4 ;  /* 0x000000080c04723c */ /* 0x020fde0000001804 */
[----:B------:R-:W-:-:S04]  /*2b8a0*/  NOP ;  /* 0x0000000000007918 */ /* 0x000fc80000000000 */
[----:B------:R0:W-:Y:S04]  /*2b8b0*/  STL.64 [R1+0x2c0], R4 ;  /* 0x0002c00401007387 */ /* 0x0001e80000100a00 */
[----:B------:R1:W-:Y:S04]  /*2b8c0*/  STL.64 [R1+0x2c8], R6 ;  /* 0x0002c80601007387 */ /* 0x0003e80000100a00 */
[----:B0-----:R-:W2:Y:S04]  /*2b8d0*/  LDL.LU R4, [R1+0xb0] ;  /* 0x0000b00001047983 */ /* 0x001ea80000300800 */
[----:B------:R0:W-:Y:S04]  /*2b8e0*/  STL.64 [R1+0x2d0], R24 ;  /* 0x0002d01801007387 */ /* 0x0001e80000100a00 */
[----:B------:R4:W-:Y:S04]  /*2b8f0*/  STL.64 [R1+0x2d8], R26 ;  /* 0x0002d81a01007387 */ /* 0x0009e80000100a00 */
[----:B------:R-:W2:Y:S04]  /*2b900*/  LDL.LU R5, [R1+0xb4] ;  /* 0x0000b40001057983 */ /* 0x000ea80000300800 */
[----:B-1----:R-:W5:Y:S04]  /*2b910*/  LDL.LU R6, [R1+0xb8] ;  /* 0x0000b80001067983 */ /* 0x002f680000300800 */
[----:B------:R-:W5:Y:S04]  /*2b920*/  LDL.LU R7, [R1+0xbc] ;  /* 0x0000bc0001077983 */ /* 0x000f680000300800 */
[----:B------:R-:W2:Y:S01]  /*2b930*/  LDL.LU R17, [R1+0x354] ;  /* 0x0003540001117983 */ /* 0x000ea20000300800 */
[----:B------:R-:W-:-:S03]  /*2b940*/  F2FP.F16.E5M2.UNPACK_B R16, R22.H1 ;  /* 0x00000016ff10723e */ /* 0x000fc600030004ff */
[----:B0-----:R-:W3:Y:S04]  /*2b950*/  LDL.LU R24, [R1+0x65c] ;  /* 0x00065c0001187983 */ /* 0x001ee80000300800 */
[----:B------:R-:W3:Y:S04]  /*2b960*/  LDL.LU R0, [R1+0x658] ;  /* 0x0006580001007983 */ /* 0x000ee80000300800 */
[----:B------:R-:W3:Y:S04]  /*2b970*/  LDL.LU R25, [R1+0x664] ;  /* 0x0006640001197983 */ /* 0x000ee80000300800 */
[----:B------:R-:W3:Y:S04]  /*2b980*/  LDL.LU R22, [R1+0x660] ;  /* 0x0006600001167983 */ /* 0x000ee80000300800 */
[----:B----4-:R-:W4:Y:S04]  /*2b990*/  LDL.LU R26, [R1+0x66c] ;  /* 0x00066c00011a7983 */ /* 0x010f280000300800 */
[----:B------:R-:W4:Y:S04]  /*2b9a0*/  LDL.LU R23, [R1+0x668] ;  /* 0x0006680001177983 */ /* 0x000f280000300800 */
[----:B------:R-:W3:Y:S04]  /*2b9b0*/  LDL.LU R27, [R1+0x674] ;  /* 0x00067400011b7983 */ /* 0x000ee80000300800 */
[----:B------:R-:W3:Y:S04]  /*2b9c0*/  LDL.LU R28, [R1+0x670] ;  /* 0x00067000011c7983 */ /* 0x000ee80000300800 */
[----:B-----5:R-:W-:Y:S04]  /*2b9d0*/  STL.64 [R1+0x2208], R6 ;  /* 0x0022080601007387 */ /* 0x020fe80000100a00 */
[----:B--2---:R0:W-:Y:S04]  /*2b9e0*/  STL.64 [R1+0x2200], R4 ;  /* 0x0022000401007387 */ /* 0x0041e80000100a00 */
[----:B0-----:R-:W2:Y:S04]  /*2b9f0*/  LDL.LU R4, [R1+0xc0] ;  /* 0x0000c00001047983 */ /* 0x001ea80000300800 */
[----:B------:R-:W2:Y:S04]  /*2ba00*/  LDL.LU R5, [R1+0xc4] ;  /* 0x0000c40001057983 */ /* 0x000ea80000300800 */
[----:B------:R-:W5:Y:S04]  /*2ba10*/  LDL.LU R6, [R1+0xc8] ;  /* 0x0000c80001067983 */ /* 0x000f680000300800 */
[----:B------:R-:W5:Y:S04]  /*2ba20*/  LDL.LU R7, [R1+0xcc] ;  /* 0x0000cc0001077983 */ /* 0x000f680000300800 */
        /* <DEDUP_REMOVED lines=10> */
[----:B------:R-:W2:Y:S04]  /*2bad0*/  LDL.LU R6, [R1+0x58] ;  /* 0x0000580001067983 */ /* 0x000ea80000300800 */
[----:B------:R-:W2:Y:S04]  /*2bae0*/  LDL.LU R7, [R1+0x5c] ;  /* 0x00005c0001077983 */ /* 0x000ea80000300800 */
[----:B------:R-:W-:Y:S04]  /*2baf0*/  STL.64 [R1+0x21d8], R10 ;  /* 0x0021d80a01007387 */ /* 0x000fe80000100a00 */
[----:B------:R0:W-:Y:S04]  /*2bb00*/  STL.64 [R1+0x21d0], R8 ;  /* 0x0021d00801007387 */ /* 0x0001e80000100a00 */
[----:B0-----:R-:W5:Y:S04]  /*2bb10*/  LDL.LU R8, [R1+0x90] ;  /* 0x0000900001087983 */ /* 0x001f680000300800 */
[----:B------:R-:W5:Y:S04]  /*2bb20*/  LDL.LU R9, [R1+0x94] ;  /* 0x0000940001097983 */ /* 0x000f680000300800 */
[----:B------:R-:W3:Y:S04]  /*2bb30*/  LDL.LU R10, [R1+0x98] ;  /* 0x00009800010a7983 */ /* 0x000ee80000300800 */
[----:B------:R-:W3:Y:S01]  /*2bb40*/  LDL.LU R11, [R1+0x9c] ;  /* 0x00009c00010b7983 */ /* 0x000ee20000300800 */
[----:B------:R-:W-:-:S07]  /*2bb50*/  F2FP.F16.E5M2.UNPACK_B R17, R17.H1 ;  /* 0x00000011ff11723e */ /* 0x000fce00030004ff */
[----:B--2---:R-:W-:Y:S01]  /*2bb60*/  HMMA.16816.F32 R12, R12, R16, R4 ;  /* 0x000000100c0c723c */ /* 0x004fe20000001804 */
[----:B---3--:R-:W-:Y:S04]  /*2bb70*/  STL.64 [R1+0x21e8], R10 ;  /* 0x0021e80a01007387 */ /* 0x008fe80000100a00 */
[----:B-----5:R0:W-:Y:S04]  /*2bb80*/  STL.64 [R1+0x21e0], R8 ;  /* 0x0021e00801007387 */ /* 0x0201e80000100a00 */
[----:B0-----:R-:W2:Y:S04]  /*2bb90*/  LDL.LU R8, [R1+0xa0] ;  /* 0x0000a00001087983 */ /* 0x001ea80000300800 */
[----:B------:R-:W2:Y:S04]  /*2bba0*/  LDL.LU R9, [R1+0xa4] ;  /* 0x0000a40001097983 */ /* 0x000ea80000300800 */
[----:B------:R-:W2:Y:S04]  /*2bbb0*/  LDL.LU R10, [R1+0xa8] ;  /* 0x0000a800010a7983 */ /* 0x000ea80000300800 */
[----:B------:R-:W2:Y:S04]  /*2bbc0*/  LDL.LU R11, [R1+0xac] ;  /* 0x0000ac00010b7983 */ /* 0x000ea80000300800 */
[----:B------:R-:W3:Y:S04]  /*2bbd0*/  LDL.LU.64 R6, [R1+0x2228] ;  /* 0x0022280001067983 */ /* 0x000ee80000300a00 */
[----:B------:R-:W3:Y:S01]  /*2bbe0*/  LDL.LU.64 R4, [R1+0x2220] ;  /* 0x0022200001047983 */ /* 0x000ee20000300a00 */
[----:B------:R-:W-:-:S02]  /*2bbf0*/  IMAD R0, R0, 0x100, R24 ;  /* 0x0000010000007824 */ /* 0x000fc400078e0218 */
[----:B------:R-:W-:Y:S02]  /*2bc00*/  IMAD R22, R22, 0x100, R25 ;  /* 0x0000010016167824 */ /* 0x000fe400078e0219 */
[----:B----4-:R-:W-:Y:S02]  /*2bc10*/  IMAD R23, R23, 0x100, R26 ;  /* 0x0000010017177824 */ /* 0x010fe400078e021a */
[----:B------:R-:W-:Y:S01]  /*2bc20*/  IMAD R24, R28, 0x100, R27 ;  /* 0x000001001c187824 */ /* 0x000fe200078e021b */
[----:B------:R-:W-:Y:S04]  /*2bc30*/  STL.64 [R1+0x290], R12 ;  /* 0x0002900c01007387 */ /* 0x000fe80000100a00 */
[----:B------:R0:W-:Y:S01]  /*2bc40*/  STL [R1+0x298], R14 ;  /* 0x0002980e01007387 */ /* 0x0001e20000100800 */
[----:B------:R-:W-:Y:S01]  /*2bc50*/  IMAD.MOV.U32 R28, RZ, RZ, R15 ;  /* 0x000000ffff1c7224 */ /* 0x000fe200078e000f */
[----:B------:R-:W-:-:S02]  /*2bc60*/  F2FP.F16.E5M2.UNPACK_B R15, R24 ;  /* 0x00000018ff0f723e */ /* 0x000fc400020004ff */
[----:B0-----:R-:W-:Y:S02]  /*2bc70*/  F2FP.F16.E5M2.UNPACK_B R14, R23 ;  /* 0x00000017ff0e723e */ /* 0x001fe400020004ff */
[----:B------:R-:W-:Y:S02]  /*2bc80*/  F2FP.F16.E5M2.UNPACK_B R12, R0 ;  /* 0x00000000ff0c723e */ /* 0x000fe400020004ff */
[----:B------:R-:W-:Y:S01]  /*2bc90*/  F2FP.F16.E5M2.UNPACK_B R13, R22 ;  /* 0x00000016ff0d723e */ /* 0x000fe200020004ff */
[----:B------:R-:W-:Y:S04]  /*2bca0*/  STL [R1+0x2084], R28 ;  /* 0x0020841c01007387 */ /* 0x000fe80000100800 */
[----:B------:R-:W4:Y:S04]  /*2bcb0*/  LDL.LU R0, [R1+0x678] ;  /* 0x0006780001007983 */ /* 0x000f280000300800 */
[----:B------:R-:W5:Y:S04]  /*2bcc0*/  LDL.LU R22, [R1+0x684] ;  /* 0x0006840001167983 */ /* 0x000f680000300800 */
[----:B------:R-:W4:Y:S04]  /*2bcd0*/  LDL.LU R23, [R1+0x67c] ;  /* 0x00067c0001177983 */ /* 0x000f280000300800 */
[----:B------:R-:W2:Y:S04]  /*2bce0*/  LDL.LU R24, [R1+0x70] ;  /* 0x0000700001187983 */ /* 0x000ea80000300800 */
[----:B------:R-:W2:Y:S04]  /*2bcf0*/  LDL.LU R25, [R1+0x74] ;  /* 0x0000740001197983 */ /* 0x000ea80000300800 */
[----:B------:R-:W2:Y:S04]  /*2bd00*/  LDL.LU R26, [R1+0x78] ;  /* 0x00007800011a7983 */ /* 0x000ea80000300800 */
[----:B------:R-:W2:Y:S01]  /*2bd10*/  LDL.LU R27, [R1+0x7c] ;  /* 0x00007c00011b7983 */ /* 0x000ea20000300800 */
[----:B---3--:R-:W-:-:S15]  /*2bd20*/  HMMA.16816.F32 R4, R12, R20, R4 ;  /* 0x000000140c04723c */ /* 0x008fde0000001804 */
        /* <DEDUP_REMOVED lines=16> */
[----:B------:R-:W2:Y:S02]  /*2be30*/  LDL.LU.64 R4, [R1+0x21f0] ;  /* 0x0021f00001047983 */ /* 0x000ea40000300a00 */
[----:B--2---:R-:W-:-:S15]  /*2be40*/  HMMA.16816.F32 R8, R12, R4, R8 ;  /* 0x000000040c08723c */ /* 0x004fde0000001808 */
[----:B------:R-:W-:-:S04]  /*2be50*/  NOP ;  /* 0x0000000000007918 */ /* 0x000fc80000000000 */
[----:B------:R-:W-:Y:S04]  /*2be60*/  STL [R1+0x220], R8 ;  /* 0x0002200801007387 */ /* 0x000fe80000100800 */
[----:B------:R0:W-:Y:S01]  /*2be70*/  STL.64 [R1+0x228], R10 ;  /* 0x0002280a01007387 */ /* 0x0001e20000100a00 */
[----:B------:R-:W-:-:S03]  /*2be80*/  IMAD.MOV.U32 R28, RZ, RZ, R9 ;  /* 0x000000ffff1c7224 */ /* 0x000fc600078e0009 */
[----:B0-----:R-:W3:Y:S04]  /*2be90*/  LDL.LU.64 R10, [R1+0x21e8] ;  /* 0x0021e800010a7983 */ /* 0x001ee80000300a00 */
[----:B------:R-:W3:Y:S04]  /*2bea0*/  LDL.LU.64 R8, [R1+0x21e0] ;  /* 0x0021e00001087983 */ /* 0x000ee80000300a00 */
[----:B------:R-:W-:Y:S01]  /*2beb0*/  STL [R1+0x2088], R28 ;  /* 0x0020881c01007387 */ /* 0x000fe20000100800 */
[----:B---3--:R-:W-:-:S15]  /*2bec0*/  HMMA.16816.F32 R8, R12, R6, R8 ;  /* 0x000000060c08723c */ /* 0x008fde0000001808 */
[----:B------:R-:W-:-:S04]  /*2bed0*/  NOP ;  /* 0x0000000000007918 */ /* 0x000fc80000000000 */
[----:B------:R-:W-:Y:S04]  /*2bee0*/  STL.64 [R1+0x210], R8 ;  /* 0x0002100801007387 */ /* 0x000fe80000100a00 */
[----:B------:R0:W-:Y:S04]  /*2bef0*/  STL.64 [R1+0x218], R10 ;  /* 0x0002180a01007387 */ /* 0x0001e80000100a00 */
[----:B0-----:R-:W2:Y:S04]  /*2bf00*/  LDL.LU.64 R10, [R1+0x21d8] ;  /* 0x0021d800010a7983 */ /* 0x001ea80000300a00 */
[----:B------:R-:W3:Y:S04]  /*2bf10*/  LDL.LU.64 R8, [R1+0x21d0] ;  /* 0x0021d00001087983 */ /* 0x000ee80000300a00 */
[----:B------:R-:W-:Y:S04]  /*2bf20*/  STL.64 [R1+0x2190], R6 ;  /* 0x0021900601007387 */ /* 0x000fe80000100a00 */
[----:B------:R0:W-:Y:S04]  /*2bf30*/  STL.64 [R1+0x2188], R4 ;  /* 0x0021880401007387 */ /* 0x0001e80000100a00 */
[----:B0-----:R-:W3:Y:S04]  /*2bf40*/  LDL.LU R4, [R1+0x80] ;  /* 0x0000800001047983 */ /* 0x001ee80000300800 */
[----:B------:R-:W3:Y:S04]  /*2bf50*/  LDL.LU R5, [R1+0x84] ;  /* 0x0000840001057983 */ /* 0x000ee80000300800 */
[----:B------:R-:W3:Y:S04]  /*2bf60*/  LDL.LU R6, [R1+0x88] ;  /* 0x0000880001067983 */ /* 0x000ee80000300800 */
[----:B------:R-:W3:Y:S01]  /*2bf70*/  LDL.LU R7, [R1+0x8c] ;  /* 0x00008c0001077983 */ /* 0x000ee20000300800 */
[----:B-----5:R-:W-:-:S02]  /*2bf80*/  IMAD R22, R29, 0x100, R22 ;  /* 0x000001001d167824 */ /* 0x020fc400078e0216 */
[----:B----4-:R-:W-:Y:S01]  /*2bf90*/  IMAD R0, R0, 0x100, R23 ;  /* 0x0000010000007824 */ /* 0x010fe200078e0217 */
[----:B---3--:R-:W-:-:S15]  /*2bfa0*/  HMMA.16816.F32 R4, R12, R8, R4 ;  /* 0x000000080c04723c */ /* 0x008fde0000001804 */
[----:B------:R-:W-:-:S04]  /*2bfb0*/  NOP ;  /* 0x0000000000007918 */ /* 0x000fc80000000000 */
[----:B------:R-:W-:Y:S04]  /*2bfc0*/  STL.64 [R1+0x130], R4 ;  /* 0x0001300401007387 */ /* 0x000fe80000100a00 */
[----:B------:R2:W-:Y:S02]  /*2bfd0*/  STL.64 [R1+0x138], R6 ;  /* 0x0001380601007387 */ /* 0x0005e40000100a00 */
[----:B--2---:R-:W-:Y:S02]  /*2bfe0*/  HMMA.16816.F32 R4, R12, R10, R24 ;  /* 0x0000000a0c04723c */ /* 0x004fe40000001818 */
[----:B------:R-:W-:Y:S04]  /*2bff0*/  STL.64 [R1+0x2170], R10 ;  /* 0x0021700a01007387 */ /* 0x000fe80000100a00 */
[----:B------:R0:W-:-:S13]  /*2c000*/  STL.64 [R1+0x2168], R8 ;  /* 0x0021680801007387 */ /* 0x0001da0000100a00 */
[----:B------:R1:W-:Y:S04]  /*2c010*/  STL.64 [R1+0x110], R4 ;  /* 0x0001100401007387 */ /* 0x0003e80000100a00 */
[----:B------:R2:W-:Y:S04]  /*2c020*/  STL.64 [R1+0x118], R6 ;  /* 0x0001180601007387 */ /* 0x0005e80000100a00 */
[----:B------:R-:W3:Y:S04]  /*2c030*/  LDL.LU R25, [R1+0x6a8] ;  /* 0x0006a80001197983 */ /* 0x000ee80000300800 */
[----:B------:R-:W4:Y:S04]  /*2c040*/  LDL.LU R26, [R1+0x6b4] ;  /* 0x0006b400011a7983 */ /* 0x000f280000300800 */
[----:B------:R-:W4:Y:S04]  /*2c050*/  LDL.LU R27, [R1+0x6b0] ;  /* 0x0006b000011b7983 */ /* 0x000f280000300800 */
[----:B------:R-:W5:Y:S04]  /*2c060*/  LDL.LU R29, [R1+0x68c] ;  /* 0x00068c00011d7983 */ /* 0x000f680000300800 */
[----:B------:R-:W5:Y:S04]  /*2c070*/  LDL.LU R23, [R1+0x688] ;  /* 0x0006880001177983 */ /* 0x000f680000300800 */
[----:B------:R-:W3:Y:S04]  /*2c080*/  LDL.LU R28, [R1+0x694] ;  /* 0x00069400011c7983 */ /* 0x000ee80000300800 */
[----:B------:R-:W3:Y:S04]  /*2c090*/  LDL.LU R24, [R1+0x690] ;  /* 0x0006900001187983 */ /* 0x000ee80000300800 */
[----:B0-----:R-:W3:Y:S04]  /*2c0a0*/  LDL.LU R8, [R1+0x150] ;  /* 0x0001500001087983 */ /* 0x001ee80000300800 */
[----:B------:R-:W3:Y:S04]  /*2c0b0*/  LDL.LU R9, [R1+0x154] ;  /* 0x0001540001097983 */ /* 0x000ee80000300800 */
[----:B------:R-:W3:Y:S04]  /*2c0c0*/  LDL.LU R10, [R1+0x158] ;  /* 0x00015800010a7983 */ /* 0x000ee80000300800 */
[----:B------:R-:W3:Y:S04]  /*2c0d0*/  LDL.LU R11, [R1+0x15c] ;  /* 0x00015c00010b7983 */ /* 0x000ee80000300800 */
[----:B-1----:R-:W3:Y:S04]  /*2c0e0*/  LDL.LU R4, [R1+0x120] ;  /* 0x0001200001047983 */ /* 0x002ee80000300800 */
[----:B------:R-:W3:Y:S04]  /*2c0f0*/  LDL.LU R5, [R1+0x124] ;  /* 0x0001240001057983 */ /* 0x000ee80000300800 */
[----:B--2---:R-:W2:Y:S04]  /*2c100*/  LDL.LU R6, [R1+0x128] ;  /* 0x0001280001067983 */ /* 0x004ea80000300800 */
[----:B------:R-:W2:Y:S04]  /*2c110*/  LDL.LU R7, [R1+0x12c] ;  /* 0x00012c0001077983 */ /* 0x000ea80000300800 */
[----:B--2---:R-:W-:Y:S04]  /*2c120*/  STL.64 [R1+0x21a0], R6 ;  /* 0x0021a00601007387 */ /* 0x004fe80000100a00 */
[----:B---3--:R0:W-:Y:S04]  /*2c130*/  STL.64 [R1+0x2198], R4 ;  /* 0x0021980401007387 */ /* 0x0081e80000100a00 */
[----:B0-----:R-:W2:Y:S04]  /*2c140*/  LDL.LU R4, [R1+0x100] ;  /* 0x0001000001047983 */ /* 0x001ea80000300800 */
[----:B------:R-:W2:Y:S04]  /*2c150*/  LDL.LU R5, [R1+0x104] ;  /* 0x0001040001057983 */ /* 0x000ea80000300800 */
[----:B------:R-:W3:Y:S04]  /*2c160*/  LDL.LU R6, [R1+0x108] ;  /* 0x0001080001067983 */ /* 0x000ee80000300800 */
[----:B------:R-:W3:Y:S04]  /*2c170*/  LDL.LU R7, [R1+0x10c] ;  /* 0x00010c0001077983 */ /* 0x000ee80000300800 */
[----:B---3--:R-:W-:Y:S04]  /*2c180*/  STL.64 [R1+0x21b0], R6 ;  /* 0x0021b00601007387 */ /* 0x008fe80000100a00 */
[----:B--2---:R0:W-:Y:S04]  /*2c190*/  STL.64 [R1+0x21a8], R4 ;  /* 0x0021a80401007387 */ /* 0x0041e80000100a00 */
        /* <DEDUP_REMOVED lines=8> */
[----:B------:R-:W2:Y:S04]  /*2c220*/  LDL.LU R6, [R1+0x48] ;  /* 0x0000480001067983 */ /* 0x000ea80000300800 */
[----:B------:R-:W2:Y:S04]  /*2c230*/  LDL.LU R7, [R1+0x4c] ;  /* 0x00004c0001077983 */ /* 0x000ea80000300800 */
[----:B------:R-:W-:Y:S04]  /*2c240*/  STL.64 [R1+0x2180], R10 ;  /* 0x0021800a01007387 */ /* 0x000fe80000100a00 */
[----:B------:R0:W-:Y:S01]  /*2c250*/  STL.64 [R1+0x2178], R8 ;  /* 0x0021780801007387 */ /* 0x0001e20000100a00 */
[----:B-----5:R-:W-:-:S02]  /*2c260*/  IMAD R23, R23, 0x100, R29 ;  /* 0x0000010017177824 */ /* 0x020fc400078e021d */
[----:B------:R-:W-:Y:S01]  /*2c270*/  IMAD R24, R24, 0x100, R28 ;  /* 0x0000010018187824 */ /* 0x000fe200078e021c */
[----:B0-----:R-:W3:Y:S04]  /*2c280*/  LDL.LU R8, [R1+0x140] ;  /* 0x0001400001087983 */ /* 0x001ee80000300800 */
[----:B------:R-:W3:Y:S04]  /*2c290*/  LDL.LU R9, [R1+0x144] ;  /* 0x0001440001097983 */ /* 0x000ee80000300800 */
[----:B------:R-:W3:Y:S04]  /*2c2a0*/  LDL.LU R10, [R1+0x148] ;  /* 0x00014800010a7983 */ /* 0x000ee80000300800 */
[----:B------:R-:W3:Y:S04]  /*2c2b0*/  LDL.LU R11, [R1+0x14c] ;  /* 0x00014c00010b7983 */ /* 0x000ee80000300800 */
[----:B------:R-:W5:Y:S01]  /*2c2c0*/  LDL.LU R29, [R1+0x21c8] ;  /* 0x0021c800011d7983 */ /* 0x000f620000300800 */
[----:B--2---:R-:W-:Y:S03]  /*2c2d0*/  HMMA.16816.F32 R12, R12, R16, R4 ;  /* 0x000000100c0c723c */ /* 0x004fe60000001804 */
[----:B------:R-:W2:Y:S04]  /*2c2e0*/  LDL.LU.64 R6, [R1+0x21c0] ;  /* 0x0021c00001067983 */ /* 0x000ea80000300a00 */
[----:B------:R-:W2:-:S12]  /*2c2f0*/  LDL.LU.64 R4, [R1+0x21b8] ;  /* 0x0021b80001047983 */ /* 0x000e980000300a00 */
[----:B------:R0:W-:Y:S04]  /*2c300*/  STL.64 [R1+0x80], R12 ;  /* 0x0000800c01007387 */ /* 0x0001e80000100a00 */
[----:B------:R1:W-:Y:S01]  /*2c310*/  STL.64 [R1+0x88], R14 ;  /* 0x0000880e01007387 */ /* 0x0003e20000100a00 */
[----:B0-----:R-:W-:Y:S02]  /*2c320*/  F2FP.F16.E5M2.UNPACK_B R12, R0 ;  /* 0x00000000ff0c723e */ /* 0x001fe400020004ff */
[----:B------:R-:W-:Y:S01]  /*2c330*/  F2FP.F16.E5M2.UNPACK_B R13, R22 ;  /* 0x00000016ff0d723e */ /* 0x000fe200020004ff */
[----:B------:R-:W2:Y:S04]  /*2c340*/  LDL.LU R0, [R1+0x698] ;  /* 0x0006980001007983 */ /* 0x000ea80000300800 */
[----:B------:R-:W2:Y:S01]  /*2c350*/  LDL.LU R22, [R1+0x6a0] ;  /* 0x0006a00001167983 */ /* 0x000ea20000300800 */
[----:B-1----:R-:W-:-:S02]  /*2c360*/  F2FP.F16.E5M2.UNPACK_B R14, R23 ;  /* 0x00000017ff0e723e */ /* 0x002fc400020004ff */
[----:B------:R-:W-:Y:S01]  /*2c370*/  F2FP.F16.E5M2.UNPACK_B R15, R24 ;  /* 0x00000018ff0f723e */ /* 0x000fe200020004ff */
[----:B------:R-:W2:Y:S04]  /*2c380*/  LDL.LU R23, [R1+0x6ac] ;  /* 0x0006ac0001177983 */ /* 0x000ea80000300800 */
[----:B------:R-:W2:Y:S04]  /*2c390*/  LDL.LU R24, [R1+0x6a4] ;  /* 0x0006a40001187983 */ /* 0x000ea80000300800 */
[----:B----4-:R-:W-:Y:S04]  /*2c3a0*/  STL.64 [R1+0x2150], R26 ;  /* 0x0021501a01007387 */ /* 0x010fe80000100a00 */
[----:B--2---:R0:W-:Y:S04]  /*2c3b0*/  STL.64 [R1+0x2148], R24 ;  /* 0x0021481801007387 */ /* 0x0041e80000100a00 */
[----:B0-----:R-:W2:Y:S04]  /*2c3c0*/  LDL.LU R24, [R1+0x190] ;  /* 0x0001900001187983 */ /* 0x001ea80000300800 */
[----:B------:R-:W2:Y:S04]  /*2c3d0*/  LDL.LU R25, [R1+0x194] ;  /* 0x0001940001197983 */ /* 0x000ea80000300800 */
[----:B------:R-:W4:Y:S04]  /*2c3e0*/  LDL.LU R26, [R1+0x198] ;  /* 0x00019800011a7983 */ /* 0x000f280000300800 */
[----:B------:R-:W4:Y:S01]  /*2c3f0*/  LDL.LU R27, [R1+0x19c] ;  /* 0x00019c00011b7983 */ /* 0x000f220000300800 */
[----:B------:R-:W-:-:S15]  /*2c400*/  HMMA.16816.F32 R4, R12, R20, R4 ;  /* 0x000000140c04723c */ /* 0x000fde0000001804 */
[----:B------:R-:W-:-:S04]  /*2c410*/  NOP ;  /* 0x0000000000007918 */ /* 0x000fc80000000000 */
[----:B------:R-:W-:Y:S01]  /*2c420*/  IMAD.MOV.U32 R28, RZ, RZ, R7 ;  /* 0x000000ffff1c7224 */ /* 0x000fe200078e0007 */
[----:B----4-:R-:W-:Y:S04]  /*2c430*/  STL.64 [R1+0x2160], R26 ;  /* 0x0021601a01007387 */ /* 0x010fe80000100a00 */
[----:B--2---:R0:W-:Y:S04]  /*2c440*/  STL.64 [R1+0x2158], R24 ;  /* 0x0021581801007387 */ /* 0x0041e80000100a00 */
[----:B0-----:R-:W2:Y:S04]  /*2c450*/  LDL.LU R24, [R1+0x160] ;  /* 0x0001600001187983 */ /* 0x001ea80000300800 */
[----:B------:R-:W2:Y:S04]  /*2c460*/  LDL.LU R25, [R1+0x164] ;  /* 0x0001640001197983 */ /* 0x000ea80000300800 */
[----:B------:R-:W2:Y:S04]  /*2c470*/  LDL.LU R26, [R1+0x168] ;  /* 0x00016800011a7983 */ /* 0x000ea80000300800 */
[----:B------:R-:W2:Y:S04]  /*2c480*/  LDL.LU R27, [R1+0x16c] ;  /* 0x00016c00011b7983 */ /* 0x000ea80000300800 */
[----:B------:R-:W-:Y:S04]  /*2c490*/  STL.64 [R1+0xf0], R4 ;  /* 0x0000f00401007387 */ /* 0x000fe80000100a00 */
[----:B------:R0:W-:Y:S04]  /*2c4a0*/  STL [R1+0xf8], R6 ;  /* 0x0000f80601007387 */ /* 0x0001e80000100800 */
[----:B0-----:R-:W4:Y:S04]  /*2c4b0*/  LDL.LU.64 R6, [R1+0x21b0] ;  /* 0x0021b00001067983 */ /* 0x001f280000300a00 */
[----:B------:R-:W4:Y:S04]  /*2c4c0*/  LDL.LU.64 R4, [R1+0x21a8] ;  /* 0x0021a80001047983 */ /* 0x000f280000300a00 */
[----:B------:R-:W-:Y:S01]  /*2c4d0*/  STL [R1+0x208c], R28 ;  /* 0x00208c1c01007387 */ /* 0x000fe20000100800 */
[----:B----4-:R-:W-:-:S15]  /*2c4e0*/  HMMA.16816.F32 R4, R12, R18, R4 ;  /* 0x000000120c04723c */ /* 0x010fde0000001804 */
[----:B------:R-:W-:-:S04]  /*2c4f0*/  NOP ;  /* 0x0000000000007918 */ /* 0x000fc80000000000 */
[----:B------:R-:W-:Y:S04]  /*2c500*/  STL.64 [R1+0xe0], R4 ;  /* 0x0000e00401007387 */ /* 0x000fe80000100a00 */
[----:B------:R0:W-:Y:S04]  /*2c510*/  STL.64 [R1+0xe8], R6 ;  /* 0x0000e80601007387 */ /* 0x0001e80000100a00 */
[----:B0-----:R-:W4:Y:S04]  /*2c520*/  LDL.LU.64 R6, [R1+0x21a0] ;  /* 0x0021a00001067983 */ /* 0x001f280000300a00 */
[----:B------:R-:W4:Y:S02]  /*2c530*/  LDL.LU.64 R4, [R1+0x2198] ;  /* 0x0021980001047983 */ /* 0x000f240000300a00 */
[----:B----4-:R-:W-:-:S15]  /*2c540*/  HMMA.16816.F32 R4, R12, R2, R4 ;  /* 0x000000020c04723c */ /* 0x010fde0000001804 */
[----:B------:R-:W-:-:S04]  /*2c550*/  NOP ;  /* 0x0000000000007918 */ /* 0x000fc80000000000 */
[----:B------:R-:W-:Y:S04]  /*2c560*/  STL.64 [R1+0xd0], R4 ;  /* 0x0000d00401007387 */ /* 0x000fe80000100a00 */
[----:B------:R0:W-:Y:S01]  /*2c570*/  STL [R1+0xd8], R6 ;  /* 0x0000d80601007387 */ /* 0x0001e20000100800 */
[----:B------:R-:W-:-:S03]  /*2c580*/  IMAD.MOV.U32 R28, RZ, RZ, R7 ;  /* 0x000000ffff1c7224 */ /* 0x000fc600078e0007 */
[----:B0-----:R-:W4:Y:S04]  /*2c590*/  LDL.LU.64 R6, [R1+0x2190] ;  /* 0x0021900001067983 */ /* 0x001f280000300a00 */
[----:B------:R-:W3:Y:S02]  /*2c5a0*/  LDL.LU.64 R4, [R1+0x2188] ;  /* 0x0021880001047983 */ /* 0x000ee40000300a00 */
[----:B---3--:R-:W-:-:S15]  /*2c5b0*/  HMMA.16816.F32 R8, R12, R4, R8 ;  /* 0x000000040c08723c */ /* 0x008fde0000001808 */
        /* <DEDUP_REMOVED lines=8> */
[----:B------:R0:W-:Y:S04]  /*2c640*/  STL.64 [R1+0xb8], R10 ;  /* 0x0000b80a01007387 */ /* 0x0001e80000100a00 */
[----:B0-----:R-:W3:Y:S04]  /*2c650*/  LDL.LU.64 R10, [R1+0x2170] ;  /* 0x00217000010a7983 */ /* 0x001ee80000300a00 */
[----:B------:R-:W2:Y:S04]  /*2c660*/  LDL.LU.64 R8, [R1+0x2168] ;  /* 0x0021680001087983 */ /* 0x000ea80000300a00 */
[----:B------:R-:W-:Y:S04]  /*2c670*/  STL.64 [R1+0x2118], R6 ;  /* 0x0021180601007387 */ /* 0x000fe80000100a00 */
[----:B------:R0:W-:Y:S04]  /*2c680*/  STL.64 [R1+0x2110], R4 ;  /* 0x0021100401007387 */ /* 0x0001e80000100a00 */
[----:B0-----:R-:W4:Y:S04]  /*2c690*/  LDL.LU R4, [R1+0x180] ;  /* 0x0001800001047983 */ /* 0x001f280000300800 */
[----:B------:R-:W4:Y:S04]  /*2c6a0*/  LDL.LU R5, [R1+0x184] ;  /* 0x0001840001057983 */ /* 0x000f280000300800 */
[----:B------:R-:W4:Y:S04]  /*2c6b0*/  LDL.LU R6, [R1+0x188] ;  /* 0x0001880001067983 */ /* 0x000f280000300800 */
[----:B------:R-:W4:Y:S01]  /*2c6c0*/  LDL.LU R7, [R1+0x18c] ;  /* 0x00018c0001077983 */ /* 0x000f220000300800 */
        /* <DEDUP_REMOVED lines=11> */
[----:B------:R-:W3:Y:S04]  /*2c780*/  LDL.LU.64 R24, [R1+0x2148] ;  /* 0x0021480001187983 */ /* 0x000ee80000300a00 */
[----:B------:R0:W-:Y:S04]  /*2c790*/  STL.64 [R1+0x20f8], R10 ;  /* 0x0020f80a01007387 */ /* 0x0001e80000100a00 */
[----:B0-----:R-:W2:Y:S01]  /*2c7a0*/  LDL.LU R11, [R1+0x69c] ;  /* 0x00069c00010b7983 */ /* 0x001ea20000300800 */
[----:B----4-:R-:W-:Y:S03]  /*2c7b0*/  HMMA.16816.F32 R4, R12, R16, R4 ;  /* 0x000000100c04723c */ /* 0x010fe60000001804 */
[----:B------:R0:W-:Y:S04]  /*2c7c0*/  STL.64 [R1+0x20f0], R8 ;  /* 0x0020f00801007387 */ /* 0x0001e80000100a00 */
[----:B------:R-:W-:Y:S04]  /*2c7d0*/  STL.64 [R1+0x2138], R18 ;  /* 0x0021381201007387 */ /* 0x000fe80000100a00 */
[----:B------:R-:W-:Y:S08]  /*2c7e0*/  STL.64 [R1+0x2130], R16 ;  /* 0x0021301001007387 */ /* 0x000ff00000100a00 */
[----:B------:R1:W-:Y:S04]  /*2c7f0*/  STL.64 [R1+0x70], R4 ;  /* 0x0000700401007387 */ /* 0x0003e80000100a00 */
[----:B------:R4:W-:Y:S04]  /*2c800*/  STL.64 [R1+0x78], R6 ;  /* 0x0000780601007387 */ /* 0x0009e80000100a00 */
[----:B0-----:R-:W3:Y:S04]  /*2c810*/  LDL.LU R8, [R1+0x1c0] ;  /* 0x0001c00001087983 */ /* 0x001ee80000300800 */
[----:B------:R-:W3:Y:S04]  /*2c820*/  LDL.LU R9, [R1+0x1c4] ;  /* 0x0001c40001097983 */ /* 0x000ee80000300800 */
[----:B------:R-:W3:Y:S01]  /*2c830*/  LDL.LU R10, [R1+0x1c8] ;  /* 0x0001c800010a7983 */ /* 0x000ee20000300800 */
[----:B--2---:R-:W-:-:S03]  /*2c840*/  IMAD R0, R0, 0x100, R11 ;  /* 0x0000010000007824 */ /* 0x004fc600078e020b */
[----:B------:R-:W2:Y:S04]  /*2c850*/  LDL.LU R11, [R1+0x1cc] ;  /* 0x0001cc00010b7983 */ /* 0x000ea80000300800 */
[----:B-1----:R-:W2:Y:S04]  /*2c860*/  LDL.LU R4, [R1+0x1e0] ;  /* 0x0001e00001047983 */ /* 0x002ea80000300800 */
[----:B------:R-:W2:Y:S04]  /*2c870*/  LDL.LU R5, [R1+0x1e4] ;  /* 0x0001e40001057983 */ /* 0x000ea80000300800 */
[----:B----4-:R-:W4:Y:S04]  /*2c880*/  LDL.LU R6, [R1+0x1e8] ;  /* 0x0001e80001067983 */ /* 0x010f280000300800 */
[----:B------:R-:W4:Y:S04]  /*2c890*/  LDL.LU R7, [R1+0x1ec] ;  /* 0x0001ec0001077983 */ /* 0x000f280000300800 */
[----:B------:R-:W2:Y:S04]  /*2c8a0*/  LDL.LU R16, [R1+0x200] ;  /* 0x0002000001107983 */ /* 0x000ea80000300800 */
[----:B------:R-:W5:Y:S04]  /*2c8b0*/  LDL.LU R17, [R1+0x204] ;  /* 0x0002040001117983 */ /* 0x000f680000300800 */
[----:B------:R-:W5:Y:S04]  /*2c8c0*/  LDL.LU R18, [R1+0x208] ;  /* 0x0002080001127983 */ /* 0x000f680000300800 */
[----:B------:R-:W5:Y:S01]  /*2c8d0*/  LDL.LU R19, [R1+0x20c] ;  /* 0x00020c0001137983 */ /* 0x000f620000300800 */
[----:B---3--:R-:W-:-:S02]  /*2c8e0*/  IMAD R22, R22, 0x100, R24 ;  /* 0x0000010016167824 */ /* 0x008fc400078e0218 */
[----:B------:R-:W-:Y:S01]  /*2c8f0*/  IMAD R24, R27, 0x100, R26 ;  /* 0x000001001b187824 */ /* 0x000fe200078e021a */
[----:B------:R-:W-:Y:S01]  /*2c900*/  F2FP.F16.E5M2.UNPACK_B R12, R0 ;  /* 0x00000000ff0c723e */ /* 0x000fe200020004ff */
[----:B------:R-:W-:-:S03]  /*2c910*/  IMAD R23, R25, 0x100, R23 ;  /* 0x0000010019177824 */ /* 0x000fc600078e0217 */
[----:B------:R-:W-:Y:S01]  /*2c920*/  F2FP.F16.E5M2.UNPACK_B R15, R24 ;  /* 0x00000018ff0f723e */ /* 0x000fe200020004ff */
[----:B----4-:R-:W-:Y:S04]  /*2c930*/  STL.64 [R1+0x2128], R6 ;  /* 0x0021280601007387 */ /* 0x010fe80000100a00 */
[----:B--2---:R0:W-:Y:S04]  /*2c940*/  STL.64 [R1+0x2120], R4 ;  /* 0x0021200401007387 */ /* 0x0041e80000100a00 */
[----:B0-----:R-:W2:Y:S04]  /*2c950*/  LDL.LU R4, [R1+0x1f0] ;  /* 0x0001f00001047983 */ /* 0x001ea80000300800 */
[----:B------:R-:W2:Y:S04]  /*2c960*/  LDL.LU R5, [R1+0x1f4] ;  /* 0x0001f40001057983 */ /* 0x000ea80000300800 */
[----:B------:R-:W2:Y:S04]  /*2c970*/  LDL.LU R6, [R1+0x1f8] ;  /* 0x0001f80001067983 */ /* 0x000ea80000300800 */
[----:B------:R-:W2:Y:S04]  /*2c980*/  LDL.LU R7, [R1+0x1fc] ;  /* 0x0001fc0001077983 */ /* 0x000ea80000300800 */
[----:B------:R-:W-:Y:S04]  /*2c990*/  STL.64 [R1+0x2108], R10 ;  /* 0x0021080a01007387 */ /* 0x000fe80000100a00 */
[----:B------:R0:W-:Y:S04]  /*2c9a0*/  STL.64 [R1+0x2100], R8 ;  /* 0x0021000801007387 */ /* 0x0001e80000100a00 */
[----:B0-----:R-:W3:Y:S04]  /*2c9b0*/  LDL.LU R8, [R1+0x1d0] ;  /* 0x0001d00001087983 */ /* 0x001ee80000300800 */
[----:B------:R-:W3:Y:S04]  /*2c9c0*/  LDL.LU R9, [R1+0x1d4] ;  /* 0x0001d40001097983 */ /* 0x000ee80000300800 */
[----:B------:R-:W3:Y:S04]  /*2c9d0*/  LDL.LU R10, [R1+0x1d8] ;  /* 0x0001d800010a7983 */ /* 0x000ee80000300800 */
[----:B------:R-:W3:Y:S04]  /*2c9e0*/  LDL.LU R11, [R1+0x1dc] ;  /* 0x0001dc00010b7983 */ /* 0x000ee80000300800 */
[----:B------:R-:W4:Y:S04]  /*2c9f0*/  LDL.LU R0, [R1+0x6b8] ;  /* 0x0006b80001007983 */ /* 0x000f280000300800 */
[----:B------:R-:W2:Y:S04]  /*2ca00*/  LDL.LU R24, [R1+0x170] ;  /* 0x0001700001187983 */ /* 0x000ea80000300800 */
[----:B------:R-:W2:Y:S04]  /*2ca10*/  LDL.LU R25, [R1+0x174] ;  /* 0x0001740001197983 */ /* 0x000ea80000300800 */
[----:B------:R-:W2:Y:S01]  /*2ca20*/  LDL.LU R26, [R1+0x178] ;  /* 0x00017800011a7983 */ /* 0x000ea20000300800 */
[----:B-----5:R-:W-:-:S03]  /*2ca30*/  IMAD.MOV.U32 R27, RZ, RZ, R29 ;  /* 0x000000ffff1b7224 */ /* 0x020fc600078e001d */
[----:B------:R-:W5:Y:S04]  /*2ca40*/  LDL.LU R29, [R1+0x2140] ;  /* 0x00214000011d7983 */ /* 0x000f680000300800 */
[----:B--2---:R-:W-:Y:S04]  /*2ca50*/  STL.64 [R1+0x20d8], R26 ;  /* 0x0020d81a01007387 */ /* 0x004fe80000100a00 */
[----:B------:R0:W-:Y:S04]  /*2ca60*/  STL.64 [R1+0x20d0], R24 ;  /* 0x0020d01801007387 */ /* 0x0001e80000100a00 */
[----:B0-----:R-:W2:Y:S04]  /*2ca70*/  LDL.LU R24, [R1+0x1a0] ;  /* 0x0001a00001187983 */ /* 0x001ea80000300800 */
[----:B------:R-:W2:Y:S04]  /*2ca80*/  LDL.LU R25, [R1+0x1a4] ;  /* 0x0001a40001197983 */ /* 0x000ea80000300800 */
[----:B------:R-:W2:Y:S04]  /*2ca90*/  LDL.LU R26, [R1+0x1a8] ;  /* 0x0001a800011a7983 */ /* 0x000ea80000300800 */
[----:B------:R-:W2:Y:S01]  /*2caa0*/  LDL.LU R27, [R1+0x1ac] ;  /* 0x0001ac00011b7983 */ /* 0x000ea20000300800 */
[----:B------:R-:W-:-:S02]  /*2cab0*/  F2FP.F16.E5M2.UNPACK_B R13, R22 ;  /* 0x00000016ff0d723e */ /* 0x000fc400020004ff */
[----:B------:R-:W-:-:S07]  /*2cac0*/  F2FP.F16.E5M2.UNPACK_B R14, R23 ;  /* 0x00000017ff0e723e */ /* 0x000fce00020004ff */
[C---:B------:R-:W-:Y:S01]  /*2cad0*/  HMMA.16816.F32 R20, R12.reuse, R20, R16 ;  /* 0x000000140c14723c */ /* 0x040fe20000001810 */
[----:B--2---:R-:W-:Y:S04]  /*2cae0*/  STL.64 [R1+0x20e8], R26 ;  /* 0x0020e81a01007387 */ /* 0x004fe80000100a00 */
[----:B------:R0:W-:Y:S04]  /*2caf0*/  STL.64 [R1+0x20e0], R24 ;  /* 0x0020e01801007387 */ /* 0x0001e80000100a00 */
[----:B0-----:R-:W2:Y:S04]  /*2cb00*/  LDL.LU R24, [R1+0x1b0] ;  /* 0x0001b00001187983 */ /* 0x001ea80000300800 */
[----:B------:R-:W2:Y:S04]  /*2cb10*/  LDL.LU R25, [R1+0x1b4] ;  /* 0x0001b40001197983 */ /* 0x000ea80000300800 */
[----:B------:R-:W2:Y:S04]  /*2cb20*/  LDL.LU R26, [R1+0x1b8] ;  /* 0x0001b800011a7983 */ /* 0x000ea80000300800 */
[----:B------:R-:W2:Y:S04]  /*2cb30*/  LDL.LU.64 R18, [R1+0x2138] ;  /* 0x0021380001127983 */ /* 0x000ea80000300a00 */
[----:B------:R-:W3:Y:S04]  /*2cb40*/  LDL.LU.64 R16, [R1+0x2130] ;  /* 0x0021300001107983 */ /* 0x000ee80000300a00 */
[----:B------:R-:W-:Y:S04]  /*2cb50*/  STL.64 [R1+0x60], R20 ;  /* 0x0000601401007387 */ /* 0x000fe80000100a00 */
[----:B------:R0:W-:Y:S04]  /*2cb60*/  STL.64 [R1+0x68], R22 ;  /* 0x0000681601007387 */ /* 0x0001e80000100a00 */
[----:B0-----:R-:W3:Y:S01]  /*2cb70*/  LDL R22, [R1+0x2fc] ;  /* 0x0002fc0001167983 */ /* 0x001ee20000100800 */
[----:B--2---:R-:W-:-:S15]  /*2cb80*/  HMMA.16816.F32 R4, R12, R18, R4 ;  /* 0x000000120c04723c */ /* 0x004fde0000001804 */
[----:B------:R-:W-:-:S04]  /*2cb90*/  NOP ;  /* 0x0000000000007918 */ /* 0x000fc80000000000 */
[----:B------:R-:W-:Y:S04]  /*2cba0*/  STL.64 [R1+0x50], R4 ;  /* 0x0000500401007387 */ /* 0x000fe80000100a00 */
[----:B------:R0:W-:Y:S04]  /*2cbb0*/  STL.64 [R1+0x58], R6 ;  /* 0x0000580601007387 */ /* 0x0001e80000100a00 */
[----:B0-----:R-:W2:Y:S04]  /*2cbc0*/  LDL.LU.64 R6, [R1+0x2128] ;  /* 0x0021280001067983 */ /* 0x001ea80000300a00 */
[----:B------:R-:W2:Y:S04]  /*2cbd0*/  LDL.LU.64 R4, [R1+0x2120] ;  /* 0x0021200001047983 */ /* 0x000ea80000300a00 */
[----:B------:R-:W3:Y:S01]  /*2cbe0*/  LDL.LU R18, [R1+0x6d0] ;  /* 0x0006d00001127983 */ /* 0x000ee20000300800 */
[----:B--2---:R-:W-:-:S15]  /*2cbf0*/  HMMA.16816.F32 R4, R12, R2, R4 ;  /* 0x000000020c04723c */ /* 0x004fde0000001804 */
[----:B------:R-:W-:-:S04]  /*2cc00*/  NOP ;  /* 0x0000000000007918 */ /* 0x000fc80000000000 */
[----:B------:R-:W-:Y:S04]  /*2cc10*/  STL.64 [R1+0x40], R4 ;  /* 0x0000400401007387 */ /* 0x000fe80000100a00 */
[----:B------:R0:W-:Y:S04]  /*2cc20*/  STL.64 [R1+0x48], R6 ;  /* 0x0000480601007387 */ /* 0x0001e80000100a00 */
[----:B0-----:R-:W2:Y:S04]  /*2cc30*/  LDL.LU.64 R6, [R1+0x2118] ;  /* 0x0021180001067983 */ /* 0x001ea80000300a00 */
[----:B------:R-:W3:Y:S04]  /*2cc40*/  LDL.LU.64 R4, [R1+0x2110] ;  /* 0x0021100001047983 */ /* 0x000ee80000300a00 */
[----:B------:R-:W2:Y:S04]  /*2cc50*/  LDL.LU R2, [R1+0x6c0] ;  /* 0x0006c00001027983 */ /* 0x000ea80000300800 */
[----:B------:R-:W2:Y:S04]  /*2cc60*/  LDL.LU R3, [R1+0x6c8] ;  /* 0x0006c80001037983 */ /* 0x000ea80000300800 */
[----:B------:R-:W2:Y:S04]  /*2cc70*/  LDL R20, [R1+0x2e8] ;  /* 0x0002e80001147983 */ /* 0x000ea80000100800 */
[----:B------:R-:W2:Y:S04]  /*2cc80*/  LDL R21, [R1+0x2ec] ;  /* 0x0002ec0001157983 */ /* 0x000ea80000100800 */
[----:B------:R-:W2:Y:S01]  /*2cc90*/  LDL R19, [R1+0x2f8] ;  /* 0x0002f80001137983 */ /* 0x000ea20000100800 */
[----:B---3--:R-:W-:-:S15]  /*2cca0*/  HMMA.16816.F32 R8, R12, R4, R8 ;  /* 0x000000040c08723c */ /* 0x008fde0000001808 */
[----:B------:R-:W-:-:S04]  /*2ccb0*/  NOP ;  /* 0x0000000000007918 */ /* 0x000fc80000000000 */
[----:B------:R-:W-:Y:S04]  /*2ccc0*/  STL.64 [R1+0x30], R8 ;  /* 0x0000300801007387 */ /* 0x000fe80000100a00 */
[----:B------:R0:W-:Y:S04]  /*2ccd0*/  STL.64 [R1+0x38], R10 ;  /* 0x0000380a01007387 */ /* 0x0001e80000100a00 */
[----:B0-----:R-:W2:Y:S04]  /*2cce0*/  LDL.LU.64 R10, [R1+0x2108] ;  /* 0x00210800010a7983 */ /* 0x001ea80000300a00 */
[----:B------:R-:W2:Y:S04]  /*2ccf0*/  LDL.LU.64 R8, [R1+0x2100] ;  /* 0x0021000001087983 */ /* 0x000ea80000300a00 */
[----:B------:R-:W3:Y:S04]  /*2cd00*/  LDL.LU R4, [R1+0x6cc] ;  /* 0x0006cc0001047983 */ /* 0x000ee80000300800 */
[----:B------:R-:W3:Y:S01]  /*2cd10*/  LDL.LU R5, [R1+0x6d4] ;  /* 0x0006d40001057983 */ /* 0x000ee20000300800 */
[----:B--2---:R-:W-:-:S15]  /*2cd20*/  HMMA.16816.F32 R8, R12, R6, R8 ;  /* 0x000000060c08723c */ /* 0x004fde0000001808 */
[----:B------:R-:W-:-:S04]  /*2cd30*/  NOP ;  /* 0x0000000000007918 */ /* 0x000fc80000000000 */
[----:B------:R-:W-:Y:S04]  /*2cd40*/  STL.64 [R1+0x20], R8 ;  /* 0x0000200801007387 */ /* 0x000fe80000100a00 */
[----:B------:R0:W-:Y:S04]  /*2cd50*/  STL.64 [R1+0x28], R10 ;  /* 0x0000280a01007387 */ /* 0x0001e80000100a00 */
[----:B0-----:R-:W2:Y:S04]  /*2cd60*/  LDL.LU.64 R10, [R1+0x20f8] ;  /* 0x0020f800010a7983 */ /* 0x001ea80000300a00 */
[----:B------:R-:W2:Y:S01]  /*2cd70*/  LDL.LU.64 R8, [R1+0x20f0] ;  /* 0x0020f00001087983 */ /* 0x000ea20000300a00 */
[----:B-----5:R-:W-:-:S03]  /*2cd80*/  IMAD.MOV.U32 R27, RZ, RZ, R29 ;  /* 0x000000ffff1b7224 */ /* 0x020fc600078e001d */
[----:B------:R-:W4:Y:S04]  /*2cd90*/  LDL.LU R6, [R1+0x6bc] ;  /* 0x0006bc0001067983 */ /* 0x000f280000300800 */
[----:B------:R-:W5:Y:S01]  /*2cda0*/  LDL.LU R7, [R1+0x6c4] ;  /* 0x0006c40001077983 */ /* 0x000f620000300800 */
[----:B--2---:R-:W-:-:S15]  /*2cdb0*/  HMMA.16816.F32 R24, R12, R8, R24 ;  /* 0x000000080c18723c */ /* 0x004fde0000001818 */
[----:B------:R-:W-:-:S04]  /*2cdc0*/  NOP ;  /* 0x0000000000007918 */ /* 0x000fc80000000000 */
[----:B------:R-:W-:Y:S04]  /*2cdd0*/  STL.64 [R1+0x10], R24 ;  /* 0x0000101801007387 */ /* 0x000fe80000100a00 */
[----:B------:R0:W-:Y:S01]  /*2cde0*/  STL [R1+0x18], R26 ;  /* 0x0000181a01007387 */ /* 0x0001e20000100800 */
[----:B------:R-:W-:-:S03]  /*2cdf0*/  IMAD.MOV.U32 R29, RZ, RZ, R27 ;  /* 0x000000ffff1d7224 */ /* 0x000fc600078e001b */
[----:B0-----:R-:W2:Y:S04]  /*2ce00*/  LDL.LU.64 R26, [R1+0x20e8] ;  /* 0x0020e800011a7983 */ /* 0x001ea80000300a00 */
[----:B------:R-:W2:Y:S04]  /*2ce10*/  LDL.LU.64 R24, [R1+0x20e0] ;  /* 0x0020e00001187983 */ /* 0x000ea80000300a00 */
[----:B------:R-:W3:Y:S04]  /*2ce20*/  LDL R23, [R1+0x308] ;  /* 0x0003080001177983 */ /* 0x000ee80000100800 */
[----:B------:R-:W-:Y:S01]  /*2ce30*/  STL [R1+0x1f80], R29 ;  /* 0x001f801d01007387 */ /* 0x000fe20000100800 */
[----:B--2---:R-:W-:Y:S03]  /*2ce40*/  HMMA.16816.F32 R8, R12, R10, R24 ;  /* 0x0000000a0c08723c */ /* 0x004fe60000001818 */
[----:B------:R-:W2:Y:S04]  /*2ce50*/  LDL.LU.64 R26, [R1+0x20d8] ;  /* 0x0020d800011a7983 */ /* 0x000ea80000300a00 */
[----:B------:R-:W2:Y:S01]  /*2ce60*/  LDL.LU.64 R24, [R1+0x20d0] ;  /* 0x0020d00001187983 */ /* 0x000ea20000300a00 */
[----:B---3--:R-:W-:-:S02]  /*2ce70*/  IMAD R3, R3, 0x100, R4 ;  /* 0x0000010003037824 */ /* 0x008fc400078e0204 */
[----:B------:R-:W-:Y:S02]  /*2ce80*/  IMAD R4, R18, 0x100, R5 ;  /* 0x0000010012047824 */ /* 0x000fe400078e0205 */
[----:B----4-:R-:W-:Y:S02]  /*2ce90*/  IMAD R0, R0, 0x100, R6 ;  /* 0x0000010000007824 */ /* 0x010fe400078e0206 */
[----:B-----5:R-:W-:-:S05]  /*2cea0*/  IMAD R2, R2, 0x100, R7 ;  /* 0x0000010002027824 */ /* 0x020fca00078e0207 */
[----:B------:R0:W-:Y:S04]  /*2ceb0*/  STL.64 [R1], R8 ;  /* 0x0000000801007387 */ /* 0x0001e80000100a00 */
[----:B------:R1:W-:Y:S04]  /*2cec0*/  STL.64 [R1+0x8], R10 ;  /* 0x0000080a01007387 */ /* 0x0003e80000100a00 */
[----:B0-----:R-:W3:Y:S04]  /*2ced0*/  LDL.LU R8, [R1+0x230] ;  /* 0x0002300001087983 */ /* 0x001ee80000300800 */
[----:B------:R-:W3:Y:S04]  /*2cee0*/  LDL.LU R9, [R1+0x234] ;  /* 0x0002340001097983 */ /* 0x000ee80000300800 */
[----:B-1----:R-:W3:Y:S04]  /*2cef0*/  LDL.LU R10, [R1+0x238] ;  /* 0x00023800010a7983 */ /* 0x002ee80000300800 */
[----:B------:R-:W3:Y:S01]  /*2cf00*/  LDL.LU R11, [R1+0x23c] ;  /* 0x00023c00010b7983 */ /* 0x000ee20000300800 */
[----:B--2---:R-:W-:Y:S01]  /*2cf10*/  HMMA.16816.F32 R24, R12, R16, R24 ;  /* 0x000000100c18723c */ /* 0x004fe20000001818 */
[----:B------:R-:W-:-:S15]  /*2cf20*/  F2FP.F16.E5M2.UNPACK_B R15, R4 ;  /* 0x00000004ff0f723e */ /* 0x000fde00020004ff */
[----:B------:R-:W-:-:S03]  /*2cf30*/  NOP ;  /* 0x0000000000007918 */ /* 0x000fc60000000000 */
[----:B------:R-:W-:Y:S04]  /*2cf40*/  STL [R1+0x1f0c], R24 ;  /* 0x001f0c1801007387 */ /* 0x000fe80000100800 */
[----:B------:R-:W-:Y:S04]  /*2cf50*/  STL [R1+0x1f08], R25 ;  /* 0x001f081901007387 */ /* 0x000fe80000100800 */
[----:B------:R-:W-:Y:S04]  /*2cf60*/  STL [R1+0x1f04], R26 ;  /* 0x001f041a01007387 */ /* 0x000fe80000100800 */
[----:B------:R3:W-:Y:S04]  /*2cf70*/  STL [R1+0x1f00], R27 ;  /* 0x001f001b01007387 */ /* 0x0007e80000100800 */
[----:B------:R-:W2:Y:S04]  /*2cf80*/  LDL.LU R4, [R1+0x250] ;  /* 0x0002500001047983 */ /* 0x000ea80000300800 */
[----:B------:R-:W2:Y:S04]  /*2cf90*/  LDL.LU R5, [R1+0x254] ;  /* 0x0002540001057983 */ /* 0x000ea80000300800 */
[----:B------:R-:W2:Y:S04]  /*2cfa0*/  LDL.LU R6, [R1+0x258] ;  /* 0x0002580001067983 */ /* 0x000ea80000300800 */
[----:B------:R-:W2:Y:S01]  /*2cfb0*/  LDL.LU R7, [R1+0x25c] ;  /* 0x00025c0001077983 */ /* 0x000ea20000300800 */
[----:B------:R-:W-:-:S02]  /*2cfc0*/  F2FP.F16.E5M2.UNPACK_B R12, R0 ;  /* 0x00000000ff0c723e */ /* 0x000fc400020004ff */
[----:B------:R-:W-:Y:S02]  /*2cfd0*/  F2FP.F16.E5M2.UNPACK_B R13, R2 ;  /* 0x00000002ff0d723e */ /* 0x000fe400020004ff */
[----:B------:R-:W-:Y:S02]  /*2cfe0*/  F2FP.F16.E5M2.UNPACK_B R14, R3 ;  /* 0x00000003ff0e723e */ /* 0x000fe400020004ff */
[----:B------:R-:W-:Y:S02]  /*2cff0*/  F2FP.F16.E5M2.UNPACK_B R20, R20 ;  /* 0x00000014ff14723e */ /* 0x000fe400020004ff */
[----:B------:R-:W-:Y:S02]  /*2d000*/  F2FP.F16.E5M2.UNPACK_B R21, R21 ;  /* 0x00000015ff15723e */ /* 0x000fe400020004ff */
[----:B------:R-:W-:Y:S02]  /*2d010*/  F2FP.F16.E5M2.UNPACK_B R18, R19 ;  /* 0x00000013ff12723e */ /* 0x000fe400020004ff */
[----:B------:R-:W-:-:S03]  /*2d020*/  F2FP.F16.E5M2.UNPACK_B R19, R22 ;  /* 0x00000016ff13723e */ /* 0x000fc600020004ff */
[----:B---3--:R-:W-:Y:S01]  /*2d030*/  HMMA.16816.F32 R24, R12, R20, R8 ;  /* 0x000000140c18723c */ /* 0x008fe20000001808 */
[----:B------:R-:W3:Y:S01]  /*2d040*/  LDL R11, [R1+0x34c] ;  /* 0x00034c00010b7983 */ /* 0x000ee20000100800 */
[----:B------:R-:W-:-:S15]  /*2d050*/  F2FP.F16.E5M2.UNPACK_B R2, R23 ;  /* 0x00000017ff02723e */ /* 0x000fde00020004ff */
[----:B------:R-:W-:Y:S02]  /*2d060*/  NOP ;  /* 0x0000000000007918 */ /* 0x000fe40000000000 */
[----:B------:R-:W-:Y:S04]  /*2d070*/  STL.64 [R1+0x100], R24 ;  /* 0x0001001801007387 */ /* 0x000fe80000100a00 */
[----:B------:R0:W-:Y:S04]  /*2d080*/  STL.64 [R1+0x108], R26 ;  /* 0x0001081a01007387 */ /* 0x0001e80000100a00 */
[----:B------:R-:W4:Y:S04]  /*2d090*/  LDL R16, [R1+0x358] ;  /* 0x0003580001107983 */ /* 0x000f280000100800 */
[----:B------:R-:W4:Y:S04]  /*2d0a0*/  LDL R17, [R1+0x35c] ;  /* 0x00035c0001117983 */ /* 0x000f280000100800 */
[----:B------:R-:W5:Y:S04]  /*2d0b0*/  LDL.LU R0, [R1+0x6d8] ;  /* 0x0006d80001007983 */ /* 0x000f680000300800 */
[----:B0-----:R-:W3:Y:S04]  /*2d0c0*/  LDL.LU R27, [R1+0x6e4] ;  /* 0x0006e400011b7983 */ /* 0x001ee80000300800 */
[----:B------:R-:W3:Y:S04]  /*2d0d0*/  LDL.LU R22, [R1+0x6e0] ;  /* 0x0006e00001167983 */ /* 0x000ee80000300800 */
[----:B------:R-:W3:Y:S04]  /*2d0e0*/  LDL R23, [R1+0x30c] ;  /* 0x00030c0001177983 */ /* 0x000ee80000100800 */
[----:B------:R-:W3:Y:S01]  /*2d0f0*/  LDL R24, [R1+0x318] ;  /* 0x0003180001187983 */ /* 0x000ee20000100800 */
[----:B--2---:R-:W-:-:S15]  /*2d100*/  HMMA.16816.F32 R4, R12, R18, R4 ;  /* 0x000000120c04723c */ /* 0x004fde0000001804 */
[----:B------:R-:W-:-:S04]  /*2d110*/  NOP ;  /* 0x0000000000007918 */ /* 0x000fc80000000000 */
[----:B------:R0:W-:Y:S04]  /*2d120*/  STL.64 [R1+0x120], R4 ;  /* 0x0001200401007387 */ /* 0x0001e80000100a00 */
[----:B------:R1:W-:Y:S04]  /*2d130*/  STL.64 [R1+0x128], R6 ;  /* 0x0001280601007387 */ /* 0x0003e80000100a00 */
[----:B------:R-:W3:Y:S04]  /*2d140*/  LDL R10, [R1+0x348] ;  /* 0x00034800010a7983 */ /* 0x000ee80000100800 */
[----:B------:R-:W2:Y:S04]  /*2d150*/  LDL R8, [R1+0x338] ;  /* 0x0003380001087983 */ /* 0x000ea80000100800 */
[----:B------:R-:W2:Y:S04]  /*2d160*/  LDL R9, [R1+0x33c] ;  /* 0x00033c0001097983 */ /* 0x000ea80000100800 */
[----:B0-----:R-:W4:Y:S04]  /*2d170*/  LDL R5, [R1+0x31c] ;  /* 0x00031c0001057983 */ /* 0x001f280000100800 */
[----:B-1----:R-:W4:Y:S04]  /*2d180*/  LDL R6, [R1+0x328] ;  /* 0x0003280001067983 */ /* 0x002f280000100800 */
[----:B------:R-:W4:Y:S04]  /*2d190*/  LDL R7, [R1+0x32c] ;  /* 0x00032c0001077983 */ /* 0x000f280000100800 */
        /* <DEDUP_REMOVED lines=12> */
[----:B------:R0:W-:Y:S04]  /*2d260*/  STL [R1+0x2080], R19 ;  /* 0x0020801301007387 */ /* 0x0001e80000100800 */
[----:B0-----:R-:W3:Y:S01]  /*2d270*/  LDL.LU R19, [R1+0x6dc] ;  /* 0x0006dc0001137983 */ /* 0x001ee20000300800 */
[----:B------:R-:W-:-:S03]  /*2d280*/  F2FP.F16.E5M2.UNPACK_B R3, R23 ;  /* 0x00000017ff03723e */ /* 0x000fc600020004ff */
[----:B---3--:R-:W-:Y:S04]  /*2d290*/  STL.64 [R1+0x2098], R18 ;  /* 0x0020981201007387 */ /* 0x008fe80000100a00 */
[----:B----4-:R0:W-:Y:S04]  /*2d2a0*/  STL.64 [R1+0x2090], R16 ;  /* 0x0020901001007387 */ /* 0x0101e80000100a00 */
[----:B0-----:R-:W3:Y:S04]  /*2d2b0*/  LDL.LU R16, [R1+0x2c0] ;  /* 0x0002c00001107983 */ /* 0x001ee80000300800 */
[----:B------:R-:W3:Y:S04]  /*2d2c0*/  LDL.LU R17, [R1+0x2c4] ;  /* 0x0002c40001117983 */ /* 0x000ee80000300800 */
[----:B------:R-:W4:Y:S04]  /*2d2d0*/  LDL.LU R18, [R1+0x2c8] ;  /* 0x0002c80001127983 */ /* 0x000f280000300800 */
[----:B------:R-:W4:Y:S01]  /*2d2e0*/  LDL.LU R19, [R1+0x2cc] ;  /* 0x0002cc0001137983 */ /* 0x000f220000300800 */
[----:B--2---:R-:W-:Y:S01]  /*2d2f0*/  HMMA.16816.F32 R8, R12, R2, R8 ;  /* 0x000000020c08723c */ /* 0x004fe20000001808 */
[----:B------:R-:W-:-:S15]  /*2d300*/  F2FP.F16.E5M2.UNPACK_B R4, R24 ;  /* 0x00000018ff04723e */ /* 0x000fde00020004ff */
[----:B------:R-:W-:-:S03]  /*2d310*/  NOP ;  /* 0x0000000000007918 */ /* 0x000fc60000000000 */
[----:B------:R-:W-:Y:S02]  /*2d320*/  IMAD.MOV.U32 R25, RZ, RZ, R10 ;  /* 0x000000ffff197224 */ /* 0x000fe400078e000a */
[----:B------:R-:W-:Y:S02]  /*2d330*/  IMAD.MOV.U32 R26, RZ, RZ, R11 ;  /* 0x000000ffff1a7224 */ /* 0x000fe400078e000b */
[----:B------:R-:W-:Y:S01]  /*2d340*/  IMAD.MOV.U32 R24, RZ, RZ, R9 ;  /* 0x000000ffff187224 */ /* 0x000fe200078e0009 */
[----:B----4-:R-:W-:Y:S04]  /*2d350*/  STL.64 [R1+0x20a8], R18 ;  /* 0x0020a81201007387 */ /* 0x010fe80000100a00 */
[----:B---3--:R0:W-:Y:S04]  /*2d360*/  STL.64 [R1+0x20a0], R16 ;  /* 0x0020a01001007387 */ /* 0x0081e80000100a00 */
[----:B0-----:R-:W2:Y:S04]  /*2d370*/  LDL.LU R16, [R1+0x2a0] ;  /* 0x0002a00001107983 */ /* 0x001ea80000300800 */
[----:B------:R-:W2:Y:S04]  /*2d380*/  LDL.LU R17, [R1+0x2a4] ;  /* 0x0002a40001117983 */ /* 0x000ea80000300800 */
[----:B------:R-:W2:Y:S04]  /*2d390*/  LDL.LU R18, [R1+0x2a8] ;  /* 0x0002a80001127983 */ /* 0x000ea80000300800 */
[----:B------:R-:W2:Y:S04]  /*2d3a0*/  LDL.LU R19, [R1+0x2ac] ;  /* 0x0002ac0001137983 */ /* 0x000ea80000300800 */
[----:B------:R-:W3:Y:S04]  /*2d3b0*/  LDL.LU R29, [R1+0x6ec] ;  /* 0x0006ec00011d7983 */ /* 0x000ee80000300800 */
[----:B------:R-:W3:Y:S04]  /*2d3c0*/  LDL.LU R23, [R1+0x6e8] ;  /* 0x0006e80001177983 */ /* 0x000ee80000300800 */
[----:B------:R0:W-:Y:S04]  /*2d3d0*/  STL [R1+0x140], R8 ;  /* 0x0001400801007387 */ /* 0x0001e80000100800 */
[----:B------:R-:W4:Y:S04]  /*2d3e0*/  LDL.LU.64 R10, [R1+0x20c8] ;  /* 0x0020c800010a7983 */ /* 0x000f280000300a00 */
[----:B0-----:R-:W4:Y:S01]  /*2d3f0*/  LDL.LU.64 R8, [R1+0x20c0] ;  /* 0x0020c00001087983 */ /* 0x001f220000300a00 */
[----:B------:R-:W-:-:S02]  /*2d400*/  F2FP.F16.E5M2.UNPACK_B R5, R5 ;  /* 0x00000005ff05723e */ /* 0x000fc400020004ff */
[----:B------:R-:W-:Y:S02]  /*2d410*/  F2FP.F16.E5M2.UNPACK_B R6, R6 ;  /* 0x00000006ff06723e */ /* 0x000fe400020004ff */
[----:B------:R-:W-:Y:S01]  /*2d420*/  F2FP.F16.E5M2.UNPACK_B R7, R7 ;  /* 0x00000007ff07723e */ /* 0x000fe200020004ff */
[----:B------:R-:W-:Y:S04]  /*2d430*/  STL [R1+0x1f58], R26 ;  /* 0x001f581a01007387 */ /* 0x000fe80000100800 */
[----:B------:R-:W-:Y:S02]  /*2d440*/  STL.64 [R1+0x1f50], R24 ;  /* 0x001f501801007387 */ /* 0x000fe40000100a00 */
[C---:B--2---:R-:W-:Y:S08]  /*2d450*/  HMMA.16816.F32 R16, R12.reuse, R6, R16 ;  /* 0x000000060c10723c */ /* 0x044ff00000001810 */
[----:B----4-:R-:W-:-:S15]  /*2d460*/  HMMA.16816.F32 R8, R12, R4, R8 ;  /* 0x000000040c08723c */ /* 0x010fde0000001808 */
[----:B------:R-:W-:-:S04]  /*2d470*/  NOP ;  /* 0x0000000000007918 */ /* 0x000fc80000000000 */
[----:B------:R-:W-:Y:S04]  /*2d480*/  STL.64 [R1+0x150], R8 ;  /* 0x0001500801007387 */ /* 0x000fe80000100a00 */
[----:B------:R0:W-:Y:S04]  /*2d490*/  STL.64 [R1+0x158], R10 ;  /* 0x0001580a01007387 */ /* 0x0001e80000100a00 */
[----:B0-----:R-:W2:Y:S04]  /*2d4a0*/  LDL.LU.64 R10, [R1+0x20b8] ;  /* 0x0020b800010a7983 */ /* 0x001ea80000300a00 */
[----:B------:R-:W4:Y:S04]  /*2d4b0*/  LDL.LU.64 R8, [R1+0x20b0] ;  /* 0x0020b00001087983 */ /* 0x000f280000300a00 */
[----:B------:R-:W-:Y:S04]  /*2d4c0*/  STL.64 [R1+0x190], R16 ;  /* 0x0001901001007387 */ /* 0x000fe80000100a00 */
[----:B------:R0:W-:Y:S04]  /*2d4d0*/  STL.64 [R1+0x198], R18 ;  /* 0x0001981201007387 */ /* 0x0001e80000100a00 */
[----:B0-----:R-:W3:Y:S04]  /*2d4e0*/  LDL.LU.64 R18, [R1+0x20a8] ;  /* 0x0020a80001127983 */ /* 0x001ee80000300a00 */
[----:B------:R-:W3:Y:S04]  /*2d4f0*/  LDL.LU.64 R16, [R1+0x20a0] ;  /* 0x0020a00001107983 */ /* 0x000ee80000300a00 */
[----:B------:R-:W-:Y:S04]  /*2d500*/  STL.64 [R1+0x2048], R6 ;  /* 0x0020480601007387 */ /* 0x000fe80000100a00 */
[----:B------:R0:W-:Y:S04]  /*2d510*/  STL.64 [R1+0x2040], R4 ;  /* 0x0020400401007387 */ /* 0x0001e80000100a00 */
[----:B0-----:R-:W5:Y:S04]  /*2d520*/  LDL.LU R4, [R1+0x2d0] ;  /* 0x0002d00001047983 */ /* 0x001f680000300800 */
[----:B------:R-:W5:Y:S04]  /*2d530*/  LDL.LU R5, [R1+0x2d4] ;  /* 0x0002d40001057983 */ /* 0x000f680000300800 */
[----:B------:R-:W5:Y:S04]  /*2d540*/  LDL.LU R6, [R1+0x2d8] ;  /* 0x0002d80001067983 */ /* 0x000f680000300800 */
[----:B------:R-:W5:Y:S01]  /*2d550*/  LDL.LU R7, [R1+0x2dc] ;  /* 0x0002dc0001077983 */ /* 0x000f620000300800 */
[----:B----4-:R-:W-:-:S02]  /*2d560*/  F2FP.F16.E5M2.UNPACK_B R8, R8 ;  /* 0x00000008ff08723e */ /* 0x010fc400020004ff */
[----:B------:R-:W-:Y:S02]  /*2d570*/  F2FP.F16.E5M2.UNPACK_B R9, R9 ;  /* 0x00000009ff09723e */ /* 0x000fe400020004ff */
[----:B--2---:R-:W-:Y:S02]  /*2d580*/  F2FP.F16.E5M2.UNPACK_B R10, R10 ;  /* 0x0000000aff0a723e */ /* 0x004fe400020004ff */
[----:B------:R-:W-:-:S03]  /*2d590*/  F2FP.F16.E5M2.UNPACK_B R11, R11 ;  /* 0x0000000bff0b723e */ /* 0x000fc600020004ff */
[C---:B---3--:R-:W-:Y:S08]  /*2d5a0*/  HMMA.16816.F32 R16, R12.reuse, R8, R16 ;  /* 0x000000080c10723c */ /* 0x048ff00000001810 */
[----:B-----5:R-:W-:Y:S11]  /*2d5b0*/  HMMA.16816.F32 R4, R12, R10, R4 ;  /* 0x0000000a0c04723c */ /* 0x020ff60000001804 */
[----:B------:R-:W-:Y:S04]  /*2d5c0*/  STL.64 [R1+0x1f0], R16 ;  /* 0x0001f01001007387 */ /* 0x000fe80000100a00 */
[----:B------:R0:W-:Y:S04]  /*2d5d0*/  STL.64 [R1+0x1f8], R18 ;  /* 0x0001f81201007387 */ /* 0x0001e80000100a00 */
[----:B0-----:R-:W2:Y:S04]  /*2d5e0*/  LDL.LU.64 R18, [R1+0x2098] ;  /* 0x0020980001127983 */ /* 0x001ea80000300a00 */
[----:B------:R-:W3:Y:S04]  /*2d5f0*/  LDL.LU.64 R16, [R1+0x2090] ;  /* 0x0020900001107983 */ /* 0x000ee80000300a00 */
[----:B------:R-:W-:Y:S04]  /*2d600*/  STL.64 [R1+0x2028], R10 ;  /* 0x0020280a01007387 */ /* 0x000fe80000100a00 */
[----:B------:R-:W-:Y:S04]  /*2d610*/  STL.64 [R1+0x2020], R8 ;  /* 0x0020200801007387 */ /* 0x000fe80000100a00 */
[----:B------:R-:W-:Y:S04]  /*2d620*/  STL.64 [R1+0x270], R4 ;  /* 0x0002700401007387 */ /* 0x000fe80000100a00 */
[----:B------:R-:W-:Y:S04]  /*2d630*/  STL.64 [R1+0x278], R6 ;  /* 0x0002780601007387 */ /* 0x000fe80000100a00 */
[----:B------:R-:W4:Y:S04]  /*2d640*/  LDL.LU R24, [R1+0xd0] ;  /* 0x0000d00001187983 */ /* 0x000f280000300800 */
[----:B------:R-:W4:Y:S04]  /*2d650*/  LDL.LU R25, [R1+0xd4] ;  /* 0x0000d40001197983 */ /* 0x000f280000300800 */
[----:B------:R-:W5:Y:S01]  /*2d660*/  LDL.LU R26, [R1+0xd8] ;  /* 0x0000d800011a7983 */ /* 0x000f620000300800 */
[----:B------:R-:W-:-:S02]  /*2d670*/  IMAD R22, R22, 0x100, R27 ;  /* 0x0000010016167824 */ /* 0x000fc400078e021b */
[----:B------:R-:W-:Y:S02]  /*2d680*/  IMAD.MOV.U32 R27, RZ, RZ, R28 ;  /* 0x000000ffff1b7224 */ /* 0x000fe400078e001c */
[----:B------:R-:W-:Y:S01]  /*2d690*/  IMAD R23, R23, 0x100, R29 ;  /* 0x0000010017177824 */ /* 0x000fe200078e021d */
[----:B------:R-:W2:Y:S04]  /*2d6a0*/  LDL.LU R28, [R1+0x208c] ;  /* 0x00208c00011c7983 */ /* 0x000ea80000300800 */
[----:B-----5:R-:W-:Y:S04]  /*2d6b0*/  STL.64 [R1+0x1fd8], R26 ;  /* 0x001fd81a01007387 */ /* 0x020fe80000100a00 */
[----:B----4-:R-:W-:Y:S04]  /*2d6c0*/  STL.64 [R1+0x1fd0], R24 ;  /* 0x001fd01801007387 */ /* 0x010fe80000100a00 */
[----:B------:R-:W-:Y:S04]  /*2d6d0*/  STL.64 [R1+0x2078], R22 ;  /* 0x0020781601007387 */ /* 0x000fe80000100a00 */
[----:B------:R-:W-:Y:S04]  /*2d6e0*/  STL.64 [R1+0x2070], R20 ;  /* 0x0020701401007387 */ /* 0x000fe80000100a00 */
[----:B------:R-:W4:Y:S04]  /*2d6f0*/  LDL.LU R29, [R1+0x710] ;  /* 0x00071000011d7983 */ /* 0x000f280000300800 */
[----:B----4-:R0:W-:Y:S04]  /*2d700*/  STL [R1+0x1ff0], R29 ;  /* 0x001ff01d01007387 */ /* 0x0101e80000100800 */
[----:B0-----:R-:W4:Y:S04]  /*2d710*/  LDL.LU R29, [R1+0x70c] ;  /* 0x00070c00011d7983 */ /* 0x001f280000300800 */
[----:B----4-:R0:W-:Y:S04]  /*2d720*/  STL [R1+0x1ff4], R29 ;  /* 0x001ff41d01007387 */ /* 0x0101e80000100800 */
[----:B0-----:R-:W4:Y:S01]  /*2d730*/  LDL.LU R29, [R1+0x704] ;  /* 0x00070400011d7983 */ /* 0x001f220000300800 */
[----:B--2---:R-:W-:-:S03]  /*2d740*/  IMAD.MOV.U32 R27, RZ, RZ, R28 ;  /* 0x000000ffff1b7224 */ /* 0x004fc600078e001c */
[----:B----4-:R0:W-:Y:S04]  /*2d750*/  STL [R1+0x1ff8], R29 ;  /* 0x001ff81d01007387 */ /* 0x0101e80000100800 */
[----:B0-----:R-:W2:Y:S04]  /*2d760*/  LDL.LU R29, [R1+0x6fc] ;  /* 0x0006fc00011d7983 */ /* 0x001ea80000300800 */
[----:B------:R-:W4:Y:S04]  /*2d770*/  LDL.LU R24, [R1+0xf0] ;  /* 0x0000f00001187983 */ /* 0x000f280000300800 */
[----:B------:R-:W4:Y:S04]  /*2d780*/  LDL.LU R25, [R1+0xf4] ;  /* 0x0000f40001197983 */ /* 0x000f280000300800 */
[----:B------:R-:W5:Y:S04]  /*2d790*/  LDL.LU R26, [R1+0xf8] ;  /* 0x0000f800011a7983 */ /* 0x000f680000300800 */
[----:B------:R-:W2:Y:S04]  /*2d7a0*/  LDL.LU R28, [R1+0x2088] ;  /* 0x00208800011c7983 */ /* 0x000ea80000300800 */
[----:B------:R-:W2:Y:S04]  /*2d7b0*/  LDL.LU R8, [R1+0x210] ;  /* 0x0002100001087983 */ /* 0x000ea80000300800 */
[----:B------:R-:W2:Y:S04]  /*2d7c0*/  LDL.LU R9, [R1+0x214] ;  /* 0x0002140001097983 */ /* 0x000ea80000300800 */
[----:B------:R-:W2:Y:S04]  /*2d7d0*/  LDL.LU R10, [R1+0x218] ;  /* 0x00021800010a7983 */ /* 0x000ea80000300800 */
[----:B------:R-:W2:Y:S04]  /*2d7e0*/  LDL.LU R11, [R1+0x21c] ;  /* 0x00021c00010b7983 */ /* 0x000ea80000300800 */
[----:B--2---:R-:W-:Y:S04]  /*2d7f0*/  STL.64 [R1+0x2038], R10 ;  /* 0x0020380a01007387 */ /* 0x004fe80000100a00 */
[----:B------:R0:W-:Y:S04]  /*2d800*/  STL.64 [R1+0x2030], R8 ;  /* 0x0020300801007387 */ /* 0x0001e80000100a00 */
[----:B0-----:R-:W2:Y:S01]  /*2d810*/  LDL.LU R8, [R1+0x220] ;  /* 0x0002200001087983 */ /* 0x001ea20000300800 */
[----:B------:R-:W-:-:S03]  /*2d820*/  IMAD.MOV.U32 R9, RZ, RZ, R28 ;  /* 0x000000ffff097224 */ /* 0x000fc600078e001c */
[----:B------:R-:W2:Y:S04]  /*2d830*/  LDL.LU R28, [R1+0x2084] ;  /* 0x00208400011c7983 */ /* 0x000ea80000300800 */
[----:B------:R-:W3:Y:S04]  /*2d840*/  LDL.LU R10, [R1+0x228] ;  /* 0x00022800010a7983 */ /* 0x000ee80000300800 */
[----:B------:R-:W3:Y:S04]  /*2d850*/  LDL.LU R11, [R1+0x22c] ;  /* 0x00022c00010b7983 */ /* 0x000ee80000300800 */
[----:B------:R-:W4:Y:S04]  /*2d860*/  LDL.LU R20, [R1+0x290] ;  /* 0x0002900001147983 */ /* 0x000f280000300800 */
[----:B------:R-:W4:Y:S01]  /*2d870*/  LDL.LU R21, [R1+0x294] ;  /* 0x0002940001157983 */ /* 0x000f220000300800 */
[----:B------:R-:W-:-:S03]  /*2d880*/  IMAD R0, R0, 0x100, R19 ;  /* 0x0000010000007824 */ /* 0x000fc600078e0213 */
[----:B------:R-:W4:Y:S04]  /*2d890*/  LDL.LU R22, [R1+0x298] ;  /* 0x0002980001167983 */ /* 0x000f280000300800 */
[----:B------:R-:W4:Y:S01]  /*2d8a0*/  LDL.LU R19, [R1+0x6f4] ;  /* 0x0006f40001137983 */ /* 0x000f220000300800 */
[----:B--2---:R-:W-:-:S03]  /*2d8b0*/  IMAD.MOV.U32 R23, RZ, RZ, R28 ;  /* 0x000000ffff177224 */ /* 0x004fc600078e001c */
[----:B------:R-:W2:Y:S04]  /*2d8c0*/  LDL.LU R28, [R1+0x6f0] ;  /* 0x0006f000011c7983 */ /* 0x000ea80000300800 */
[----:B---3--:R-:W-:Y:S04]  /*2d8d0*/  STL.64 [R1+0x2058], R10 ;  /* 0x0020580a01007387 */ /* 0x008fe80000100a00 */
[----:B------:R0:W-:Y:S04]  /*2d8e0*/  STL.64 [R1+0x2050], R8 ;  /* 0x0020500801007387 */ /* 0x0001e80000100a00 */
[----:B0-----:R-:W3:Y:S04]  /*2d8f0*/  LDL.LU R8, [R1+0x260] ;  /* 0x0002600001087983 */ /* 0x001ee80000300800 */
[----:B------:R-:W3:Y:S04]  /*2d900*/  LDL.LU R9, [R1+0x264] ;  /* 0x0002640001097983 */ /* 0x000ee80000300800 */
[----:B------:R-:W2:Y:S04]  /*2d910*/  LDL.LU R10, [R1+0x268] ;  /* 0x00026800010a7983 */ /* 0x000ea80000300800 */
[----:B------:R-:W2:Y:S04]  /*2d920*/  LDL.LU R11, [R1+0x26c] ;  /* 0x00026c00010b7983 */ /* 0x000ea80000300800 */
[----:B--2---:R-:W-:Y:S04]  /*2d930*/  STL.64 [R1+0x2068], R10 ;  /* 0x0020680a01007387 */ /* 0x004fe80000100a00 */
[----:B---3--:R0:W-:Y:S04]  /*2d940*/  STL.64 [R1+0x2060], R8 ;  /* 0x0020600801007387 */ /* 0x0081e80000100a00 */
[----:B0-----:R-:W2:Y:S04]  /*2d950*/  LDL.LU R8, [R1+0x2b0] ;  /* 0x0002b00001087983 */ /* 0x001ea80000300800 */
[----:B------:R-:W2:Y:S04]  /*2d960*/  LDL.LU R9, [R1+0x2b4] ;  /* 0x0002b40001097983 */ /* 0x000ea80000300800 */
[----:B------:R-:W2:Y:S04]  /*2d970*/  LDL.LU R10, [R1+0x2b8] ;  /* 0x0002b800010a7983 */ /* 0x000ea80000300800 */
[----:B------:R-:W2:Y:S04]  /*2d980*/  LDL.LU R11, [R1+0x2bc] ;  /* 0x0002bc00010b7983 */ /* 0x000ea80000300800 */
[----:B------:R-:W3:Y:S04]  /*2d990*/  LDL.LU R4, [R1+0x240] ;  /* 0x0002400001047983 */ /* 0x000ee80000300800 */
[----:B------:R-:W3:Y:S04]  /*2d9a0*/  LDL.LU R5, [R1+0x244] ;  /* 0x0002440001057983 */ /* 0x000ee80000300800 */
[----:B------:R-:W3:Y:S04]  /*2d9b0*/  LDL.LU R6, [R1+0x248] ;  /* 0x0002480001067983 */ /* 0x000ee80000300800 */
[----:B------:R-:W3:Y:S04]  /*2d9c0*/  LDL.LU R7, [R1+0x24c] ;  /* 0x00024c0001077983 */ /* 0x000ee80000300800 */
[----:B-----5:R-:W-:Y:S04]  /*2d9d0*/  STL.64 [R1+0x1fe8], R26 ;  /* 0x001fe81a01007387 */ /* 0x020fe80000100a00 */
[----:B----4-:R0:W-:Y:S04]  /*2d9e0*/  STL.64 [R1+0x1fe0], R24 ;  /* 0x001fe01801007387 */ /* 0x0101e80000100a00 */
[----:B0-----:R-:W4:Y:S04]  /*2d9f0*/  LDL.LU R24, [R1+0x80] ;  /* 0x0000800001187983 */ /* 0x001f280000300800 */
[----:B------:R-:W4:Y:S04]  /*2da00*/  LDL.LU R25, [R1+0x84] ;  /* 0x0000840001197983 */ /* 0x000f280000300800 */
[----:B------:R-:W5:Y:S04]  /*2da10*/  LDL.LU R26, [R1+0x88] ;  /* 0x00008800011a7983 */ /* 0x000f680000300800 */
[----:B------:R-:W5:Y:S04]  /*2da20*/  LDL.LU R27, [R1+0x8c] ;  /* 0x00008c00011b7983 */ /* 0x000f680000300800 */
[----:B-----5:R-:W-:Y:S04]  /*2da30*/  STL.64 [R1+0x2008], R26 ;  /* 0x0020081a01007387 */ /* 0x020fe80000100a00 */
[----:B----4-:R0:W-:Y:S04]  /*2da40*/  STL.64 [R1+0x2000], R24 ;  /* 0x0020001801007387 */ /* 0x0101e80000100a00 */
[----:B0-----:R-:W4:Y:S04]  /*2da50*/  LDL.LU R24, [R1+0x110] ;  /* 0x0001100001187983 */ /* 0x001f280000300800 */
[----:B------:R-:W4:Y:S04]  /*2da60*/  LDL.LU R25, [R1+0x114] ;  /* 0x0001140001197983 */ /* 0x000f280000300800 */
[----:B------:R-:W5:Y:S04]  /*2da70*/  LDL.LU R26, [R1+0x118] ;  /* 0x00011800011a7983 */ /* 0x000f680000300800 */
[----:B------:R-:W5:Y:S01]  /*2da80*/  LDL.LU R27, [R1+0x11c] ;  /* 0x00011c00011b7983 */ /* 0x000f620000300800 */
[----:B------:R-:W-:-:S02]  /*2da90*/  F2FP.F16.E5M2.UNPACK_B R16, R16 ;  /* 0x00000010ff10723e */ /* 0x000fc400020004ff */
[----:B------:R-:W-:Y:S01]  /*2daa0*/  F2FP.F16.E5M2.UNPACK_B R17, R17 ;  /* 0x00000011ff11723e */ /* 0x000fe200020004ff */
[----:B------:R-:W-:-:S06]  /*2dab0*/  IMAD R28, R28, 0x100, R19 ;  /* 0x000001001c1c7824 */ /* 0x000fcc00078e0213 */
[----:B------:R-:W-:Y:S01]  /*2dac0*/  HMMA.16816.F32 R12, R12, R16, R20 ;  /* 0x000000100c0c723c */ /* 0x000fe20000001814 */
[----:B-----5:R-:W-:Y:S04]  /*2dad0*/  STL.64 [R1+0x2018], R26 ;  /* 0x0020181a01007387 */ /* 0x020fe80000100a00 */
[----:B----4-:R0:W-:Y:S04]  /*2dae0*/  STL.64 [R1+0x2010], R24 ;  /* 0x0020101801007387 */ /* 0x0101e80000100a00 */
[----:B0-----:R-:W4:Y:S04]  /*2daf0*/  LDL.LU R24, [R1+0x130] ;  /* 0x0001300001187983 */ /* 0x001f280000300800 */
[----:B------:R-:W4:Y:S04]  /*2db00*/  LDL.LU R25, [R1+0x134] ;  /* 0x0001340001197983 */ /* 0x000f280000300800 */
[----:B------:R-:W4:Y:S04]  /*2db10*/  LDL.LU R26, [R1+0x138] ;  /* 0x00013800011a7983 */ /* 0x000f280000300800 */
[----:B------:R-:W4:Y:S04]  /*2db20*/  LDL.LU R27, [R1+0x13c] ;  /* 0x00013c00011b7983 */ /* 0x000f280000300800 */
[----:B------:R-:W5:Y:S04]  /*2db30*/  LDL.LU R19, [R1+0x2080] ;  /* 0x0020800001137983 */ /* 0x000f680000300800 */
[----:B------:R-:W2:Y:S04]  /*2db40*/  LDL.LU.64 R22, [R1+0x2078] ;  /* 0x0020780001167983 */ /* 0x000ea80000300a00 */
[----:B------:R-:W3:Y:S04]  /*2db50*/  LDL.LU.64 R20, [R1+0x2070] ;  /* 0x0020700001147983 */ /* 0x000ee80000300a00 */
[----:B------:R0:W-:Y:S04]  /*2db60*/  STL.64 [R1+0x200], R12 ;  /* 0x0002000c01007387 */ /* 0x0001e80000100a00 */
[----:B------:R1:W-:Y:S01]  /*2db70*/  STL.64 [R1+0x208], R14 ;  /* 0x0002080e01007387 */ /* 0x0003e20000100a00 */
[----:B0-----:R-:W-:-:S02]  /*2db80*/  F2FP.F16.E5M2.UNPACK_B R12, R0 ;  /* 0x00000000ff0c723e */ /* 0x001fc400020004ff */
[----:B-1----:R-:W-:Y:S01]  /*2db90*/  F2FP.F16.E5M2.UNPACK_B R15, R28 ;  /* 0x0000001cff0f723e */ /* 0x002fe200020004ff */
[----:B------:R-:W4:Y:S01]  /*2dba0*/  LDL.LU R0, [R1+0x6f8] ;  /* 0x0006f80001007983 */ /* 0x000f220000300800 */
[----:B--2---:R-:W-:Y:S02]  /*2dbb0*/  F2FP.F16.E5M2.UNPACK_B R13, R22 ;  /* 0x00000016ff0d723e */ /* 0x004fe400020004ff */
[----:B------:R-:W-:Y:S01]  /*2dbc0*/  F2FP.F16.E5M2.UNPACK_B R14, R23 ;  /* 0x00000017ff0e723e */ /* 0x000fe200020004ff */
[----:B------:R-:W2:Y:S04]  /*2dbd0*/  LDL.LU R22, [R1+0x700] ;  /* 0x0007000001167983 */ /* 0x000ea80000300800 */
[----:B------:R-:W2:Y:S04]  /*2dbe0*/  LDL.LU R23, [R1+0x708] ;  /* 0x0007080001177983 */ /* 0x000ea80000300800 */
[----:B------:R-:W2:Y:S01]  /*2dbf0*/  LDL.LU R28, [R1+0x714] ;  /* 0x00071400011c7983 */ /* 0x000ea20000300800 */
[----:B---3--:R-:W-:-:S15]  /*2dc00*/  HMMA.16816.F32 R8, R12, R20, R8 ;  /* 0x000000140c08723c */ /* 0x008fde0000001808 */
[----:B------:R-:W-:-:S04]  /*2dc10*/  NOP ;  /* 0x0000000000007918 */ /* 0x000fc80000000000 */
[----:B------:R-:W-:Y:S04]  /*2dc20*/  STL.64 [R1+0x250], R8 ;  /* 0x0002500801007387 */ /* 0x000fe80000100a00 */
[----:B------:R0:W-:Y:S04]  /*2dc30*/  STL.64 [R1+0x258], R10 ;  /* 0x0002580a01007387 */ /* 0x0001e80000100a00 */
[----:B0-----:R-:W5:Y:S04]  /*2dc40*/  LDL.LU.64 R10, [R1+0x2068] ;  /* 0x00206800010a7983 */ /* 0x001f680000300a00 */
[----:B------:R-:W5:Y:S01]  /*2dc50*/  LDL.LU.64 R8, [R1+0x2060] ;  /* 0x0020600001087983 */ /* 0x000f620000300a00 */
[C---:B------:R-:W-:Y:S08]  /*2dc60*/  HMMA.16816.F32 R4, R12.reuse, R2, R4 ;  /* 0x000000020c04723c */ /* 0x040ff00000001804 */
[----:B-----5:R-:W-:-:S15]  /*2dc70*/  HMMA.16816.F32 R8, R12, R18, R8 ;  /* 0x000000120c08723c */ /* 0x020fde0000001808 */
[----:B------:R-:W-:-:S04]  /*2dc80*/  NOP ;  /* 0x0000000000007918 */ /* 0x000fc80000000000 */
[----:B------:R-:W-:Y:S04]  /*2dc90*/  STL.64 [R1+0x230], R8 ;  /* 0x0002300801007387 */ /* 0x000fe80000100a00 */
[----:B------:R0:W-:Y:S04]  /*2dca0*/  STL.64 [R1+0x238], R10 ;  /* 0x0002380a01007387 */ /* 0x0001e80000100a00 */
[----:B0-----:R-:W3:Y:S04]  /*2dcb0*/  LDL.LU.64 R10, [R1+0x2058] ;  /* 0x00205800010a7983 */ /* 0x001ee80000300a00 */
[----:B------:R-:W3:Y:S04]  /*2dcc0*/  LDL.LU.64 R8, [R1+0x2050] ;  /* 0x0020500001087983 */ /* 0x000ee80000300a00 */
[----:B------:R-:W-:Y:S04]  /*2dcd0*/  STL.64 [R1+0x1e0], R4 ;  /* 0x0001e00401007387 */ /* 0x000fe80000100a00 */
[----:B------:R0:W-:Y:S04]  /*2dce0*/  STL.64 [R1+0x1e8], R6 ;  /* 0x0001e80601007387 */ /* 0x0001e80000100a00 */
[----:B0-----:R-:W5:Y:S04]  /*2dcf0*/  LDL.LU.64 R6, [R1+0x2048] ;  /* 0x0020480001067983 */ /* 0x001f680000300a00 */
[----:B------:R-:W3:Y:S02]  /*2dd00*/  LDL.LU.64 R4, [R1+0x2040] ;  /* 0x0020400001047983 */ /* 0x000ee40000300a00 */
[----:B---3--:R-:W-:-:S15]  /*2dd10*/  HMMA.16816.F32 R8, R12, R4, R8 ;  /* 0x000000040c08723c */ /* 0x008fde0000001808 */
[----:B------:R-:W-:-:S04]  /*2dd20*/  NOP ;  /* 0x0000000000007918 */ /* 0x000fc80000000000 */
[----:B------:R-:W-:Y:S04]  /*2dd30*/  STL.64 [R1+0x1d0], R8 ;  /* 0x0001d00801007387 */ /* 0x000fe80000100a00 */
[----:B------:R0:W-:Y:S04]  /*2dd40*/  STL.64 [R1+0x1d8], R10 ;  /* 0x0001d80a01007387 */ /* 0x0001e80000100a00 */
[----:B0-----:R-:W5:Y:S04]  /*2dd50*/  LDL.LU.64 R10, [R1+0x2038] ;  /* 0x00203800010a7983 */ /* 0x001f680000300a00 */
[----:B------:R-:W5:Y:S02]  /*2dd60*/  LDL.LU.64 R8, [R1+0x2030] ;  /* 0x0020300001087983 */ /* 0x000f640000300a00 */
[----:B-----5:R-:W-:-:S15]  /*2dd70*/  HMMA.16816.F32 R8, R12, R6, R8 ;  /* 0x000000060c08723c */ /* 0x020fde0000001808 */
        /* <DEDUP_REMOVED lines=10> */
[----:B------:R-:W3:Y:S01]  /*2de20*/  LDL.LU.64 R24, [R1+0x2010] ;  /* 0x0020100001187983 */ /* 0x000ee20000300a00 */
[----:B------:R-:W-:Y:S01]  /*2de30*/  IMAD R0, R0, 0x100, R29 ;  /* 0x0000010000007824 */ /* 0x000fe200078e021d */
[----:B---3--:R-:W-:-:S15]  /*2de40*/  HMMA.16816.F32 R24, R12, R10, R24 ;  /* 0x0000000a0c18723c */ /* 0x008fde0000001818 */
[----:B------:R-:W-:-:S04]  /*2de50*/  NOP ;  /* 0x0000000000007918 */ /* 0x000fc80000000000 */
[----:B------:R-:W-:Y:S04]  /*2de60*/  STL.64 [R1+0x1a0], R24 ;  /* 0x0001a01801007387 */ /* 0x000fe80000100a00 */
[----:B------:R0:W-:Y:S04]  /*2de70*/  STL.64 [R1+0x1a8], R26 ;  /* 0x0001a81a01007387 */ /* 0x0001e80000100a00 */
[----:B0-----:R-:W3:Y:S04]  /*2de80*/  LDL.LU.64 R26, [R1+0x2008] ;  /* 0x00200800011a7983 */ /* 0x001ee80000300a00 */
[----:B------:R-:W3:Y:S04]  /*2de90*/  LDL.LU.64 R24, [R1+0x2000] ;  /* 0x0020000001187983 */ /* 0x000ee80000300a00 */
[----:B------:R-:W-:Y:S04]  /*2dea0*/  STL.64 [R1+0x1fb8], R10 ;  /* 0x001fb80a01007387 */ /* 0x000fe80000100a00 */
[----:B------:R0:W-:Y:S04]  /*2deb0*/  STL.64 [R1+0x1fb0], R8 ;  /* 0x001fb00801007387 */ /* 0x0001e80000100a00 */
[----:B0-----:R-:W4:Y:S04]  /*2dec0*/  LDL.LU R8, [R1+0xe0] ;  /* 0x0000e00001087983 */ /* 0x001f280000300800 */
[----:B------:R-:W4:Y:S04]  /*2ded0*/  LDL.LU R9, [R1+0xe4] ;  /* 0x0000e40001097983 */ /* 0x000f280000300800 */
[----:B------:R-:W4:Y:S04]  /*2dee0*/  LDL.LU R10, [R1+0xe8] ;  /* 0x0000e800010a7983 */ /* 0x000f280000300800 */
[----:B------:R-:W4:Y:S04]  /*2def0*/  LDL.LU R11, [R1+0xec] ;  /* 0x0000ec00010b7983 */ /* 0x000f280000300800 */
[----:B------:R-:W2:Y:S02]  /*2df00*/  LDL.LU R29, [R1+0x1ff8] ;  /* 0x001ff800011d7983 */ /* 0x000ea40000300800 */
[----:B--2---:R-:W-:-:S02]  /*2df10*/  IMAD R22, R22, 0x100, R29 ;  /* 0x0000010016167824 */ /* 0x004fc400078e021d */
[----:B------:R-:W2:Y:S01]  /*2df20*/  LDL.LU R29, [R1+0x1ff4] ;  /* 0x001ff400011d7983 */ /* 0x000ea20000300800 */
[----:B---3--:R-:W-:Y:S01]  /*2df30*/  HMMA.16816.F32 R12, R12, R16, R24 ;  /* 0x000000100c0c723c */ /* 0x008fe20000001818 */
[----:B--2---:R-:W-:Y:S02]  /*2df40*/  IMAD R23, R23, 0x100, R29 ;  /* 0x0000010017177824 */ /* 0x004fe400078e021d */
[----:B------:R-:W2:Y:S04]  /*2df50*/  LDL.LU R29, [R1+0x1ff0] ;  /* 0x001ff000011d7983 */ /* 0x000ea80000300800 */
[----:B------:R-:W3:Y:S04]  /*2df60*/  LDL.LU.64 R26, [R1+0x1fe8] ;  /* 0x001fe800011a7983 */ /* 0x000ee80000300a00 */
[----:B------:R-:W3:Y:S04]  /*2df70*/  LDL.LU.64 R24, [R1+0x1fe0] ;  /* 0x001fe00001187983 */ /* 0x000ee80000300a00 */
[----:B------:R-:W-:Y:S04]  /*2df80*/  STL [R1+0x1f88], R16 ;  /* 0x001f881001007387 */ /* 0x000fe80000100800 */
[----:B------:R-:W-:Y:S04]  /*2df90*/  STL [R1+0x1f84], R17 ;  /* 0x001f841101007387 */ /* 0x000fe80000100800 */
[----:B------:R0:W-:Y:S04]  /*2dfa0*/  STL.64 [R1+0x180], R12 ;  /* 0x0001800c01007387 */ /* 0x0001e80000100a00 */
[----:B------:R1:W-:Y:S01]  /*2dfb0*/  STL.64 [R1+0x188], R14 ;  /* 0x0001880e01007387 */ /* 0x0003e20000100a00 */
[----:B0-----:R-:W-:-:S02]  /*2dfc0*/  F2FP.F16.E5M2.UNPACK_B R12, R0 ;  /* 0x00000000ff0c723e */ /* 0x001fc400020004ff */
[----:B------:R-:W-:Y:S02]  /*2dfd0*/  F2FP.F16.E5M2.UNPACK_B R13, R22 ;  /* 0x00000016ff0d723e */ /* 0x000fe400020004ff */
[----:B-1----:R-:W-:Y:S01]  /*2dfe0*/  F2FP.F16.E5M2.UNPACK_B R14, R23 ;  /* 0x00000017ff0e723e */ /* 0x002fe200020004ff */
[----:B--2---:R-:W-:-:S05]  /*2dff0*/  IMAD R28, R29, 0x100, R28 ;  /* 0x000001001d1c7824 */ /* 0x004fca00078e021c */
[----:B------:R-:W-:-:S07]  /*2e000*/  F2FP.F16.E5M2.UNPACK_B R15, R28 ;  /* 0x0000001cff0f723e */ /* 0x000fce00020004ff */
[----:B---3--:R-:W-:-:S15]  /*2e010*/  HMMA.16816.F32 R24, R12, R20, R24 ;  /* 0x000000140c18723c */ /* 0x008fde0000001818 */
[----:B------:R-:W-:-:S04]  /*2e020*/  NOP ;  /* 0x0000000000007918 */ /* 0x000fc80000000000 */
[----:B------:R-:W-:Y:S04]  /*2e030*/  STL.64 [R1+0x170], R24 ;  /* 0x0001701801007387 */ /* 0x000fe80000100a00 */
[----:B------:R0:W-:Y:S04]  /*2e040*/  STL.64 [R1+0x178], R26 ;  /* 0x0001781a01007387 */ /* 0x0001e80000100a00 */
[----:B0-----:R-:W2:Y:S04]  /*2e050*/  LDL.LU.64 R26, [R1+0x1fd8] ;  /* 0x001fd800011a7983 */ /* 0x001ea80000300a00 */
[----:B------:R-:W2:Y:S01]  /*2e060*/  LDL.LU.64 R24, [R1+0x1fd0] ;  /* 0x001fd00001187983 */ /* 0x000ea20000300a00 */
[----:B----4-:R-:W-:Y:S03]  /*2e070*/  HMMA.16816.F32 R8, R12, R18, R8 ;  /* 0x000000120c08723c */ /* 0x010fe60000001808 */
[----:B------:R-:W3:-:S15]  /*2e080*/  LDL.LU R0, [R1+0x718] ;  /* 0x0007180001007983 */ /* 0x000ede0000300800 */
[----:B------:R-:W-:Y:S01]  /*2e090*/  NOP ;  /* 0x0000000000007918 */ /* 0x000fe20000000000 */
[----:B------:R-:W-:Y:S04]  /*2e0a0*/  STL.64 [R1+0x160], R8 ;  /* 0x0001600801007387 */ /* 0x000fe80000100a00 */
[----:B------:R2:W-:Y:S02]  /*2e0b0*/  STL.64 [R1+0x168], R10 ;  /* 0x0001680a01007387 */ /* 0x0005e40000100a00 */
[----:B--2---:R-:W-:Y:S02]  /*2e0c0*/  HMMA.16816.F32 R8, R12, R2, R24 ;  /* 0x000000020c08723c */ /* 0x004fe40000001818 */
[----:B------:R-:W2:-:S15]  /*2e0d0*/  LDL.LU R24, [R1+0x50] ;  /* 0x0000500001187983 */ /* 0x000e9e0000300800 */
[----:B------:R-:W-:Y:S02]  /*2e0e0*/  NOP ;  /* 0x0000000000007918 */ /* 0x000fe40000000000 */
[----:B------:R0:W-:Y:S04]  /*2e0f0*/  STL.64 [R1+0x130], R8 ;  /* 0x0001300801007387 */ /* 0x0001e80000100a00 */
[----:B------:R1:W-:Y:S04]  /*2e100*/  STL.64 [R1+0x138], R10 ;  /* 0x0001380a01007387 */ /* 0x0003e80000100a00 */
[----:B------:R-:W2:Y:S04]  /*2e110*/  LDL.LU R25, [R1+0x54] ;  /* 0x0000540001197983 */ /* 0x000ea80000300800 */
[----:B------:R-:W4:Y:S04]  /*2e120*/  LDL.LU R26, [R1+0x58] ;  /* 0x00005800011a7983 */ /* 0x000f280000300800 */
[----:B------:R-:W4:Y:S04]  /*2e130*/  LDL.LU R27, [R1+0x5c] ;  /* 0x00005c00011b7983 */ /* 0x000f280000300800 */
[----:B0-----:R-:W5:Y:S04]  /*2e140*/  LDL.LU R8, [R1+0xb0] ;  /* 0x0000b00001087983 */ /* 0x001f680000300800 */
[----:B------:R-:W5:Y:S04]  /*2e150*/  LDL.LU R9, [R1+0xb4] ;  /* 0x0000b40001097983 */ /* 0x000f680000300800 */
[----:B-1----:R-:W2:Y:S04]  /*2e160*/  LDL.LU R10, [R1+0xb8] ;  /* 0x0000b800010a7983 */ /* 0x002ea80000300800 */
[----:B------:R-:W2:Y:S04]  /*2e170*/  LDL.LU R11, [R1+0xbc] ;  /* 0x0000bc00010b7983 */ /* 0x000ea80000300800 */
[----:B--2---:R-:W-:Y:S04]  /*2e180*/  STL.64 [R1+0x1fc8], R10 ;  /* 0x001fc80a01007387 */ /* 0x004fe80000100a00 */
[----:B-----5:R0:W-:Y:S04]  /*2e190*/  STL.64 [R1+0x1fc0], R8 ;  /* 0x001fc00801007387 */ /* 0x0201e80000100a00 */
[----:B0-----:R-:W2:Y:S04]  /*2e1a0*/  LDL.LU R8, [R1+0xc0] ;  /* 0x0000c00001087983 */ /* 0x001ea80000300800 */
[----:B------:R-:W2:Y:S04]  /*2e1b0*/  LDL.LU R9, [R1+0xc4] ;  /* 0x0000c40001097983 */ /* 0x000ea80000300800 */
[----:B------:R-:W2:Y:S04]  /*2e1c0*/  LDL.LU R10, [R1+0xc8] ;  /* 0x0000c800010a7983 */ /* 0x000ea80000300800 */
[----:B------:R-:W2:Y:S04]  /*2e1d0*/  LDL.LU R11, [R1+0xcc] ;  /* 0x0000cc00010b7983 */ /* 0x000ea80000300800 */
[----:B------:R-:W5:Y:S04]  /*2e1e0*/  LDL.LU R16, [R1+0x724] ;  /* 0x0007240001107983 */ /* 0x000f680000300800 */
[----:B------:R-:W2:Y:S04]  /*2e1f0*/  LDL.LU R22, [R1+0x720] ;  /* 0x0007200001167983 */ /* 0x000ea80000300800 */
[----:B------:R-:W5:Y:S04]  /*2e200*/  LDL.LU R17, [R1+0x72c] ;  /* 0x00072c0001117983 */ /* 0x000f680000300800 */
[----:B------:R-:W-:Y:S04]  /*2e210*/  STL.64 [R1+0x1f98], R18 ;  /* 0x001f981201007387 */ /* 0x000fe80000100a00 */
[----:B-----5:R0:W-:Y:S04]  /*2e220*/  STL.64 [R1+0x1f90], R16 ;  /* 0x001f901001007387 */ /* 0x0201e80000100a00 */
[----:B0-----:R-:W5:Y:S04]  /*2e230*/  LDL.LU R16, [R1+0x90] ;  /* 0x0000900001107983 */ /* 0x001f680000300800 */
[----:B------:R-:W5:Y:S04]  /*2e240*/  LDL.LU R17, [R1+0x94] ;  /* 0x0000940001117983 */ /* 0x000f680000300800 */
[----:B------:R-:W2:Y:S04]  /*2e250*/  LDL.LU R18, [R1+0x98] ;  /* 0x0000980001127983 */ /* 0x000ea80000300800 */
        /* <DEDUP_REMOVED lines=9> */
[----:B------:R-:W2:Y:S04]  /*2e2f0*/  LDL.LU R28, [R1+0x730] ;  /* 0x00073000011c7983 */ /* 0x000ea80000300800 */
[----:B----4-:R-:W-:Y:S04]  /*2e300*/  STL.64 [R1+0x1f68], R26 ;  /* 0x001f681a01007387 */ /* 0x010fe80000100a00 */
[----:B------:R0:W-:Y:S04]  /*2e310*/  STL.64 [R1+0x1f60], R24 ;  /* 0x001f601801007387 */ /* 0x0001e80000100a00 */
[----:B0-----:R-:W4:Y:S04]  /*2e320*/  LDL.LU R24, [R1+0x60] ;  /* 0x0000600001187983 */ /* 0x001f280000300800 */
[----:B------:R-:W4:Y:S04]  /*2e330*/  LDL.LU R25, [R1+0x64] ;  /* 0x0000640001197983 */ /* 0x000f280000300800 */
[----:B------:R-:W2:Y:S04]  /*2e340*/  LDL.LU R26, [R1+0x68] ;  /* 0x00006800011a7983 */ /* 0x000ea80000300800 */
[----:B------:R-:W2:Y:S01]  /*2e350*/  LDL.LU R27, [R1+0x6c] ;  /* 0x00006c00011b7983 */ /* 0x000ea20000300800 */
[C---:B------:R-:W-:Y:S03]  /*2e360*/  HMMA.16816.F32 R8, R12.reuse, R4, R8 ;  /* 0x000000040c08723c */ /* 0x040fe60000001808 */
[----:B--2---:R-:W-:Y:S04]  /*2e370*/  STL.64 [R1+0x1f78], R26 ;  /* 0x001f781a01007387 */ /* 0x004fe80000100a00 */
[----:B----4-:R0:W-:Y:S04]  /*2e380*/  STL.64 [R1+0x1f70], R24 ;  /* 0x001f701801007387 */ /* 0x0101e80000100a00 */
[----:B0-----:R-:W2:Y:S04]  /*2e390*/  LDL.LU R24, [R1+0x70] ;  /* 0x0000700001187983 */ /* 0x001ea80000300800 */
[----:B------:R-:W2:Y:S04]  /*2e3a0*/  LDL.LU R25, [R1+0x74] ;  /* 0x0000740001197983 */ /* 0x000ea80000300800 */
[----:B------:R-:W2:Y:S04]  /*2e3b0*/  LDL.LU R26, [R1+0x78] ;  /* 0x00007800011a7983 */ /* 0x000ea80000300800 */
[----:B------:R-:W2:Y:S04]  /*2e3c0*/  LDL.LU R27, [R1+0x7c] ;  /* 0x00007c00011b7983 */ /* 0x000ea80000300800 */
        /* <DEDUP_REMOVED lines=8> */
[----:B0-----:R-:W4:Y:S04]  /*2e450*/  LDL.LU.64 R10, [R1+0x1fb8] ;  /* 0x001fb800010a7983 */ /* 0x001f280000300a00 */
[----:B------:R-:W2:Y:S02]  /*2e460*/  LDL.LU.64 R8, [R1+0x1fb0] ;  /* 0x001fb00001087983 */ /* 0x000ea40000300a00 */
[----:B--2---:R-:W-:-:S15]  /*2e470*/  HMMA.16816.F32 R16, R12, R8, R16 ;  /* 0x000000080c10723c */ /* 0x004fde0000001810 */
        /* <DEDUP_REMOVED lines=9> */
[----:B0-----:R-:W2:Y:S04]  /*2e510*/  LDL.LU.64 R18, [R1+0x1f98] ;  /* 0x001f980001127983 */ /* 0x001ea80000300a00 */
[----:B------:R-:W4:Y:S04]  /*2e520*/  LDL.LU.64 R16, [R1+0x1f90] ;  /* 0x001f900001107983 */ /* 0x000f280000300a00 */
[----:B------:R0:W-:Y:S04]  /*2e530*/  STL.64 [R1+0x1f38], R10 ;  /* 0x001f380a01007387 */ /* 0x0001e80000100a00 */
[----:B0-----:R-:W3:Y:S04]  /*2e540*/  LDL.LU R11, [R1+0x71c] ;  /* 0x00071c00010b7983 */ /* 0x001ee80000300800 */
[----:B------:R0:W-:Y:S04]  /*2e550*/  STL.64 [R1+0x1f30], R8 ;  /* 0x001f300801007387 */ /* 0x0001e80000100a00 */
[----:B0-----:R-:W2:Y:S04]  /*2e560*/  LDL.LU R8, [R1+0x20] ;  /* 0x0000200001087983 */ /* 0x001ea80000300800 */
[----:B------:R-:W2:Y:S04]  /*2e570*/  LDL.LU R9, [R1+0x24] ;  /* 0x0000240001097983 */ /* 0x000ea80000300800 */
[----:B------:R-:W2:Y:S01]  /*2e580*/  LDL.LU R10, [R1+0x28] ;  /* 0x00002800010a7983 */ /* 0x000ea20000300800 */
[----:B---3--:R-:W-:-:S03]  /*2e590*/  IMAD R0, R0, 0x100, R11 ;  /* 0x0000010000007824 */ /* 0x008fc600078e020b */
[----:B------:R-:W2:Y:S01]  /*2e5a0*/  LDL.LU R11, [R1+0x2c] ;  /* 0x00002c00010b7983 */ /* 0x000ea20000300800 */
[----:B----4-:R-:W-:Y:S02]  /*2e5b0*/  IMAD R22, R22, 0x100, R16 ;  /* 0x0000010016167824 */ /* 0x010fe400078e0210 */
[----:B-----5:R-:W-:Y:S01]  /*2e5c0*/  IMAD R23, R23, 0x100, R17 ;  /* 0x0000010017177824 */ /* 0x020fe200078e0211 */
[----:B--2---:R-:W-:Y:S04]  /*2e5d0*/  STL.64 [R1+0x1f48], R10 ;  /* 0x001f480a01007387 */ /* 0x004fe80000100a00 */
[----:B------:R0:W-:Y:S04]  /*2e5e0*/  STL.64 [R1+0x1f40], R8 ;  /* 0x001f400801007387 */ /* 0x0001e80000100a00 */
[----:B0-----:R-:W2:Y:S04]  /*2e5f0*/  LDL.LU R8, [R1+0x30] ;  /* 0x0000300001087983 */ /* 0x001ea80000300800 */
[----:B------:R-:W2:Y:S04]  /*2e600*/  LDL.LU R9, [R1+0x34] ;  /* 0x0000340001097983 */ /* 0x000ea80000300800 */
[----:B------:R-:W2:Y:S04]  /*2e610*/  LDL.LU R10, [R1+0x38] ;  /* 0x00003800010a7983 */ /* 0x000ea80000300800 */
[----:B------:R-:W2:Y:S04]  /*2e620*/  LDL.LU R11, [R1+0x3c] ;  /* 0x00003c00010b7983 */ /* 0x000ea80000300800 */
[----:B------:R-:W3:Y:S04]  /*2e630*/  LDL.LU R16, [R1+0x1f88] ;  /* 0x001f880001107983 */ /* 0x000ee80000300800 */
[----:B------:R-:W3:Y:S01]  /*2e640*/  LDL.LU R17, [R1+0x1f84] ;  /* 0x001f840001117983 */ /* 0x000ee20000300800 */
[----:B------:R-:W-:-:S03]  /*2e650*/  IMAD R28, R28, 0x100, R29 ;  /* 0x000001001c1c7824 */ /* 0x000fc600078e021d */
[----:B------:R-:W4:Y:S01]  /*2e660*/  LDL.LU R29, [R1+0x1f80] ;  /* 0x001f8000011d7983 */ /* 0x000f220000300800 */
[----:B---3--:R-:W-:Y:S03]  /*2e670*/  HMMA.16816.F32 R12, R12, R16, R24 ;  /* 0x000000100c0c723c */ /* 0x008fe60000001818 */
[----:B------:R-:W3:Y:S04]  /*2e680*/  LDL.LU.64 R26, [R1+0x1f78] ;  /* 0x001f7800011a7983 */ /* 0x000ee80000300a00 */
[----:B------:R-:W3:-:S12]  /*2e690*/  LDL.LU.64 R24, [R1+0x1f70] ;  /* 0x001f700001187983 */ /* 0x000ed80000300a00 */
[----:B------:R0:W-:Y:S04]  /*2e6a0*/  STL.64 [R1+0xb0], R12 ;  /* 0x0000b00c01007387 */ /* 0x0001e80000100a00 */
[----:B------:R1:W-:Y:S01]  /*2e6b0*/  STL.64 [R1+0xb8], R14 ;  /* 0x0000b80e01007387 */ /* 0x0003e20000100a00 */
[----:B0-----:R-:W-:Y:S02]  /*2e6c0*/  F2FP.F16.E5M2.UNPACK_B R12, R0 ;  /* 0x00000000ff0c723e */ /* 0x001fe400020004ff */
[----:B------:R-:W-:Y:S02]  /*2e6d0*/  F2FP.F16.E5M2.UNPACK_B R13, R22 ;  /* 0x00000016ff0d723e */ /* 0x000fe400020004ff */
[----:B-1----:R-:W-:Y:S02]  /*2e6e0*/  F2FP.F16.E5M2.UNPACK_B R14, R23 ;  /* 0x00000017ff0e723e */ /* 0x002fe400020004ff */
[----:B------:R-:W-:-:S07]  /*2e6f0*/  F2FP.F16.E5M2.UNPACK_B R15, R28 ;  /* 0x0000001cff0f723e */ /* 0x000fce00020004ff */
[----:B---3--:R-:W-:Y:S01]  /*2e700*/  HMMA.16816.F32 R20, R12, R20, R24 ;  /* 0x000000140c14723c */ /* 0x008fe20000001818 */
[----:B------:R-:W3:Y:S04]  /*2e710*/  LDL.LU.64 R26, [R1+0x1f68] ;  /* 0x001f6800011a7983 */ /* 0x000ee80000300a00 */
[----:B------:R-:W3:-:S14]  /*2e720*/  LDL.LU.64 R24, [R1+0x1f60] ;  /* 0x001f600001187983 */ /* 0x000edc0000300a00 */
[----:B------:R0:W-:Y:S04]  /*2e730*/  STL.64 [R1+0x90], R20 ;  /* 0x0000901401007387 */ /* 0x0001e80000100a00 */
[----:B------:R1:W-:Y:S04]  /*2e740*/  STL.64 [R1+0x98], R22 ;  /* 0x0000981601007387 */ /* 0x0003e80000100a00 */
[----:B0-----:R-:W5:Y:S04]  /*2e750*/  LDL.LU R20, [R1+0x40] ;  /* 0x0000400001147983 */ /* 0x001f680000300800 */
[----:B------:R-:W5:Y:S04]  /*2e760*/  LDL.LU R21, [R1+0x44] ;  /* 0x0000440001157983 */ /* 0x000f680000300800 */
[----:B-1----:R-:W5:Y:S04]  /*2e770*/  LDL.LU R22, [R1+0x48] ;  /* 0x0000480001167983 */ /* 0x002f680000300800 */
[----:B------:R-:W5:Y:S01]  /*2e780*/  LDL.LU R23, [R1+0x4c] ;  /* 0x00004c0001177983 */ /* 0x000f620000300800 */
[----:B---3--:R-:W-:-:S15]  /*2e790*/  HMMA.16816.F32 R24, R12, R18, R24 ;  /* 0x000000120c18723c */ /* 0x008fde0000001818 */
[----:B------:R-:W-:-:S04]  /*2e7a0*/  NOP ;  /* 0x0000000000007918 */ /* 0x000fc80000000000 */
[----:B------:R-:W-:Y:S04]  /*2e7b0*/  STL.64 [R1+0x70], R24 ;  /* 0x0000701801007387 */ /* 0x000fe80000100a00 */
[----:B------:R0:W-:Y:S04]  /*2e7c0*/  STL.64 [R1+0x78], R26 ;  /* 0x0000781a01007387 */ /* 0x0001e80000100a00 */
[----:B0-----:R-:W3:Y:S04]  /*2e7d0*/  LDL.LU R26, [R1+0x1f58] ;  /* 0x001f5800011a7983 */ /* 0x001ee80000300800 */
[----:B------:R-:W3:Y:S04]  /*2e7e0*/  LDL.LU.64 R24, [R1+0x1f50] ;  /* 0x001f500001187983 */ /* 0x000ee80000300a00 */
[----:B------:R-:W3:Y:S01]  /*2e7f0*/  LDL.LU R27, [R1+0x73c] ;  /* 0x00073c00011b7983 */ /* 0x000ee20000300800 */
[C---:B-----5:R-:W-:Y:S08]  /*2e800*/  HMMA.16816.F32 R20, R12.reuse, R2, R20 ;  /* 0x000000020c14723c */ /* 0x060ff00000001814 */
[C---:B--2---:R-:W-:Y:S01]  /*2e810*/  HMMA.16816.F32 R8, R12.reuse, R4, R8 ;  /* 0x000000040c08723c */ /* 0x044fe20000001808 */
[----:B---3--:R-:W-:Y:S10]  /*2e820*/  STL.64 [R1+0x1f18], R26 ;  /* 0x001f181a01007387 */ /* 0x008ff40000100a00 */
[----:B------:R-:W-:Y:S04]  /*2e830*/  STL.64 [R1+0x60], R20 ;  /* 0x0000601401007387 */ /* 0x000fe80000100a00 */
[----:B------:R-:W-:Y:S04]  /*2e840*/  STL.64 [R1+0x68], R22 ;  /* 0x0000681601007387 */ /* 0x000fe80000100a00 */
[----:B------:R0:W-:Y:S04]  /*2e850*/  STL.64 [R1+0x1f10], R24 ;  /* 0x001f101801007387 */ /* 0x0001e80000100a00 */
[----:B0-----:R-:W2:Y:S04]  /*2e860*/  LDL.LU R24, [R1] ;  /* 0x0000000001187983 */ /* 0x001ea80000300800 */
        /* <DEDUP_REMOVED lines=8> */
[----:B------:R-:W3:Y:S04]  /*2e8f0*/  LDL.LU R0, [R1+0x738] ;  /* 0x0007380001007983 */ /* 0x000ee80000300800 */
[----:B------:R-:W5:Y:S04]  /*2e900*/  LDL.LU R2, [R1+0x740] ;  /* 0x0007400001027983 */ /* 0x000f680000300800 */
[----:B------:R-:W2:Y:S04]  /*2e910*/  LDL.LU R3, [R1+0x748] ;  /* 0x0007480001037983 */ /* 0x000ea80000300800 */
[----:B------:R-:W2:Y:S04]  /*2e920*/  LDL.LU R22, [R1+0x31c] ;  /* 0x00031c0001167983 */ /* 0x000ea80000300800 */
        /* <DEDUP_REMOVED lines=10> */
[----:B------:R-:W2:Y:S01]  /*2e9d0*/  LDL.LU.64 R8, [R1+0x1f30] ;  /* 0x001f300001087983 */ /* 0x000ea20000300a00 */
[----:B----4-:R-:W-:-:S03]  /*2e9e0*/  IMAD.MOV.U32 R27, RZ, RZ, R29 ;  /* 0x000000ffff1b7224 */ /* 0x010fc600078e001d */
[----:B------:R-:W4:Y:S04]  /*2e9f0*/  LDL.LU R6, [R1+0x74c] ;  /* 0x00074c0001067983 */ /* 0x000f280000300800 */
        /* <DEDUP_REMOVED lines=8> */
[----:B--2---:R-:W-:-:S15]  /*2ea80*/  HMMA.16816.F32 R24, R12, R8, R24 ;  /* 0x000000080c18723c */ /* 0x004fde0000001818 */
[----:B------:R-:W-:-:S04]  /*2ea90*/  NOP ;  /* 0x0000000000007918 */ /* 0x000fc80000000000 */
[----:B------:R-:W-:Y:S04]  /*2eaa0*/  STL.64 [R1+0x10], R24 ;  /* 0x0000101801007387 */ /* 0x000fe80000100a00 */
[----:B------:R0:W-:Y:S01]  /*2eab0*/  STL [R1+0x18], R26 ;  /* 0x0000181a01007387 */ /* 0x0001e20000100800 */
[----:B------:R-:W-:-:S03]  /*2eac0*/  IMAD.MOV.U32 R29, RZ, RZ, R27 ;  /* 0x000000ffff1d7224 */ /* 0x000fc600078e001b */
[----:B0-----:R-:W2:Y:S04]  /*2ead0*/  LDL.LU.64 R26, [R1+0x1f28] ;  /* 0x001f2800011a7983 */ /* 0x001ea80000300a00 */
[----:B------:R-:W2:Y:S04]  /*2eae0*/  LDL.LU.64 R24, [R1+0x1f20] ;  /* 0x001f200001187983 */ /* 0x000ea80000300a00 */
[----:B------:R0:W-:Y:S04]  /*2eaf0*/  STL [R1+0x1e40], R29 ;  /* 0x001e401d01007387 */ /* 0x0001e80000100800 */
[----:B0-----:R-:W5:Y:S01]  /*2eb00*/  LDL.LU R29, [R1+0x744] ;  /* 0x00074400011d7983 */ /* 0x001f620000300800 */
[----:B--2---:R-:W-:Y:S03]  /*2eb10*/  HMMA.16816.F32 R8, R12, R10, R24 ;  /* 0x0000000a0c08723c */ /* 0x004fe60000001818 */
[----:B------:R-:W2:Y:S04]  /*2eb20*/  LDL.LU.64 R26, [R1+0x1f18] ;  /* 0x001f1800011a7983 */ /* 0x000ea80000300a00 */
[----:B------:R-:W3:-:S12]  /*2eb30*/  LDL.LU.64 R24, [R1+0x1f10] ;  /* 0x001f100001187983 */ /* 0x000ed80000300a00 */
[----:B------:R0:W-:Y:S04]  /*2eb40*/  STL.64 [R1], R8 ;  /* 0x0000000801007387 */ /* 0x0001e80000100a00 */
[----:B------:R2:W-:Y:S04]  /*2eb50*/  STL.64 [R1+0x8], R10 ;  /* 0x0000080a01007387 */ /* 0x0005e80000100a00 */
[----:B0-----:R-:W4:Y:S01]  /*2eb60*/  LDL.LU R8, [R1+0x140] ;  /* 0x0001400001087983 */ /* 0x001f220000300800 */
[----:B--2---:R-:W-:Y:S02]  /*2eb70*/  IMAD.MOV.U32 R11, RZ, RZ, R26 ;  /* 0x000000ffff0b7224 */ /* 0x004fe400078e001a */
[----:B---3--:R-:W-:-:S02]  /*2eb80*/  IMAD.MOV.U32 R10, RZ, RZ, R25 ;  /* 0x000000ffff0a7224 */ /* 0x008fc400078e0019 */
[----:B------:R-:W-:Y:S02]  /*2eb90*/  IMAD.MOV.U32 R9, RZ, RZ, R24 ;  /* 0x000000ffff097224 */ /* 0x000fe400078e0018 */
[----:B------:R-:W2:Y:S04]  /*2eba0*/  LDL.LU R24, [R1+0x1f0c] ;  /* 0x001f0c0001187983 */ /* 0x000ea80000300800 */
[----:B------:R-:W2:Y:S04]  /*2ebb0*/  LDL.LU R25, [R1+0x1f08] ;  /* 0x001f080001197983 */ /* 0x000ea80000300800 */
[----:B------:R-:W2:Y:S04]  /*2ebc0*/  LDL.LU R26, [R1+0x1f04] ;  /* 0x001f0400011a7983 */ /* 0x000ea80000300800 */
[----:B------:R-:W-:Y:S01]  /*2ebd0*/  STL.64 [R1+0x1ef8], R10 ;  /* 0x001ef80a01007387 */ /* 0x000fe20000100a00 */
[----:B------:R-:W-:-:S03]  /*2ebe0*/  IMAD R0, R0, 0x100, R27 ;  /* 0x0000010000007824 */ /* 0x000fc600078e021b */
[----:B----4-:R0:W-:Y:S04]  /*2ebf0*/  STL.64 [R1+0x1ef0], R8 ;  /* 0x001ef00801007387 */ /* 0x0101e80000100a00 */
[----:B0-----:R-:W3:Y:S04]  /*2ec00*/  LDL.LU R8, [R1+0x100] ;  /* 0x0001000001087983 */ /* 0x001ee80000300800 */
[----:B------:R-:W3:Y:S04]  /*2ec10*/  LDL.LU R9, [R1+0x104] ;  /* 0x0001040001097983 */ /* 0x000ee80000300800 */
[----:B------:R-:W3:Y:S04]  /*2ec20*/  LDL.LU R10, [R1+0x108] ;  /* 0x00010800010a7983 */ /* 0x000ee80000300800 */
[----:B------:R-:W3:Y:S04]  /*2ec30*/  LDL.LU R11, [R1+0x10c] ;  /* 0x00010c00010b7983 */ /* 0x000ee80000300800 */
[----:B------:R-:W2:Y:S01]  /*2ec40*/  LDL.LU R27, [R1+0x1f00] ;  /* 0x001f0000011b7983 */ /* 0x000ea20000300800 */
[----:B-----5:R-:W-:-:S02]  /*2ec50*/  IMAD R2, R2, 0x100, R29 ;  /* 0x0000010002027824 */ /* 0x020fc400078e021d */
[----:B------:R-:W-:Y:S02]  /*2ec60*/  IMAD R3, R3, 0x100, R6 ;  /* 0x0000010003037824 */ /* 0x000fe400078e0206 */
[----:B------:R-:W-:Y:S01]  /*2ec70*/  IMAD R4, R4, 0x100, R7 ;  /* 0x0000010004047824 */ /* 0x000fe200078e0207 */
[----:B------:R-:W-:Y:S02]  /*2ec80*/  F2FP.F16.E5M2.UNPACK_B R20, R20.H1 ;  /* 0x00000014ff14723e */ /* 0x000fe400030004ff */
[----:B------:R-:W-:Y:S01]  /*2ec90*/  F2FP.F16.E5M2.UNPACK_B R21, R21.H1 ;  /* 0x00000015ff15723e */ /* 0x000fe200030004ff */
[----:B--2---:R-:W-:Y:S01]  /*2eca0*/  HMMA.16816.F32 R24, R12, R16, R24 ;  /* 0x000000100c18723c */ /* 0x004fe20000001818 */
[----:B------:R-:W-:Y:S02]  /*2ecb0*/  F2FP.F16.E5M2.UNPACK_B R12, R0 ;  /* 0x00000000ff0c723e */ /* 0x000fe400020004ff */
[----:B------:R-:W-:Y:S02]  /*2ecc0*/  F2FP.F16.E5M2.UNPACK_B R13, R2 ;  /* 0x00000002ff0d723e */ /* 0x000fe400020004ff */
[----:B------:R-:W-:-:S02]  /*2ecd0*/  F2FP.F16.E5M2.UNPACK_B R14, R3 ;  /* 0x00000003ff0e723e */ /* 0x000fc400020004ff */
[----:B------:R-:W-:-:S07]  /*2ece0*/  F2FP.F16.E5M2.UNPACK_B R15, R4 ;  /* 0x00000004ff0f723e */ /* 0x000fce00020004ff */
[----:B---3--:R-:W-:Y:S05]  /*2ecf0*/  HMMA.16816.F32 R8, R12, R20, R8 ;  /* 0x000000140c08723c */ /* 0x008fea0000001808 */
[----:B------:R-:W-:Y:S04]  /*2ed00*/  STL.64 [R1+0x1d60], R26 ;  /* 0x001d601a01007387 */ /* 0x000fe80000100a00 */
[----:B------:R0:W-:Y:S04]  /*2ed10*/  STL.64 [R1+0x1d58], R24 ;  /* 0x001d581801007387 */ /* 0x0001e80000100a00 */
[----:B0-----:R-:W2:Y:S04]  /*2ed20*/  LDL.LU R24, [R1+0x120] ;  /* 0x0001200001187983 */ /* 0x001ea80000300800 */
[----:B------:R-:W2:Y:S04]  /*2ed30*/  LDL.LU R25, [R1+0x124] ;  /* 0x0001240001197983 */ /* 0x000ea80000300800 */
[----:B------:R-:W2:Y:S04]  /*2ed40*/  LDL.LU R26, [R1+0x128] ;  /* 0x00012800011a7983 */ /* 0x000ea80000300800 */
[----:B------:R-:W2:Y:S04]  /*2ed50*/  LDL.LU R27, [R1+0x12c] ;  /* 0x00012c00011b7983 */ /* 0x000ea80000300800 */
[----:B------:R-:W-:Y:S04]  /*2ed60*/  STL.64 [R1+0x30], R8 ;  /* 0x0000300801007387 */ /* 0x000fe80000100a00 */
[----:B------:R0:W-:Y:S04]  /*2ed70*/  STL.64 [R1+0x38], R10 ;  /* 0x0000380a01007387 */ /* 0x0001e80000100a00 */
[----:B0-----:R-:W3:Y:S04]  /*2ed80*/  LDL.LU.64 R10, [R1+0x1ef8] ;  /* 0x001ef800010a7983 */ /* 0x001ee80000300a00 */
[----:B------:R-:W3:Y:S01]  /*2ed90*/  LDL.LU.64 R8, [R1+0x1ef0] ;  /* 0x001ef00001087983 */ /* 0x000ee20000300a00 */
[----:B------:R-:W-:-:S02]  /*2eda0*/  F2FP.F16.E5M2.UNPACK_B R18, R18.H1 ;  /* 0x00000012ff12723e */ /* 0x000fc400030004ff */
[----:B------:R-:W-:Y:S02]  /*2edb0*/  F2FP.F16.E5M2.UNPACK_B R19, R19.H1 ;  /* 0x00000013ff13723e */ /* 0x000fe400030004ff */
[----:B------:R-:W-:Y:S02]  /*2edc0*/  F2FP.F16.E5M2.UNPACK_B R2, R5.H1 ;  /* 0x00000005ff02723e */ /* 0x000fe400030004ff */
[----:B------:R-:W-:Y:S01]  /*2edd0*/  F2FP.F16.E5M2.UNPACK_B R3, R28.H1 ;  /* 0x0000001cff03723e */ /* 0x000fe200030004ff */
[----:B------:R-:W-:Y:S04]  /*2ede0*/  STL [R1+0x1ea4], R20 ;  /* 0x001ea41401007387 */ /* 0x000fe80000100800 */
[----:B------:R-:W-:Y:S04]  /*2edf0*/  STL [R1+0x1ea0], R21 ;  /* 0x001ea01501007387 */ /* 0x000fe80000100800 */
[----:B------:R-:W-:Y:S01]  /*2ee00*/  STL [R1+0x1ea8], R19 ;  /* 0x001ea81301007387 */ /* 0x000fe20000100800 */
[C---:B--2---:R-:W-:Y:S08]  /*2ee10*/  HMMA.16816.F32 R4, R12.reuse, R18, R24 ;  /* 0x000000120c04723c */ /* 0x044ff00000001818 */
[----:B---3--:R-:W-:Y:S11]  /*2ee20*/  HMMA.16816.F32 R8, R12, R2, R8 ;  /* 0x000000020c08723c */ /* 0x008ff60000001808 */
[----:B------:R-:W-:Y:S04]  /*2ee30*/  STL.64 [R1+0x50], R4 ;  /* 0x0000500401007387 */ /* 0x000fe80000100a00 */
[----:B------:R0:W-:Y:S04]  /*2ee40*/  STL.64 [R1+0x58], R6 ;  /* 0x0000580601007387 */ /* 0x0001e80000100a00 */
[----:B0-----:R-:W2:Y:S04]  /*2ee50*/  LDL.LU R7, [R1+0x32c] ;  /* 0x00032c0001077983 */ /* 0x001ea80000300800 */
[----:B------:R0:W-:Y:S04]  /*2ee60*/  STL.64 [R1+0x80], R8 ;  /* 0x0000800801007387 */ /* 0x0001e80000100a00 */
[----:B------:R1:W-:Y:S04]  /*2ee70*/  STL.64 [R1+0x88], R10 ;  /* 0x0000880a01007387 */ /* 0x0003e80000100a00 */
[----:B0-----:R-:W3:Y:S04]  /*2ee80*/  LDL.LU R8, [R1+0x338] ;  /* 0x0003380001087983 */ /* 0x001ee80000300800 */
[----:B------:R-:W3:Y:S04]  /*2ee90*/  LDL.LU R9, [R1+0x33c] ;  /* 0x00033c0001097983 */ /* 0x000ee80000300800 */
[----:B-1----:R-:W4:Y:S04]  /*2eea0*/  LDL.LU R10, [R1+0x348] ;  /* 0x00034800010a7983 */ /* 0x002f280000300800 */
[----:B------:R-:W4:Y:S04]  /*2eeb0*/  LDL.LU R11, [R1+0x34c] ;  /* 0x00034c00010b7983 */ /* 0x000f280000300800 */
[----:B----4-:R-:W-:Y:S04]  /*2eec0*/  STL.64 [R1+0x1ee8], R10 ;  /* 0x001ee80a01007387 */ /* 0x010fe80000100a00 */
[----:B---3--:R0:W-:Y:S04]  /*2eed0*/  STL.64 [R1+0x1ee0], R8 ;  /* 0x001ee00801007387 */ /* 0x0081e80000100a00 */
[----:B0-----:R-:W3:Y:S04]  /*2eee0*/  LDL.LU R8, [R1+0x150] ;  /* 0x0001500001087983 */ /* 0x001ee80000300800 */
[----:B------:R-:W3:Y:S04]  /*2eef0*/  LDL.LU R9, [R1+0x154] ;  /* 0x0001540001097983 */ /* 0x000ee80000300800 */
[----:B------:R-:W3:Y:S04]  /*2ef00*/  LDL.LU R10, [R1+0x158] ;  /* 0x00015800010a7983 */ /* 0x000ee80000300800 */
[----:B------:R-:W3:Y:S04]  /*2ef10*/  LDL.LU R11, [R1+0x15c] ;  /* 0x00015c00010b7983 */ /* 0x000ee80000300800 */
[----:B------:R-:W4:Y:S04]  /*2ef20*/  LDL.LU R6, [R1+0x328] ;  /* 0x0003280001067983 */ /* 0x000f280000300800 */
[----:B------:R-:W5:Y:S04]  /*2ef30*/  LDL.LU R16, [R1+0x358] ;  /* 0x0003580001107983 */ /* 0x000f680000300800 */
[----:B------:R-:W5:Y:S04]  /*2ef40*/  LDL.LU R17, [R1+0x35c] ;  /* 0x00035c0001117983 */ /* 0x000f680000300800 */
[----:B------:R-:W2:Y:S04]  /*2ef50*/  LDL.LU R19, [R1+0x75c] ;  /* 0x00075c0001137983 */ /* 0x000ea80000300800 */
[----:B--2---:R-:W-:Y:S04]  /*2ef60*/  STL.64 [R1+0x1ec8], R18 ;  /* 0x001ec81201007387 */ /* 0x004fe80000100a00 */
[----:B-----5:R0:W-:Y:S04]  /*2ef70*/  STL.64 [R1+0x1ec0], R16 ;  /* 0x001ec01001007387 */ /* 0x0201e80000100a00 */
[----:B0-----:R-:W2:Y:S04]  /*2ef80*/  LDL.LU R16, [R1+0x1f0] ;  /* 0x0001f00001107983 */ /* 0x001ea80000300800 */
[----:B------:R-:W2:Y:S04]  /*2ef90*/  LDL.LU R17, [R1+0x1f4] ;  /* 0x0001f40001117983 */ /* 0x000ea80000300800 */
[----:B------:R-:W5:Y:S04]  /*2efa0*/  LDL.LU R18, [R1+0x1f8] ;  /* 0x0001f80001127983 */ /* 0x000f680000300800 */
[----:B------:R-:W5:Y:S01]  /*2efb0*/  LDL.LU R19, [R1+0x1fc] ;  /* 0x0001fc0001137983 */ /* 0x000f620000300800 */
[----:B------:R-:W-:-:S02]  /*2efc0*/  F2FP.F16.E5M2.UNPACK_B R5, R22.H1 ;  /* 0x00000016ff05723e */ /* 0x000fc400030004ff */
[----:B------:R-:W-:Y:S01]  /*2efd0*/  F2FP.F16.E5M2.UNPACK_B R4, R23.H1 ;  /* 0x00000017ff04723e */ /* 0x000fe200030004ff */
[----:B-----5:R-:W-:Y:S04]  /*2efe0*/  STL.64 [R1+0x1ed8], R18 ;  /* 0x001ed81201007387 */ /* 0x020fe80000100a00 */
[----:B--2---:R0:W-:Y:S04]  /*2eff0*/  STL.64 [R1+0x1ed0], R16 ;  /* 0x001ed01001007387 */ /* 0x0041e80000100a00 */
[----:B0-----:R-:W2:Y:S04]  /*2f000*/  LDL.LU R16, [R1+0x190] ;  /* 0x0001900001107983 */ /* 0x001ea80000300800 */
[----:B------:R-:W2:Y:S04]  /*2f010*/  LDL.LU R17, [R1+0x194] ;  /* 0x0001940001117983 */ /* 0x000ea80000300800 */
[----:B------:R-:W2:Y:S04]  /*2f020*/  LDL.LU R18, [R1+0x198] ;  /* 0x0001980001127983 */ /* 0x000ea80000300800 */
[----:B------:R-:W2:Y:S04]  /*2f030*/  LDL.LU R19, [R1+0x19c] ;  /* 0x00019c0001137983 */ /* 0x000ea80000300800 */
[----:B------:R-:W5:Y:S04]  /*2f040*/  LDL.LU R0, [R1+0x758] ;  /* 0x0007580001007983 */ /* 0x000f680000300800 */
[----:B------:R-:W5:Y:S04]  /*2f050*/  LDL.LU R20, [R1+0x764] ;  /* 0x0007640001147983 */ /* 0x000f680000300800 */
[----:B------:R-:W5:Y:S04]  /*2f060*/  LDL.LU R22, [R1+0x760] ;  /* 0x0007600001167983 */ /* 0x000f680000300800 */
[----:B------:R-:W5:Y:S04]  /*2f070*/  LDL.LU R21, [R1+0x76c] ;  /* 0x00076c0001157983 */ /* 0x000f680000300800 */
[----:B------:R-:W5:Y:S01]  /*2f080*/  LDL.LU R23, [R1+0x768] ;  /* 0x0007680001177983 */ /* 0x000f620000300800 */
[----:B----4-:R-:W-:Y:S01]  /*2f090*/  F2FP.F16.E5M2.UNPACK_B R6, R6.H1 ;  /* 0x00000006ff06723e */ /* 0x010fe200030004ff */
[----:B---3--:R-:W-:Y:S01]  /*2f0a0*/  HMMA.16816.F32 R8, R12, R4, R8 ;  /* 0x000000040c08723c */ /* 0x008fe20000001808 */
[----:B------:R-:W-:-:S07]  /*2f0b0*/  F2FP.F16.E5M2.UNPACK_B R7, R7.H1 ;  /* 0x00000007ff07723e */ /* 0x000fce00030004ff */
[----:B--2---:R-:W-:Y:S01]  /*2f0c0*/  HMMA.16816.F32 R16, R12, R6, R16 ;  /* 0x000000060c10723c */ /* 0x004fe20000001810 */
[----:B-----5:R-:W-:Y:S04]  /*2f0d0*/  STL.64 [R1+0x1eb8], R22 ;  /* 0x001eb81601007387 */ /* 0x020fe80000100a00 */
[----:B------:R0:W-:Y:S04]  /*2f0e0*/  STL.64 [R1+0x1eb0], R20 ;  /* 0x001eb01401007387 */ /* 0x0001e80000100a00 */
[----:B0-----:R-:W2:Y:S04]  /*2f0f0*/  LDL.LU R20, [R1+0x270] ;  /* 0x0002700001147983 */ /* 0x001ea80000300800 */
[----:B------:R-:W2:Y:S04]  /*2f100*/  LDL.LU R21, [R1+0x274] ;  /* 0x0002740001157983 */ /* 0x000ea80000300800 */
[----:B------:R-:W2:Y:S04]  /*2f110*/  LDL.LU R22, [R1+0x278] ;  /* 0x0002780001167983 */ /* 0x000ea80000300800 */
[----:B------:R-:W2:Y:S04]  /*2f120*/  LDL.LU R23, [R1+0x27c] ;  /* 0x00027c0001177983 */ /* 0x000ea80000300800 */
[----:B------:R-:W3:Y:S04]  /*2f130*/  LDL.LU R29, [R1+0x774] ;  /* 0x00077400011d7983 */ /* 0x000ee80000300800 */
[----:B------:R-:W3:Y:S04]  /*2f140*/  LDL.LU R28, [R1+0x770] ;  /* 0x00077000011c7983 */ /* 0x000ee80000300800 */
[----:B------:R-:W4:Y:S04]  /*2f150*/  LDL.LU R24, [R1+0x250] ;  /* 0x0002500001187983 */ /* 0x000f280000300800 */
[----:B------:R-:W4:Y:S04]  /*2f160*/  LDL.LU R25, [R1+0x254] ;  /* 0x0002540001197983 */ /* 0x000f280000300800 */
[----:B------:R-:W4:Y:S04]  /*2f170*/  LDL.LU R26, [R1+0x258] ;  /* 0x00025800011a7983 */ /* 0x000f280000300800 */
[----:B------:R-:W4:Y:S04]  /*2f180*/  LDL.LU R27, [R1+0x25c] ;  /* 0x00025c00011b7983 */ /* 0x000f280000300800 */
[----:B------:R-:W-:Y:S04]  /*2f190*/  STL.64 [R1+0xa0], R8 ;  /* 0x0000a00801007387 */ /* 0x000fe80000100a00 */
[----:B------:R0:W-:Y:S04]  /*2f1a0*/  STL.64 [R1+0xa8], R10 ;  /* 0x0000a80a01007387 */ /* 0x0001e80000100a00 */
[----:B0-----:R-:W5:Y:S04]  /*2f1b0*/  LDL.LU.64 R10, [R1+0x1ee8] ;  /* 0x001ee800010a7983 */ /* 0x001f680000300a00 */
[----:B------:R-:W2:Y:S04]  /*2f1c0*/  LDL.LU.64 R8, [R1+0x1ee0] ;  /* 0x001ee00001087983 */ /* 0x000ea80000300a00 */
        /* <DEDUP_REMOVED lines=9> */
[----:B------:R-:W4:Y:S01]  /*2f260*/  LDL.LU R7, [R1+0x23c] ;  /* 0x00023c0001077983 */ /* 0x000f220000300800 */
[----:B--2---:R-:W-:-:S02]  /*2f270*/  F2FP.F16.E5M2.UNPACK_B R8, R8.H1 ;  /* 0x00000008ff08723e */ /* 0x004fc400030004ff */
[----:B------:R-:W-:Y:S02]  /*2f280*/  F2FP.F16.E5M2.UNPACK_B R9, R9.H1 ;  /* 0x00000009ff09723e */ /* 0x000fe400030004ff */
[----:B-----5:R-:W-:Y:S02]  /*2f290*/  F2FP.F16.E5M2.UNPACK_B R10, R10.H1 ;  /* 0x0000000aff0a723e */ /* 0x020fe400030004ff */
[----:B------:R-:W-:-:S07]  /*2f2a0*/  F2FP.F16.E5M2.UNPACK_B R11, R11.H1 ;  /* 0x0000000bff0b723e */ /* 0x000fce00030004ff */
[C---:B------:R-:W-:Y:S08]  /*2f2b0*/  HMMA.16816.F32 R20, R12.reuse, R10, R20 ;  /* 0x0000000a0c14723c */ /* 0x040ff00000001814 */
        /* <DEDUP_REMOVED lines=8> */
[----:B0-----:R-:W5:Y:S04]  /*2f340*/  LDL.LU.64 R22, [R1+0x1eb8] ;  /* 0x001eb80001167983 */ /* 0x001f680000300a00 */
[----:B------:R-:W5:Y:S04]  /*2f350*/  LDL.LU.64 R20, [R1+0x1eb0] ;  /* 0x001eb00001147983 */ /* 0x000f680000300a00 */
[----:B------:R-:W-:Y:S04]  /*2f360*/  STL.64 [R1+0x1e78], R10 ;  /* 0x001e780a01007387 */ /* 0x000fe80000100a00 */
[----:B------:R0:W-:Y:S04]  /*2f370*/  STL.64 [R1+0x1e70], R8 ;  /* 0x001e700801007387 */ /* 0x0001e80000100a00 */
[----:B0-----:R-:W4:Y:S04]  /*2f380*/  LDL.LU R8, [R1+0x200] ;  /* 0x0002000001087983 */ /* 0x001f280000300800 */
[----:B------:R-:W4:Y:S04]  /*2f390*/  LDL.LU R9, [R1+0x204] ;  /* 0x0002040001097983 */ /* 0x000f280000300800 */
[----:B------:R-:W4:Y:S04]  /*2f3a0*/  LDL.LU R10, [R1+0x208] ;  /* 0x00020800010a7983 */ /* 0x000f280000300800 */
[----:B------:R-:W4:Y:S01]  /*2f3b0*/  LDL.LU R11, [R1+0x20c] ;  /* 0x00020c00010b7983 */ /* 0x000f220000300800 */
[----:B--2---:R-:W-:-:S03]  /*2f3c0*/  IMAD R0, R0, 0x100, R19 ;  /* 0x0000010000007824 */ /* 0x004fc600078e0213 */
[----:B------:R-:W2:Y:S01]  /*2f3d0*/  LDL.LU R19, [R1+0x1ea8] ;  /* 0x001ea80001137983 */ /* 0x000ea20000300800 */
[----:B-----5:R-:W-:Y:S02]  /*2f3e0*/  IMAD R22, R22, 0x100, R20 ;  /* 0x0000010016167824 */ /* 0x020fe400078e0214 */
[----:B------:R-:W-:Y:S01]  /*2f3f0*/  IMAD R23, R23, 0x100, R21 ;  /* 0x0000010017177824 */ /* 0x000fe200078e0215 */
[----:B------:R-:W5:Y:S04]  /*2f400*/  LDL.LU R20, [R1+0x1ea4] ;  /* 0x001ea40001147983 */ /* 0x000f680000300800 */
[----:B------:R-:W5:Y:S01]  /*2f410*/  LDL.LU R21, [R1+0x1ea0] ;  /* 0x001ea00001157983 */ /* 0x000f620000300800 */
[----:B---3--:R-:W-:Y:S02]  /*2f420*/  F2FP.F16.E5M2.UNPACK_B R16, R16.H1 ;  /* 0x00000010ff10723e */ /* 0x008fe400030004ff */
[----:B------:R-:W-:Y:S01]  /*2f430*/  F2FP.F16.E5M2.UNPACK_B R17, R17.H1 ;  /* 0x00000011ff11723e */ /* 0x000fe200030004ff */
[----:B------:R-:W-:-:S06]  /*2f440*/  IMAD R28, R28, 0x100, R29 ;  /* 0x000001001c1c7824 */ /* 0x000fcc00078e021d */
[----:B----4-:R-:W-:Y:S01]  /*2f450*/  HMMA.16816.F32 R8, R12, R16, R8 ;  /* 0x000000100c08723c */ /* 0x010fe20000001808 */
[----:B------:R-:W-:Y:S02]  /*2f460*/  F2FP.F16.E5M2.UNPACK_B R12, R0 ;  /* 0x00000000ff0c723e */ /* 0x000fe400020004ff */
[----:B------:R-:W-:Y:S02]  /*2f470*/  F2FP.F16.E5M2.UNPACK_B R13, R22 ;  /* 0x00000016ff0d723e */ /* 0x000fe400020004ff */
[----:B------:R-:W-:Y:S02]  /*2f480*/  F2FP.F16.E5M2.UNPACK_B R14, R23 ;  /* 0x00000017ff0e723e */ /* 0x000fe400020004ff */
[----:B------:R-:W-:Y:S01]  /*2f490*/  F2FP.F16.E5M2.UNPACK_B R15, R28 ;  /* 0x0000001cff0f723e */ /* 0x000fe200020004ff */
[----:B------:R-:W-:Y:S04]  /*2f4a0*/  STL [R1+0x1e48], R16 ;  /* 0x001e481001007387 */ /* 0x000fe80000100800 */
[----:B------:R-:W-:Y:S07]  /*2f4b0*/  STL [R1+0x1e44], R17 ;  /* 0x001e441101007387 */ /* 0x000fee0000100800 */
[----:B------:R-:W-:Y:S04]  /*2f4c0*/  STL.64 [R1+0x1f0], R8 ;  /* 0x0001f00801007387 */ /* 0x000fe80000100a00 */
[----:B------:R5:W-:Y:S02]  /*2f4d0*/  STL.64 [R1+0x1f8], R10 ;  /* 0x0001f80a01007387 */ /* 0x000be40000100a00 */
[----:B-----5:R-:W-:Y:S02]  /*2f4e0*/  HMMA.16816.F32 R8, R12, R20, R24 ;  /* 0x000000140c08723c */ /* 0x020fe40000001818 */
[----:B------:R-:W-:Y:S04]  /*2f4f0*/  STL [R1+0x1e4c], R21 ;  /* 0x001e4c1501007387 */ /* 0x000fe80000100800 */
[----:B------:R-:W3:-:S13]  /*2f500*/  LDL.LU R24, [R1+0x7ac] ;  /* 0x0007ac0001187983 */ /* 0x000eda0000300800 */
[----:B------:R-:W-:Y:S04]  /*2f510*/  STL.64 [R1+0x210], R8 ;  /* 0x0002100801007387 */ /* 0x000fe80000100a00 */
[----:B------:R-:W-:Y:S04]  /*2f520*/  STL.64 [R1+0x218], R10 ;  /* 0x0002180a01007387 */ /* 0x000fe80000100a00 */
[----:B------:R-:W3:Y:S04]  /*2f530*/  LDL.LU R25, [R1+0x7a8] ;  /* 0x0007a80001197983 */ /* 0x000ee80000300800 */
[----:B------:R-:W4:Y:S04]  /*2f540*/  LDL.LU R26, [R1+0x7b4] ;  /* 0x0007b400011a7983 */ /* 0x000f280000300800 */
[----:B------:R-:W4:Y:S01]  /*2f550*/  LDL.LU R27, [R1+0x7b0] ;  /* 0x0007b000011b7983 */ /* 0x000f220000300800 */
[----:B--2---:R-:W-:-:S15]  /*2f560*/  HMMA.16816.F32 R4, R12, R18, R4 ;  /* 0x000000120c04723c */ /* 0x004fde0000001804 */
[----:B------:R-:W-:-:S04]  /*2f570*/  NOP ;  /* 0x0000000000007918 */ /* 0x000fc80000000000 */
[----:B------:R-:W-:Y:S04]  /*2f580*/  STL.64 [R1+0x200], R4 ;  /* 0x0002000401007387 */ /* 0x000fe80000100a00 */
[----:B------:R-:W-:Y:S04]  /*2f590*/  STL.64 [R1+0x208], R6 ;  /* 0x0002080601007387 */ /* 0x000fe80000100a00 */
[----:B----4-:R-:W-:Y:S04]  /*2f5a0*/  STL.64 [R1+0x1dd8], R26 ;  /* 0x001dd81a01007387 */ /* 0x010fe80000100a00 */
        /* <DEDUP_REMOVED lines=17> */
[----:B------:R-:W4:Y:S04]  /*2f6c0*/  LDL.LU R21, [R1+0x77c] ;  /* 0x00077c0001157983 */ /* 0x000f280000300800 */
[----:B------:R-:W4:Y:S04]  /*2f6d0*/  LDL.LU R0, [R1+0x778] ;  /* 0x0007780001007983 */ /* 0x000f280000300800 */
        /* <DEDUP_REMOVED lines=9> */
[----:B------:R-:W2:Y:S04]  /*2f770*/  LDL.LU R8, [R1+0x1c0] ;  /* 0x0001c00001087983 */ /* 0x000ea80000300800 */
[----:B------:R-:W2:Y:S04]  /*2f780*/  LDL.LU R9, [R1+0x1c4] ;  /* 0x0001c40001097983 */ /* 0x000ea80000300800 */
[----:B------:R-:W2:Y:S04]  /*2f790*/  LDL.LU R10, [R1+0x1c8] ;  /* 0x0001c800010a7983 */ /* 0x000ea80000300800 */
[----:B------:R-:W2:Y:S04]  /*2f7a0*/  LDL.LU R11, [R1+0x1cc] ;  /* 0x0001cc00010b7983 */ /* 0x000ea80000300800 */
[----:B--2---:R-:W-:Y:S04]  /*2f7b0*/  STL.64 [R1+0x1e88], R10 ;  /* 0x001e880a01007387 */ /* 0x004fe80000100a00 */
[----:B------:R0:W-:Y:S04]  /*2f7c0*/  STL.64 [R1+0x1e80], R8 ;  /* 0x001e800801007387 */ /* 0x0001e80000100a00 */
[----:B0-----:R-:W2:Y:S04]  /*2f7d0*/  LDL.LU R8, [R1+0x1d0] ;  /* 0x0001d00001087983 */ /* 0x001ea80000300800 */
[----:B------:R-:W2:Y:S04]  /*2f7e0*/  LDL.LU R9, [R1+0x1d4] ;  /* 0x0001d40001097983 */ /* 0x000ea80000300800 */
[----:B------:R-:W2:Y:S04]  /*2f7f0*/  LDL.LU R10, [R1+0x1d8] ;  /* 0x0001d800010a7983 */ /* 0x000ea80000300800 */
[----:B------:R-:W2:Y:S04]  /*2f800*/  LDL.LU R11, [R1+0x1dc] ;  /* 0x0001dc00010b7983 */ /* 0x000ea80000300800 */
[----:B------:R-:W2:Y:S04]  /*2f810*/  LDL.LU R4, [R1+0x1e0] ;  /* 0x0001e00001047983 */ /* 0x000ea80000300800 */
[----:B------:R-:W2:Y:S04]  /*2f820*/  LDL.LU R5, [R1+0x1e4] ;  /* 0x0001e40001057983 */ /* 0x000ea80000300800 */
[----:B------:R-:W2:Y:S04]  /*2f830*/  LDL.LU R6, [R1+0x1e8] ;  /* 0x0001e80001067983 */ /* 0x000ea80000300800 */
[----:B------:R-:W2:Y:S04]  /*2f840*/  LDL.LU R7, [R1+0x1ec] ;  /* 0x0001ec0001077983 */ /* 0x000ea80000300800 */
[----:B------:R-:W-:Y:S04]  /*2f850*/  STL.64 [R1+0x1e68], R18 ;  /* 0x001e681201007387 */ /* 0x000fe80000100a00 */
[----:B-----5:R0:W-:Y:S04]  /*2f860*/  STL.64 [R1+0x1e60], R16 ;  /* 0x001e601001007387 */ /* 0x0201e80000100a00 */
[----:B0-----:R-:W5:Y:S04]  /*2f870*/  LDL.LU R16, [R1+0x1b0] ;  /* 0x0001b00001107983 */ /* 0x001f680000300800 */
[----:B------:R-:W5:Y:S04]  /*2f880*/  LDL.LU R17, [R1+0x1b4] ;  /* 0x0001b40001117983 */ /* 0x000f680000300800 */
[----:B------:R-:W5:Y:S04]  /*2f890*/  LDL.LU R18, [R1+0x1b8] ;  /* 0x0001b80001127983 */ /* 0x000f680000300800 */
[----:B------:R-:W5:Y:S04]  /*2f8a0*/  LDL.LU R19, [R1+0x1bc] ;  /* 0x0001bc0001137983 */ /* 0x000f680000300800 */
[----:B------:R-:W2:Y:S04]  /*2f8b0*/  LDL.LU R23, [R1+0x788] ;  /* 0x0007880001177983 */ /* 0x000ea80000300800 */
[----:B------:R-:W2:Y:S04]  /*2f8c0*/  LDL.LU R29, [R1+0x794] ;  /* 0x00079400011d7983 */ /* 0x000ea80000300800 */
        /* <DEDUP_REMOVED lines=11> */
[----:B------:R-:W3:Y:S04]  /*2f980*/  LDL.LU R26, [R1+0x168] ;  /* 0x00016800011a7983 */ /* 0x000ee80000300800 */
[----:B------:R-:W3:Y:S01]  /*2f990*/  LDL.LU R27, [R1+0x16c] ;  /* 0x00016c00011b7983 */ /* 0x000ee20000300800 */
[C---:B------:R-:W-:Y:S03]  /*2f9a0*/  HMMA.16816.F32 R4, R12.reuse, R2, R4 ;  /* 0x000000020c04723c */ /* 0x040fe60000001804 */
        /* <DEDUP_REMOVED lines=13> */
[----:B------:R0:W-:Y:S04]  /*2fa80*/  STL.64 [R1+0x1e8], R6 ;  /* 0x0001e80601007387 */ /* 0x0001e80000100a00 */
[----:B0-----:R-:W3:Y:S04]  /*2fa90*/  LDL.LU.64 R6, [R1+0x1e98] ;  /* 0x001e980001067983 */ /* 0x001ee80000300a00 */
[----:B------:R-:W2:Y:S02]  /*2faa0*/  LDL.LU.64 R4, [R1+0x1e90] ;  /* 0x001e900001047983 */ /* 0x000ea40000300a00 */
        /* <DEDUP_REMOVED lines=11> */
[----:B------:R-:W5:Y:S02]  /*2fb60*/  LDL.LU.64 R8, [R1+0x1e70] ;  /* 0x001e700001087983 */ /* 0x000f640000300a00 */
[----:B-----5:R-:W-:-:S15]  /*2fb70*/  HMMA.16816.F32 R16, R12, R8, R16 ;  /* 0x000000080c10723c */ /* 0x020fde0000001810 */
        /* <DEDUP_REMOVED lines=10> */
[----:B------:R-:W3:Y:S01]  /*2fc20*/  LDL.LU.64 R16, [R1+0x1e50] ;  /* 0x001e500001107983 */ /* 0x000ee20000300a00 */
[----:B----4-:R-:W-:-:S03]  /*2fc30*/  IMAD R0, R0, 0x100, R21 ;  /* 0x0000010000007824 */ /* 0x010fc600078e0215 */
[----:B------:R-:W4:Y:S01]  /*2fc40*/  LDL.LU R21, [R1+0x1e4c] ;  /* 0x001e4c0001157983 */ /* 0x000f220000300800 */
[----:B---3--:R-:W-:Y:S02]  /*2fc50*/  IMAD R22, R22, 0x100, R16 ;  /* 0x0000010016167824 */ /* 0x008fe400078e0210 */
[----:B------:R-:W-:Y:S01]  /*2fc60*/  IMAD R23, R23, 0x100, R17 ;  /* 0x0000010017177824 */ /* 0x000fe200078e0211 */
[----:B------:R-:W3:Y:S04]  /*2fc70*/  LDL.LU R16, [R1+0x1e48] ;  /* 0x001e480001107983 */ /* 0x000ee80000300800 */
[----:B------:R-:W3:Y:S01]  /*2fc80*/  LDL.LU R17, [R1+0x1e44] ;  /* 0x001e440001117983 */ /* 0x000ee20000300800 */
[----:B------:R-:W-:-:S03]  /*2fc90*/  IMAD R28, R28, 0x100, R29 ;  /* 0x000001001c1c7824 */ /* 0x000fc600078e021d */
[----:B------:R-:W5:Y:S01]  /*2fca0*/  LDL.LU R29, [R1+0x1e40] ;  /* 0x001e4000011d7983 */ /* 0x000f620000300800 */
[----:B---3--:R-:W-:Y:S03]  /*2fcb0*/  HMMA.16816.F32 R12, R12, R16, R24 ;  /* 0x000000100c0c723c */ /* 0x008fe60000001818 */
[----:B------:R-:W4:Y:S04]  /*2fcc0*/  LDL.LU.64 R26, [R1+0x1e38] ;  /* 0x001e3800011a7983 */ /* 0x000f280000300a00 */
[----:B------:R-:W4:-:S12]  /*2fcd0*/  LDL.LU.64 R24, [R1+0x1e30] ;  /* 0x001e300001187983 */ /* 0x000f180000300a00 */
[----:B------:R0:W-:Y:S04]  /*2fce0*/  STL.64 [R1+0x140], R12 ;  /* 0x0001400c01007387 */ /* 0x0001e80000100a00 */
[----:B------:R1:W-:Y:S01]  /*2fcf0*/  STL.64 [R1+0x148], R14 ;  /* 0x0001480e01007387 */ /* 0x0003e20000100a00 */
[----:B0-----:R-:W-:Y:S02]  /*2fd00*/  F2FP.F16.E5M2.UNPACK_B R12, R0 ;  /* 0x00000000ff0c723e */ /* 0x001fe400020004ff */
[----:B------:R-:W-:Y:S02]  /*2fd10*/  F2FP.F16.E5M2.UNPACK_B R13, R22 ;  /* 0x00000016ff0d723e */ /* 0x000fe400020004ff */
[----:B-1----:R-:W-:Y:S02]  /*2fd20*/  F2FP.F16.E5M2.UNPACK_B R14, R23 ;  /* 0x00000017ff0e723e */ /* 0x002fe400020004ff */
[----:B------:R-:W-:Y:S01]  /*2fd30*/  F2FP.F16.E5M2.UNPACK_B R15, R28 ;  /* 0x0000001cff0f723e */ /* 0x000fe200020004ff */
[----:B------:R-:W3:Y:S04]  /*2fd40*/  LDL.LU R0, [R1+0x798] ;  /* 0x0007980001007983 */ /* 0x000ee80000300800 */
[----:B------:R-:W2:Y:S04]  /*2fd50*/  LDL.LU R22, [R1+0x7a0] ;  /* 0x0007a00001167983 */ /* 0x000ea80000300800 */
[----:B------:R-:W2:Y:S04]  /*2fd60*/  LDL.LU R23, [R1+0x7a4] ;  /* 0x0007a40001177983 */ /* 0x000ea80000300800 */
[----:B------:R-:W3:Y:S01]  /*2fd70*/  LDL.LU R28, [R1+0x79c] ;  /* 0x00079c00011c7983 */ /* 0x000ee20000300800 */
        /* <DEDUP_REMOVED lines=40> */
[----:B0-----:R-:W2:Y:S04]  /*30000*/  LDL.LU.64 R26, [R1+0x1dd8] ;  /* 0x001dd800011a7983 */ /* 0x001ea80000300a00 */
[----:B------:R-:W2:Y:S01]  /*30010*/  LDL.LU.64 R24, [R1+0x1dd0] ;  /* 0x001dd00001187983 */ /* 0x000ea20000300a00 */
[----:B----4-:R-:W-:Y:S01]  /*30020*/  HMMA.16816.F32 R4, R12, R10, R4 ;  /* 0x0000000a0c04723c */ /* 0x010fe20000001804 */
[----:B------:R-:W-:-:S02]  /*30030*/  IMAD R22, R22, 0x100, R23 ;  /* 0x0000010016167824 */ /* 0x000fc400078e0217 */
[----:B------:R-:W-:Y:S04]  /*30040*/  STL.64 [R1+0x1d80], R10 ;  /* 0x001d800a01007387 */ /* 0x000fe80000100a00 */
[----:B------:R-:W-:-:S12]  /*30050*/  STL.64 [R1+0x1d78], R8 ;  /* 0x001d780801007387 */ /* 0x000fd80000100a00 */
[----:B------:R-:W-:Y:S04]  /*30060*/  STL.64 [R1+0xf0], R4 ;  /* 0x0000f00401007387 */ /* 0x000fe80000100a00 */
[----:B------:R-:W-:Y:S01]  /*30070*/  STL.64 [R1+0xf8], R6 ;  /* 0x0000f80601007387 */ /* 0x000fe20000100a00 */
[----:B--2---:R-:W-:-:S05]  /*30080*/  IMAD R23, R25, 0x100, R24 ;  /* 0x0000010019177824 */ /* 0x004fca00078e0218 */
[----:B------:R-:W-:Y:S04]  /*30090*/  STL.64 [R1+0x1dc0], R22 ;  /* 0x001dc01601007387 */ /* 0x000fe80000100a00 */
[----:B------:R0:W-:Y:S04]  /*300a0*/  STL.64 [R1+0x1db8], R20 ;  /* 0x001db81401007387 */ /* 0x0001e80000100a00 */
[----:B0-----:R-:W2:Y:S04]  /*300b0*/  LDL.LU R20, [R1+0xb0] ;  /* 0x0000b00001147983 */ /* 0x001ea80000300800 */
[----:B------:R-:W2:Y:S04]  /*300c0*/  LDL.LU R21, [R1+0xb4] ;  /* 0x0000b40001157983 */ /* 0x000ea80000300800 */
[----:B------:R-:W2:Y:S04]  /*300d0*/  LDL.LU R22, [R1+0xb8] ;  /* 0x0000b80001167983 */ /* 0x000ea80000300800 */
[----:B------:R-:W2:Y:S04]  /*300e0*/  LDL.LU R23, [R1+0xbc] ;  /* 0x0000bc0001177983 */ /* 0x000ea80000300800 */
[----:B------:R-:W4:Y:S04]  /*300f0*/  LDL.LU R4, [R1+0x60] ;  /* 0x0000600001047983 */ /* 0x000f280000300800 */
[----:B------:R-:W4:Y:S04]  /*30100*/  LDL.LU R5, [R1+0x64] ;  /* 0x0000640001057983 */ /* 0x000f280000300800 */
[----:B------:R-:W2:Y:S04]  /*30110*/  LDL.LU R6, [R1+0x68] ;  /* 0x0000680001067983 */ /* 0x000ea80000300800 */
[----:B------:R-:W2:Y:S04]  /*30120*/  LDL.LU R7, [R1+0x6c] ;  /* 0x00006c0001077983 */ /* 0x000ea80000300800 */
[----:B--2---:R-:W-:Y:S04]  /*30130*/  STL.64 [R1+0x1db0], R6 ;  /* 0x001db00601007387 */ /* 0x004fe80000100a00 */
[----:B----4-:R0:W-:Y:S04]  /*30140*/  STL.64 [R1+0x1da8], R4 ;  /* 0x001da80401007387 */ /* 0x0101e80000100a00 */
[----:B0-----:R-:W2:Y:S04]  /*30150*/  LDL.LU R4, [R1+0x90] ;  /* 0x0000900001047983 */ /* 0x001ea80000300800 */
[----:B------:R-:W2:Y:S04]  /*30160*/  LDL.LU R5, [R1+0x94] ;  /* 0x0000940001057983 */ /* 0x000ea80000300800 */
[----:B------:R-:W2:Y:S04]  /*30170*/  LDL.LU R6, [R1+0x98] ;  /* 0x0000980001067983 */ /* 0x000ea80000300800 */
[----:B------:R-:W2:Y:S04]  /*30180*/  LDL.LU R7, [R1+0x9c] ;  /* 0x00009c0001077983 */ /* 0x000ea80000300800 */
[----:B------:R-:W4:Y:S04]  /*30190*/  LDL.LU R8, [R1+0x20] ;  /* 0x0000200001087983 */ /* 0x000f280000300800 */
[----:B------:R-:W4:Y:S04]  /*301a0*/  LDL.LU R9, [R1+0x24] ;  /* 0x0000240001097983 */ /* 0x000f280000300800 */
[----:B------:R-:W2:Y:S04]  /*301b0*/  LDL.LU R10, [R1+0x28] ;  /* 0x00002800010a7983 */ /* 0x000ea80000300800 */
[----:B------:R-:W2:Y:S01]  /*301c0*/  LDL.LU R11, [R1+0x2c] ;  /* 0x00002c00010b7983 */ /* 0x000ea20000300800 */
[----:B---3--:R-:W-:-:S02]  /*301d0*/  IMAD R0, R0, 0x100, R28 ;  /* 0x0000010000007824 */ /* 0x008fc400078e021c */
[----:B------:R-:W-:Y:S01]  /*301e0*/  IMAD R28, R27, 0x100, R26 ;  /* 0x000001001b1c7824 */ /* 0x000fe200078e021a */
[----:B--2---:R-:W-:Y:S04]  /*301f0*/  STL.64 [R1+0x1d90], R10 ;  /* 0x001d900a01007387 */ /* 0x004fe80000100a00 */
[----:B----4-:R0:W-:Y:S04]  /*30200*/  STL.64 [R1+0x1d88], R8 ;  /* 0x001d880801007387 */ /* 0x0101e80000100a00 */
[----:B0-----:R-:W2:Y:S04]  /*30210*/  LDL.LU R8, [R1+0x40] ;  /* 0x0000400001087983 */ /* 0x001ea80000300800 */
[----:B------:R-:W2:Y:S04]  /*30220*/  LDL.LU R9, [R1+0x44] ;  /* 0x0000440001097983 */ /* 0x000ea80000300800 */
[----:B------:R-:W2:Y:S04]  /*30230*/  LDL.LU R10, [R1+0x48] ;  /* 0x00004800010a7983 */ /* 0x000ea80000300800 */
[----:B------:R-:W2:Y:S04]  /*30240*/  LDL.LU R11, [R1+0x4c] ;  /* 0x00004c00010b7983 */ /* 0x000ea80000300800 */
[----:B------:R-:W3:Y:S04]  /*30250*/  LDL.LU R24, [R1] ;  /* 0x0000000001187983 */ /* 0x000ee80000300800 */
[----:B------:R-:W3:Y:S04]  /*30260*/  LDL.LU R25, [R1+0x4] ;  /* 0x0000040001197983 */ /* 0x000ee80000300800 */
[----:B------:R-:W4:Y:S04]  /*30270*/  LDL.LU R26, [R1+0x8] ;  /* 0x00000800011a7983 */ /* 0x000f280000300800 */
[----:B------:R-:W4:Y:S01]  /*30280*/  LDL.LU R27, [R1+0xc] ;  /* 0x00000c00011b7983 */ /* 0x000f220000300800 */
[----:B------:R-:W-:Y:S03]  /*30290*/  HMMA.16816.F32 R12, R12, R16, R20 ;  /* 0x000000100c0c723c */ /* 0x000fe60000001814 */
[----:B----4-:R-:W-:Y:S04]  /*302a0*/  STL.64 [R1+0x1d70], R26 ;  /* 0x001d701a01007387 */ /* 0x010fe80000100a00 */
[----:B---3--:R0:W-:Y:S04]  /*302b0*/  STL.64 [R1+0x1d68], R24 ;  /* 0x001d681801007387 */ /* 0x0081e80000100a00 */
[----:B0-----:R-:W3:Y:S04]  /*302c0*/  LDL.LU R24, [R1+0x10] ;  /* 0x0000100001187983 */ /* 0x001ee80000300800 */
[----:B------:R-:W3:Y:S04]  /*302d0*/  LDL.LU R25, [R1+0x14] ;  /* 0x0000140001197983 */ /* 0x000ee80000300800 */
[----:B------:R-:W3:Y:S01]  /*302e0*/  LDL.LU R26, [R1+0x18] ;  /* 0x00001800011a7983 */ /* 0x000ee20000300800 */
[----:B-----5:R-:W-:-:S03]  /*302f0*/  IMAD.MOV.U32 R27, RZ, RZ, R29 ;  /* 0x000000ffff1b7224 */ /* 0x020fc600078e001d */
[----:B------:R-:W4:Y:S04]  /*30300*/  LDL.LU R29, [R1+0x1dc8] ;  /* 0x001dc800011d7983 */ /* 0x000f280000300800 */
[----:B------:R-:W5:Y:S04]  /*30310*/  LDL.LU.64 R22, [R1+0x1dc0] ;  /* 0x001dc00001167983 */ /* 0x000f680000300a00 */
[----:B------:R-:W2:Y:S04]  /*30320*/  LDL.LU.64 R20, [R1+0x1db8] ;  /* 0x001db80001147983 */ /* 0x000ea80000300a00 */
[----:B------:R0:W-:Y:S04]  /*30330*/  STL.64 [R1+0xd0], R12 ;  /* 0x0000d00c01007387 */ /* 0x0001e80000100a00 */
[----:B------:R1:W-:Y:S01]  /*30340*/  STL.64 [R1+0xd8], R14 ;  /* 0x0000d80e01007387 */ /* 0x0003e20000100a00 */
[----:B0-----:R-:W-:-:S02]  /*30350*/  F2FP.F16.E5M2.UNPACK_B R12, R0 ;  /* 0x00000000ff0c723e */ /* 0x001fc400020004ff */
[----:B-1----:R-:W-:Y:S02]  /*30360*/  F2FP.F16.E5M2.UNPACK_B R15, R28 ;  /* 0x0000001cff0f723e */ /* 0x002fe400020004ff */
[----:B------:R-:W3:Y:S01]  /*30370*/  LDL.LU R28, [R1+0x7d0] ;  /* 0x0007d000011c7983 */ /* 0x000ee20000300800 */
[----:B-----5:R-:W-:Y:S02]  /*30380*/  F2FP.F16.E5M2.UNPACK_B R13, R22 ;  /* 0x00000016ff0d723e */ /* 0x020fe400020004ff */
[----:B------:R-:W-:-:S07]  /*30390*/  F2FP.F16.E5M2.UNPACK_B R14, R23 ;  /* 0x00000017ff0e723e */ /* 0x000fce00020004ff */
[----:B--2---:R-:W-:Y:S01]  /*303a0*/  HMMA.16816.F32 R20, R12, R20, R4 ;  /* 0x000000140c14723c */ /* 0x004fe20000001804 */
[----:B------:R-:W2:Y:S04]  /*303b0*/  LDL.LU.64 R6, [R1+0x1db0] ;  /* 0x001db00001067983 */ /* 0x000ea80000300a00 */
[----:B------:R-:W2:-:S14]  /*303c0*/  LDL.LU.64 R4, [R1+0x1da8] ;  /* 0x001da80001047983 */ /* 0x000e9c0000300a00 */
[----:B------:R0:W-:Y:S04]  /*303d0*/  STL.64 [R1+0xc0], R20 ;  /* 0x0000c01401007387 */ /* 0x0001e80000100a00 */
[----:B------:R1:W-:Y:S04]  /*303e0*/  STL.64 [R1+0xc8], R22 ;  /* 0x0000c81601007387 */ /* 0x0003e80000100a00 */
[----:B0-----:R-:W5:Y:S04]  /*303f0*/  LDL.LU R20, [R1+0x70] ;  /* 0x0000700001147983 */ /* 0x001f680000300800 */
[----:B------:R-:W5:Y:S04]  /*30400*/  LDL.LU R21, [R1+0x74] ;  /* 0x0000740001157983 */ /* 0x000f680000300800 */
[----:B-1----:R-:W5:Y:S04]  /*30410*/  LDL.LU R22, [R1+0x78] ;  /* 0x0000780001167983 */ /* 0x002f680000300800 */
[----:B------:R-:W5:Y:S01]  /*30420*/  LDL.LU R23, [R1+0x7c] ;  /* 0x00007c0001177983 */ /* 0x000f620000300800 */
[----:B----4-:R-:W-:-:S03]  /*30430*/  LOP3.LUT R0, R29, 0x40, RZ, 0x3c, !PT ;  /* 0x000000401d007812 */ /* 0x010fc600078e3cff */
[----:B------:R-:W4:Y:S01]  /*30440*/  LDL.LU R29, [R1+0x7d4] ;  /* 0x0007d400011d7983 */ /* 0x000f220000300800 */
[C---:B--2---:R-:W-:Y:S08]  /*30450*/  HMMA.16816.F32 R4, R12.reuse, R2, R4 ;  /* 0x000000020c04723c */ /* 0x044ff00000001804 */
[----:B-----5:R-:W-:-:S15]  /*30460*/  HMMA.16816.F32 R20, R12, R18, R20 ;  /* 0x000000120c14723c */ /* 0x020fde0000001814 */
[----:B------:R-:W-:-:S04]  /*30470*/  NOP ;  /* 0x0000000000007918 */ /* 0x000fc80000000000 */
[----:B------:R-:W-:Y:S04]  /*30480*/  STL.64 [R1+0xb0], R20 ;  /* 0x0000b01401007387 */ /* 0x000fe80000100a00 */
[----:B------:R-:W-:Y:S04]  /*30490*/  STL.64 [R1+0xb8], R22 ;  /* 0x0000b81601007387 */ /* 0x000fe80000100a00 */
[----:B------:R-:W2:Y:S04]  /*304a0*/  LDL.LU R2, [R1+0x7b8] ;  /* 0x0007b80001027983 */ /* 0x000ea80000300800 */
[----:B------:R-:W5:Y:S04]  /*304b0*/  LDL.LU R3, [R1+0x7c0] ;  /* 0x0007c00001037983 */ /* 0x000f680000300800 */
[----:B------:R-:W-:Y:S04]  /*304c0*/  STL.64 [R1+0x90], R4 ;  /* 0x0000900401007387 */ /* 0x000fe80000100a00 */
[----:B------:R-:W-:Y:S04]  /*304d0*/  STL.64 [R1+0x98], R6 ;  /* 0x0000980601007387 */ /* 0x000fe80000100a00 */
[----:B------:R-:W0:Y:S04]  /*304e0*/  LDSM.16.M88.4 R4, [R0+UR4] ;  /* 0x000000040004783b */ /* 0x000e280008000200 */
[----:B0-----:R-:W-:Y:S04]  /*304f0*/  STL.64 [R1+0x380], R4 ;  /* 0x0003800401007387 */ /* 0x001fe80000100a00 */
[----:B------:R0:W-:Y:S01]  /*30500*/  STL.64 [R1+0x388], R6 ;  /* 0x0003880601007387 */ /* 0x0001e20000100a00 */
[----:B------:R-:W-:-:S02]  /*30510*/  IMAD.MOV.U32 R20, RZ, RZ, R4 ;  /* 0x000000ffff147224 */ /* 0x000fc400078e0004 */
[----:B------:R-:W-:Y:S01]  /*30520*/  IMAD.MOV.U32 R21, RZ, RZ, R5 ;  /* 0x000000ffff157224 */ /* 0x000fe200078e0005 */
[----:B0-----:R-:W2:Y:S04]  /*30530*/  LDL.LU.64 R6, [R1+0x1da0] ;  /* 0x001da00001067983 */ /* 0x001ea80000300a00 */
[----:B------:R-:W2:Y:S02]  /*30540*/  LDL.LU.64 R4, [R1+0x1d98] ;  /* 0x001d980001047983 */ /* 0x000ea40000300a00 */
[----:B--2---:R-:W-:Y:S02]  /*30550*/  HMMA.16816.F32 R8, R12, R4, R8 ;  /* 0x000000040c08723c */ /* 0x004fe40000001808 */
[----:B------:R-:W2:Y:S04]  /*30560*/  LDL.LU R4, [R1+0x7cc] ;  /* 0x0007cc0001047983 */ /* 0x000ea80000300800 */
[----:B------:R-:W2:-:S13]  /*30570*/  LDL.LU R5, [R1+0x7c8] ;  /* 0x0007c80001057983 */ /* 0x000e9a0000300800 */
[----:B------:R-:W-:Y:S04]  /*30580*/  STL.64 [R1+0x70], R8 ;  /* 0x0000700801007387 */ /* 0x000fe80000100a00 */
[----:B------:R-:W-:Y:S04]  /*30590*/  STL.64 [R1+0x78], R10 ;  /* 0x0000780a01007387 */ /* 0x000fe80000100a00 */
[----:B------:R-:W0:Y:S04]  /*305a0*/  LDSM.16.M88.4 R8, [R0+UR4+0x800] ;  /* 0x000800040008783b */ /* 0x000e280008000200 */
        /* <DEDUP_REMOVED lines=8> */
[----:B------:R-:W5:-:S13]  /*30630*/  LDL.LU R7, [R1+0x7c4] ;  /* 0x0007c40001077983 */ /* 0x000f5a0000300800 */
        /* <DEDUP_REMOVED lines=8> */
[----:B------:R-:W3:Y:S02]  /*306c0*/  LDL.LU.64 R8, [R1+0x1d78] ;  /* 0x001d780001087983 */ /* 0x000ee40000300a00 */
[----:B---3--:R-:W-:-:S15]  /*306d0*/  HMMA.16816.F32 R24, R12, R8, R24 ;  /* 0x000000080c18723c */ /* 0x008fde0000001818 */
[----:B------:R-:W-:-:S04]  /*306e0*/  NOP ;  /* 0x0000000000007918 */ /* 0x000fc80000000000 */
[----:B------:R-:W-:Y:S04]  /*306f0*/  STL.64 [R1+0x20], R24 ;  /* 0x0000201801007387 */ /* 0x000fe80000100a00 */
[----:B------:R-:W-:Y:S04]  /*30700*/  STL.64 [R1+0x28], R26 ;  /* 0x0000281a01007387 */ /* 0x000fe80000100a00 */
[----:B------:R-:W0:Y:S04]  /*30710*/  LDSM.16.M88.4 R24, [R0+UR4+0x1800] ;  /* 0x001800040018783b */ /* 0x000e280008000200 */
[----:B0-----:R-:W-:Y:S04]  /*30720*/  STL.64 [R1+0x350], R24 ;  /* 0x0003501801007387 */ /* 0x001fe80000100a00 */
[----:B------:R0:W-:Y:S04]  /*30730*/  STL.64 [R1+0x358], R26 ;  /* 0x0003581a01007387 */ /* 0x0001e80000100a00 */
[----:B0-----:R-:W2:Y:S04]  /*30740*/  LDL.LU.64 R26, [R1+0x1d70] ;  /* 0x001d7000011a7983 */ /* 0x001ea80000300a00 */
[----:B------:R-:W2:Y:S02]  /*30750*/  LDL.LU.64 R24, [R1+0x1d68] ;  /* 0x001d680001187983 */ /* 0x000ea40000300a00 */
[----:B--2---:R-:W-:Y:S02]  /*30760*/  HMMA.16816.F32 R8, R12, R10, R24 ;  /* 0x0000000a0c08723c */ /* 0x004fe40000001818 */
[----:B------:R-:W2:Y:S04]  /*30770*/  LDL.LU.64 R26, [R1+0x1d60] ;  /* 0x001d6000011a7983 */ /* 0x000ea80000300a00 */
[----:B------:R-:W2:-:S13]  /*30780*/  LDL.LU.64 R24, [R1+0x1d58] ;  /* 0x001d580001187983 */ /* 0x000e9a0000300a00 */
[----:B------:R-:W-:Y:S04]  /*30790*/  STL.64 [R1], R8 ;  /* 0x0000000801007387 */ /* 0x000fe80000100a00 */
[----:B------:R-:W-:Y:S04]  /*307a0*/  STL.64 [R1+0x8], R10 ;  /* 0x0000080a01007387 */ /* 0x000fe80000100a00 */
[----:B------:R-:W0:Y:S04]  /*307b0*/  LDSM.16.M88.4 R8, [R0+UR4+0x2000] ;  /* 0x002000040008783b */ /* 0x000e280008000200 */
[----:B0-----:R-:W-:Y:S04]  /*307c0*/  STL.64 [R1+0x340], R8 ;  /* 0x0003400801007387 */ /* 0x001fe80000100a00 */
[----:B------:R-:W-:Y:S04]  /*307d0*/  STL.64 [R1+0x348], R10 ;  /* 0x0003480a01007387 */ /* 0x000fe80000100a00 */
[----:B------:R-:W-:Y:S01]  /*307e0*/  STL.64 [R1+0x1d50], R18 ;  /* 0x001d501201007387 */ /* 0x000fe20000100a00 */
[----:B--2---:R-:W-:Y:S03]  /*307f0*/  HMMA.16816.F32 R24, R12, R16, R24 ;  /* 0x000000100c18723c */ /* 0x004fe60000001818 */
[----:B------:R-:W0:-:S15]  /*30800*/  LDSM.16.M88.4 R16, [R0+UR4+0x2800] ;  /* 0x002800040010783b */ /* 0x000e1e0008000200 */
[----:B------:R-:W-:Y:S01]  /*30810*/  NOP ;  /* 0x0000000000007918 */ /* 0x000fe20000000000 */
[----:B------:R-:W-:Y:S04]  /*30820*/  STL [R1+0x1b88], R27 ;  /* 0x001b881b01007387 */ /* 0x000fe80000100800 */
[----:B------:R-:W-:Y:S04]  /*30830*/  STL [R1+0x1d48], R26 ;  /* 0x001d481a01007387 */ /* 0x000fe80000100800 */
[----:B------:R1:W-:Y:S04]  /*30840*/  STL.64 [R1+0x1d40], R24 ;  /* 0x001d401801007387 */ /* 0x0003e80000100a00 */
[----:B-1----:R-:W2:Y:S04]  /*30850*/  LDL.LU R24, [R1+0x30] ;  /* 0x0000300001187983 */ /* 0x002ea80000300800 */
[----:B------:R-:W2:Y:S04]  /*30860*/  LDL.LU R25, [R1+0x34] ;  /* 0x0000340001197983 */ /* 0x000ea80000300800 */
[----:B------:R-:W2:Y:S04]  /*30870*/  LDL.LU R26, [R1+0x38] ;  /* 0x00003800011a7983 */ /* 0x000ea80000300800 */
[----:B------:R-:W2:Y:S01]  /*30880*/  LDL.LU R27, [R1+0x3c] ;  /* 0x00003c00011b7983 */ /* 0x000ea20000300800 */
[----:B------:R-:W-:-:S02]  /*30890*/  IMAD R2, R2, 0x100, R6 ;  /* 0x0000010002027824 */ /* 0x000fc400078e0206 */
[----:B-----5:R-:W-:Y:S02]  /*308a0*/  IMAD R3, R3, 0x100, R7 ;  /* 0x0000010003037824 */ /* 0x020fe400078e0207 */
[----:B------:R-:W-:Y:S02]  /*308b0*/  IMAD.MOV.U32 R6, RZ, RZ, R8 ;  /* 0x000000ffff067224 */ /* 0x000fe400078e0008 */
[----:B------:R-:W-:Y:S01]  /*308c0*/  IMAD.MOV.U32 R7, RZ, RZ, R9 ;  /* 0x000000ffff077224 */ /* 0x000fe200078e0009 */
[----:B0-----:R-:W-:Y:S01]  /*308d0*/  STL.64 [R1+0x320], R16 ;  /* 0x0003201001007387 */ /* 0x001fe20000100a00 */
[----:B------:R-:W-:-:S03]  /*308e0*/  IMAD.MOV.U32 R8, RZ, RZ, R16 ;  /* 0x000000ffff087224 */ /* 0x000fc600078e0010 */
[----:B------:R-:W-:Y:S01]  /*308f0*/  STL.64 [R1+0x328], R18 ;  /* 0x0003281201007387 */ /* 0x000fe20000100a00 */
[----:B------:R-:W-:-:S03]  /*30900*/  IMAD.MOV.U32 R9, RZ, RZ, R17 ;  /* 0x000000ffff097224 */ /* 0x000fc600078e0011 */
[----:B------:R-:W0:Y:S01]  /*30910*/  LDSM.16.M88.4 R16, [R0+UR4+0x3000] ;  /* 0x003000040010783b */ /* 0x000e220008000200 */
[----:B------:R-:W-:Y:S02]  /*30920*/  IMAD R4, R5, 0x100, R4 ;  /* 0x0000010005047824 */ /* 0x000fe400078e0204 */
[----:B----4-:R-:W-:Y:S01]  /*30930*/  IMAD R5, R28, 0x100, R29 ;  /* 0x000001001c057824 */ /* 0x010fe200078e021d */
[----:B------:R-:W-:Y:S02]  /*30940*/  F2FP.F16.E5M2.UNPACK_B R12, R2 ;  /* 0x00000002ff0c723e */ /* 0x000fe400020004ff */
[----:B------:R-:W-:Y:S02]  /*30950*/  F2FP.F16.E5M2.UNPACK_B R13, R3 ;  /* 0x00000003ff0d723e */ /* 0x000fe400020004ff */
[----:B------:R-:W-:Y:S02]  /*30960*/  F2FP.F16.E5M2.UNPACK_B R20, R20 ;  /* 0x00000014ff14723e */ /* 0x000fe400020004ff */
[----:B------:R-:W-:-:S02]  /*30970*/  F2FP.F16.E5M2.UNPACK_B R14, R4 ;  /* 0x00000004ff0e723e */ /* 0x000fc400020004ff */
[----:B------:R-:W-:Y:S02]  /*30980*/  F2FP.F16.E5M2.UNPACK_B R15, R5 ;  /* 0x00000005ff0f723e */ /* 0x000fe400020004ff */
[----:B------:R-:W-:Y:S01]  /*30990*/  F2FP.F16.E5M2.UNPACK_B R21, R21 ;  /* 0x00000015ff15723e */ /* 0x000fe200020004ff */
[----:B0-----:R-:W-:Y:S02]  /*309a0*/  IMAD.MOV.U32 R10, RZ, RZ, R16 ;  /* 0x000000ffff0a7224 */ /* 0x001fe400078e0010 */
[----:B------:R-:W-:Y:S01]  /*309b0*/  IMAD.MOV.U32 R11, RZ, RZ, R17 ;  /* 0x000000ffff0b7224 */ /* 0x000fe200078e0011 */
[----:B------:R-:W-:Y:S04]  /*309c0*/  STL.64 [R1+0x330], R16 ;  /* 0x0003301001007387 */ /* 0x000fe80000100a00 */
[----:B------:R0:W-:Y:S04]  /*309d0*/  STL.64 [R1+0x338], R18 ;  /* 0x0003381201007387 */ /* 0x0001e80000100a00 */
[----:B0-----:R-:W3:Y:S04]  /*309e0*/  LDL.LU.64 R18, [R1+0x1d50] ;  /* 0x001d500001127983 */ /* 0x001ee80000300a00 */
        /* <DEDUP_REMOVED lines=8> */
[----:B------:R-:W-:Y:S04]  /*30a70*/  STL [R1+0x14], R25 ;  /* 0x0000141901007387 */ /* 0x000fe80000100800 */
[----:B------:R0:W-:Y:S02]  /*30a80*/  STL.64 [R1+0x18], R26 ;  /* 0x0000181a01007387 */ /* 0x0001e40000100a00 */
[----:B0-----:R-:W-:Y:S02]  /*30a90*/  IMAD.MOV.U32 R27, RZ, RZ, R24 ;  /* 0x000000ffff1b7224 */ /* 0x001fe400078e0018 */
[----:B------:R-:W2:Y:S04]  /*30aa0*/  LDL.LU R26, [R1+0x1d48] ;  /* 0x001d4800011a7983 */ /* 0x000ea80000300800 */
[----:B------:R-:W5:Y:S01]  /*30ab0*/  LDL.LU.64 R24, [R1+0x1d40] ;  /* 0x001d400001187983 */ /* 0x000f620000300a00 */
[----:B---3--:R-:W-:-:S02]  /*30ac0*/  F2FP.F16.E5M2.UNPACK_B R18, R18 ;  /* 0x00000012ff12723e */ /* 0x008fc400020004ff */
[----:B------:R-:W-:Y:S01]  /*30ad0*/  F2FP.F16.E5M2.UNPACK_B R19, R19 ;  /* 0x00000013ff13723e */ /* 0x000fe200020004ff */
[----:B--2---:R-:W-:Y:S04]  /*30ae0*/  STL.64 [R1+0x1b98], R26 ;  /* 0x001b981a01007387 */ /* 0x004fe80000100a00 */
[----:B-----5:R-:W-:Y:S04]  /*30af0*/  STL.64 [R1+0x1b90], R24 ;  /* 0x001b901801007387 */ /* 0x020fe80000100a00 */
[----:B------:R-:W0:Y:S04]  /*30b00*/  LDSM.16.M88.4 R24, [R0+UR4+0x3800] ;  /* 0x003800040018783b */ /* 0x000e280008000200 */
[----:B0-----:R-:W-:Y:S01]  /*30b10*/  STL.64 [R1+0x310], R24 ;  /* 0x0003101801007387 */ /* 0x001fe20000100a00 */
[----:B------:R-:W-:-:S03]  /*30b20*/  IMAD.MOV.U32 R16, RZ, RZ, R24 ;  /* 0x000000ffff107224 */ /* 0x000fc600078e0018 */
[----:B------:R4:W-:Y:S01]  /*30b30*/  STL.64 [R1+0x318], R26 ;  /* 0x0003181a01007387 */ /* 0x0009e20000100a00 */
[----:B------:R-:W-:Y:S02]  /*30b40*/  IMAD.MOV.U32 R17, RZ, RZ, R25 ;  /* 0x000000ffff117224 */ /* 0x000fe400078e0019 */
[----:B----4-:R-:W-:Y:S01]  /*30b50*/  HMMA.16816.F32 R24, R12, R18, R8 ;  /* 0x000000120c18723c */ /* 0x010fe20000001808 */
[----:B------:R-:W2:-:S15]  /*30b60*/  LDL.LU R8, [R1+0xa0] ;  /* 0x0000a00001087983 */ /* 0x000e9e0000300800 */
[----:B------:R-:W-:-:S03]  /*30b70*/  NOP ;  /* 0x0000000000007918 */ /* 0x000fc60000000000 */
[----:B------:R-:W-:Y:S04]  /*30b80*/  STL.64 [R1+0x30], R24 ;  /* 0x0000301801007387 */ /* 0x000fe80000100a00 */
[----:B------:R-:W-:Y:S04]  /*30b90*/  STL.64 [R1+0x38], R26 ;  /* 0x0000381a01007387 */ /* 0x000fe80000100a00 */
[----:B------:R-:W2:Y:S04]  /*30ba0*/  LDL.LU R9, [R1+0xa4] ;  /* 0x0000a40001097983 */ /* 0x000ea80000300800 */
[----:B------:R-:W3:Y:S04]  /*30bb0*/  LDL.LU R10, [R1+0xa8] ;  /* 0x0000a800010a7983 */ /* 0x000ee80000300800 */
[----:B------:R-:W3:Y:S04]  /*30bc0*/  LDL.LU R11, [R1+0xac] ;  /* 0x0000ac00010b7983 */ /* 0x000ee80000300800 */
[----:B------:R-:W4:Y:S04]  /*30bd0*/  LDL R4, [R1+0x350] ;  /* 0x0003500001047983 */ /* 0x000f280000100800 */
[----:B---3--:R-:W-:Y:S04]  /*30be0*/  STL.64 [R1+0x1d38], R10 ;  /* 0x001d380a01007387 */ /* 0x008fe80000100a00 */
[----:B--2---:R0:W-:Y:S04]  /*30bf0*/  STL.64 [R1+0x1d30], R8 ;  /* 0x001d300801007387 */ /* 0x0041e80000100a00 */
[----:B0-----:R-:W2:Y:S04]  /*30c00*/  LDL.LU R8, [R1+0x80] ;  /* 0x0000800001087983 */ /* 0x001ea80000300800 */
[----:B------:R-:W2:Y:S04]  /*30c10*/  LDL.LU R9, [R1+0x84] ;  /* 0x0000840001097983 */ /* 0x000ea80000300800 */
[----:B------:R-:W2:Y:S04]  /*30c20*/  LDL.LU R10, [R1+0x88] ;  /* 0x00008800010a7983 */ /* 0x000ea80000300800 */
[----:B------:R-:W2:Y:S04]  /*30c30*/  LDL.LU R11, [R1+0x8c] ;  /* 0x00008c00010b7983 */ /* 0x000ea80000300800 */
[----:B------:R-:W3:Y:S04]  /*30c40*/  LDL R5, [R1+0x354] ;  /* 0x0003540001057983 */ /* 0x000ee80000100800 */
[----:B------:R-:W-:Y:S04]  /*30c50*/  STL.64 [R1+0x1d08], R18 ;  /* 0x001d081201007387 */ /* 0x000fe80000100a00 */
[----:B------:R0:W-:Y:S04]  /*30c60*/  STL.64 [R1+0x1d00], R16 ;  /* 0x001d001001007387 */ /* 0x0001e80000100a00 */
[----:B0-----:R-:W5:Y:S04]  /*30c70*/  LDL.LU R16, [R1+0x100] ;  /* 0x0001000001107983 */ /* 0x001f680000300800 */
[----:B------:R-:W5:Y:S04]  /*30c80*/  LDL.LU R17, [R1+0x104] ;  /* 0x0001040001117983 */ /* 0x000f680000300800 */
[----:B------:R-:W2:Y:S04]  /*30c90*/  LDL.LU R18, [R1+0x108] ;  /* 0x0001080001127983 */ /* 0x000ea80000300800 */
[----:B------:R-:W2:Y:S01]  /*30ca0*/  LDL.LU R19, [R1+0x10c] ;  /* 0x00010c0001137983 */ /* 0x000ea20000300800 */
[----:B------:R-:W-:-:S02]  /*30cb0*/  F2FP.F16.E5M2.UNPACK_B R3, R22 ;  /* 0x00000016ff03723e */ /* 0x000fc400020004ff */
[----:B------:R-:W-:Y:S01]  /*30cc0*/  F2FP.F16.E5M2.UNPACK_B R2, R23 ;  /* 0x00000017ff02723e */ /* 0x000fe200020004ff */
        /* <DEDUP_REMOVED lines=8> */
[----:B------:R-:W2:Y:S01]  /*30d50*/  LDL.LU R23, [R1+0x7e8] ;  /* 0x0007e80001177983 */ /* 0x000ea20000300800 */
[----:B------:R-:W-:Y:S03]  /*30d60*/  HMMA.16816.F32 R8, R12, R2, R8 ;  /* 0x000000020c08723c */ /* 0x000fe60000001808 */
        /* <DEDUP_REMOVED lines=13> */
[----:B------:R0:W-:Y:S04]  /*30e40*/  STL.64 [R1+0x68], R10 ;  /* 0x0000680a01007387 */ /* 0x0001e80000100a00 */
[----:B0-----:R-:W2:Y:S04]  /*30e50*/  LDL.LU.64 R10, [R1+0x1d38] ;  /* 0x001d3800010a7983 */ /* 0x001ea80000300a00 */
[----:B------:R-:W2:Y:S01]  /*30e60*/  LDL.LU.64 R8, [R1+0x1d30] ;  /* 0x001d300001087983 */ /* 0x000ea20000300a00 */
[----:B----4-:R-:W-:-:S02]  /*30e70*/  F2FP.F16.E5M2.UNPACK_B R4, R4 ;  /* 0x00000004ff04723e */ /* 0x010fc400020004ff */
[----:B---3--:R-:W-:Y:S02]  /*30e80*/  F2FP.F16.E5M2.UNPACK_B R5, R5 ;  /* 0x00000005ff05723e */ /* 0x008fe400020004ff */
[----:B------:R-:W-:Y:S02]  /*30e90*/  F2FP.F16.E5M2.UNPACK_B R6, R6 ;  /* 0x00000006ff06723e */ /* 0x000fe400020004ff */
[----:B------:R-:W-:-:S07]  /*30ea0*/  F2FP.F16.E5M2.UNPACK_B R7, R7 ;  /* 0x00000007ff07723e */ /* 0x000fce00020004ff */
[C---:B------:R-:W-:Y:S08]  /*30eb0*/  HMMA.16816.F32 R16, R12.reuse, R6, R16 ;  /* 0x000000060c10723c */ /* 0x040ff00000001810 */
[----:B--2---:R-:W-:-:S15]  /*30ec0*/  HMMA.16816.F32 R8, R12, R4, R8 ;  /* 0x000000040c08723c */ /* 0x004fde0000001808 */
[----:B------:R-:W-:-:S04]  /*30ed0*/  NOP ;  /* 0x0000000000007918 */ /* 0x000fc80000000000 */
[----:B------:R-:W-:Y:S04]  /*30ee0*/  STL.64 [R1+0x80], R8 ;  /* 0x0000800801007387 */ /* 0x000fe80000100a00 */
[----:B------:R0:W-:Y:S04]  /*30ef0*/  STL.64 [R1+0x88], R10 ;  /* 0x0000880a01007387 */ /* 0x0001e80000100a00 */
[----:B0-----:R-:W2:Y:S04]  /*30f00*/  LDL.LU.64 R10, [R1+0x1d28] ;  /* 0x001d2800010a7983 */ /* 0x001ea80000300a00 */
[----:B------:R-:W3:Y:S04]  /*30f10*/  LDL.LU.64 R8, [R1+0x1d20] ;  /* 0x001d200001087983 */ /* 0x000ee80000300a00 */
[----:B------:R-:W-:Y:S04]  /*30f20*/  STL.64 [R1+0xa0], R16 ;  /* 0x0000a01001007387 */ /* 0x000fe80000100a00 */
[----:B------:R0:W-:Y:S04]  /*30f30*/  STL.64 [R1+0xa8], R18 ;  /* 0x0000a81201007387 */ /* 0x0001e80000100a00 */
[----:B0-----:R-:W4:Y:S04]  /*30f40*/  LDL.LU.64 R18, [R1+0x1d18] ;  /* 0x001d180001127983 */ /* 0x001f280000300a00 */
[----:B------:R-:W4:Y:S04]  /*30f50*/  LDL.LU.64 R16, [R1+0x1d10] ;  /* 0x001d100001107983 */ /* 0x000f280000300a00 */
[----:B------:R-:W-:Y:S04]  /*30f60*/  STL.64 [R1+0x1cd8], R6 ;  /* 0x001cd80601007387 */ /* 0x000fe80000100a00 */
[----:B------:R0:W-:Y:S04]  /*30f70*/  STL.64 [R1+0x1cd0], R4 ;  /* 0x001cd00401007387 */ /* 0x0001e80000100a00 */
[----:B0-----:R-:W5:Y:S04]  /*30f80*/  LDL.LU R4, [R1+0x1f0] ;  /* 0x0001f00001047983 */ /* 0x001f680000300800 */
[----:B------:R-:W5:Y:S04]  /*30f90*/  LDL.LU R5, [R1+0x1f4] ;  /* 0x0001f40001057983 */ /* 0x000f680000300800 */
[----:B------:R-:W5:Y:S04]  /*30fa0*/  LDL.LU R6, [R1+0x1f8] ;  /* 0x0001f80001067983 */ /* 0x000f680000300800 */
[----:B------:R-:W5:Y:S01]  /*30fb0*/  LDL.LU R7, [R1+0x1fc] ;  /* 0x0001fc0001077983 */ /* 0x000f620000300800 */
[----:B---3--:R-:W-:-:S02]  /*30fc0*/  F2FP.F16.E5M2.UNPACK_B R8, R8 ;  /* 0x00000008ff08723e */ /* 0x008fc400020004ff */
[----:B------:R-:W-:Y:S02]  /*30fd0*/  F2FP.F16.E5M2.UNPACK_B R9, R9 ;  /* 0x00000009ff09723e */ /* 0x000fe400020004ff */
[----:B--2---:R-:W-:Y:S02]  /*30fe0*/  F2FP.F16.E5M2.UNPACK_B R10, R10 ;  /* 0x0000000aff0a723e */ /* 0x004fe400020004ff */
[----:B------:R-:W-:-:S03]  /*30ff0*/  F2FP.F16.E5M2.UNPACK_B R11, R11 ;  /* 0x0000000bff0b723e */ /* 0x000fc600020004ff */
[C---:B----4-:R-:W-:Y:S08]  /*31000*/  HMMA.16816.F32 R16, R12.reuse, R8, R16 ;  /* 0x000000080c10723c */ /* 0x050ff00000001810 */
[----:B------:R-:W-:Y:S11]  /*31010*/  HMMA.16816.F32 R20, R12, R10, R20 ;  /* 0x0000000a0c14723c */ /* 0x000ff60000001814 */
[----:B------:R-:W-:Y:S04]  /*31020*/  STL.64 [R1+0xe0], R16 ;  /* 0x0000e01001007387 */ /* 0x000fe80000100a00 */
[----:B------:R0:W-:Y:S04]  /*31030*/  STL.64 [R1+0xe8], R18 ;  /* 0x0000e81201007387 */ /* 0x0001e80000100a00 */
[----:B0-----:R-:W2:Y:S04]  /*31040*/  LDL.LU.64 R18, [R1+0x1d08] ;  /* 0x001d080001127983 */ /* 0x001ea80000300a00 */
[----:B------:R-:W3:Y:S04]  /*31050*/  LDL.LU.64 R16, [R1+0x1d00] ;  /* 0x001d000001107983 */ /* 0x000ee80000300a00 */
[----:B------:R-:W-:Y:S04]  /*31060*/  STL.64 [R1+0x120], R20 ;  /* 0x0001201401007387 */ /* 0x000fe80000100a00 */
[----:B------:R0:W-:Y:S04]  /*31070*/  STL.64 [R1+0x128], R22 ;  /* 0x0001281601007387 */ /* 0x0001e80000100a00 */
[----:B0-----:R-:W4:Y:S04]  /*31080*/  LDL.LU.64 R22, [R1+0x1cf8] ;  /* 0x001cf80001167983 */ /* 0x001f280000300a00 */
[----:B------:R-:W2:Y:S04]  /*31090*/  LDL.LU.64 R20, [R1+0x1cf0] ;  /* 0x001cf00001147983 */ /* 0x000ea80000300a00 */
[----:B------:R0:W-:Y:S04]  /*310a0*/  STL.64 [R1+0x1cb8], R10 ;  /* 0x001cb80a01007387 */ /* 0x0001e80000100a00 */
[----:B0-----:R-:W4:Y:S04]  /*310b0*/  LDL.LU R10, [R1+0x7e4] ;  /* 0x0007e400010a7983 */ /* 0x001f280000300800 */
[----:B------:R-:W2:Y:S04]  /*310c0*/  LDL.LU R11, [R1+0x7ec] ;  /* 0x0007ec00010b7983 */ /* 0x000ea80000300800 */
[----:B------:R0:W-:Y:S04]  /*310d0*/  STL.64 [R1+0x1cb0], R8 ;  /* 0x001cb00801007387 */ /* 0x0001e80000100a00 */
[----:B0-----:R-:W2:Y:S01]  /*310e0*/  LDL.LU R9, [R1+0x7dc] ;  /* 0x0007dc0001097983 */ /* 0x001ea20000300800 */
[----:B------:R-:W-:Y:S01]  /*310f0*/  IMAD R28, R28, 0x100, R29 ;  /* 0x000001001c1c7824 */ /* 0x000fe200078e021d */
[----:B---3--:R-:W-:-:S02]  /*31100*/  F2FP.F16.E5M2.UNPACK_B R16, R16 ;  /* 0x00000010ff10723e */ /* 0x008fc400020004ff */
[----:B------:R-:W-:-:S07]  /*31110*/  F2FP.F16.E5M2.UNPACK_B R17, R17 ;  /* 0x00000011ff11723e */ /* 0x000fce00020004ff */
[----:B-----5:R-:W-:Y:S01]  /*31120*/  HMMA.16816.F32 R4, R12, R16, R4 ;  /* 0x000000100c04723c */ /* 0x020fe20000001804 */
[----:B------:R-:W-:Y:S01]  /*31130*/  F2FP.F16.E5M2.UNPACK_B R15, R28 ;  /* 0x0000001cff0f723e */ /* 0x000fe200020004ff */
[----:B------:R-:W-:Y:S04]  /*31140*/  STL [R1+0x1c84], R16 ;  /* 0x001c841001007387 */ /* 0x000fe80000100800 */
[----:B------:R-:W-:Y:S01]  /*31150*/  STL [R1+0x1c80], R17 ;  /* 0x001c801101007387 */ /* 0x000fe20000100800 */
[----:B----4-:R-:W-:Y:S02]  /*31160*/  IMAD R22, R22, 0x100, R10 ;  /* 0x0000010016167824 */ /* 0x010fe400078e020a */
[----:B--2---:R-:W-:-:S03]  /*31170*/  IMAD R23, R23, 0x100, R11 ;  /* 0x0000010017177824 */ /* 0x004fc600078e020b */
[----:B------:R-:W-:Y:S02]  /*31180*/  F2FP.F16.E5M2.UNPACK_B R13, R22 ;  /* 0x00000016ff0d723e */ /* 0x000fe400020004ff */
[----:B------:R-:W-:Y:S01]  /*31190*/  F2FP.F16.E5M2.UNPACK_B R14, R23 ;  /* 0x00000017ff0e723e */ /* 0x000fe200020004ff */
[----:B------:R-:W-:-:S05]  /*311a0*/  IMAD R0, R0, 0x100, R9 ;  /* 0x0000010000007824 */ /* 0x000fca00078e0209 */
[----:B------:R-:W-:Y:S01]  /*311b0*/  F2FP.F16.E5M2.UNPACK_B R12, R0 ;  /* 0x00000000ff0c723e */ /* 0x000fe200020004ff */
[----:B------:R-:W-:Y:S04]  /*311c0*/  STL.64 [R1+0x110], R4 ;  /* 0x0001100401007387 */ /* 0x000fe80000100a00 */
[----:B------:R0:W-:Y:S02]  /*311d0*/  STL.64 [R1+0x118], R6 ;  /* 0x0001180601007387 */ /* 0x0001e40000100a00 */
[----:B0-----:R-:W-:Y:S02]  /*311e0*/  HMMA.16816.F32 R4, R12, R20, R24 ;  /* 0x000000140c04723c */ /* 0x001fe40000001818 */
[----:B------:R-:W-:Y:S04]  /*311f0*/  STL [R1+0x1c88], R21 ;  /* 0x001c881501007387 */ /* 0x000fe80000100800 */
[----:B------:R-:W2:-:S13]  /*31200*/  LDL.LU R26, [R1+0x820] ;  /* 0x00082000011a7983 */ /* 0x000e9a0000300800 */
[----:B------:R-:W-:Y:S04]  /*31210*/  STL.64 [R1+0x220], R4 ;  /* 0x0002200401007387 */ /* 0x000fe80000100a00 */
[----:B------:R-:W-:Y:S04]  /*31220*/  STL.64 [R1+0x228], R6 ;  /* 0x0002280601007387 */ /* 0x000fe80000100a00 */
[----:B------:R-:W2:Y:S04]  /*31230*/  LDL.LU R27, [R1+0x81c] ;  /* 0x00081c00011b7983 */ /* 0x000ea80000300800 */
[----:B--2---:R0:W-:Y:S04]  /*31240*/  STL.64 [R1+0x1c18], R26 ;  /* 0x001c181a01007387 */ /* 0x0041e80000100a00 */
[----:B------:R-:W2:Y:S04]  /*31250*/  LDL.LU R24, [R1+0x130] ;  /* 0x0001300001187983 */ /* 0x000ea80000300800 */
[----:B------:R-:W2:Y:S04]  /*31260*/  LDL.LU R25, [R1+0x134] ;  /* 0x0001340001197983 */ /* 0x000ea80000300800 */
[----:B0-----:R-:W3:Y:S04]  /*31270*/  LDL.LU R26, [R1+0x138] ;  /* 0x00013800011a7983 */ /* 0x001ee80000300800 */
        /* <DEDUP_REMOVED lines=14> */
[----:B------:R-:W5:Y:S04]  /*31360*/  LDL.LU R0, [R1+0x7fc] ;  /* 0x0007fc0001007983 */ /* 0x000f680000300800 */
[----:B------:R-:W2:Y:S04]  /*31370*/  LDL.LU R16, [R1+0x808] ;  /* 0x0008080001107983 */ /* 0x000ea80000300800 */
[----:B------:R-:W2:Y:S04]  /*31380*/  LDL.LU R22, [R1+0x804] ;  /* 0x0008040001167983 */ /* 0x000ea80000300800 */
[----:B------:R-:W2:Y:S04]  /*31390*/  LDL.LU R17, [R1+0x810] ;  /* 0x0008100001117983 */ /* 0x000ea80000300800 */
[----:B------:R-:W2:Y:S04]  /*313a0*/  LDL.LU R23, [R1+0x80c] ;  /* 0x00080c0001177983 */ /* 0x000ea80000300800 */
[----:B--2---:R-:W-:Y:S04]  /*313b0*/  STL.64 [R1+0x1c98], R22 ;  /* 0x001c981601007387 */ /* 0x004fe80000100a00 */
[----:B----4-:R0:W-:Y:S04]  /*313c0*/  STL.64 [R1+0x1c90], R20 ;  /* 0x001c901401007387 */ /* 0x0101e80000100a00 */
[----:B0-----:R-:W2:Y:S04]  /*313d0*/  LDL.LU R20, [R1+0x1a0] ;  /* 0x0001a00001147983 */ /* 0x001ea80000300800 */
[----:B------:R-:W2:Y:S04]  /*313e0*/  LDL.LU R21, [R1+0x1a4] ;  /* 0x0001a40001157983 */ /* 0x000ea80000300800 */
[----:B------:R-:W4:Y:S04]  /*313f0*/  LDL.LU R22, [R1+0x1a8] ;  /* 0x0001a80001167983 */ /* 0x000f280000300800 */
[----:B------:R-:W4:Y:S04]  /*31400*/  LDL.LU R23, [R1+0x1ac] ;  /* 0x0001ac0001177983 */ /* 0x000f280000300800 */
        /* <DEDUP_REMOVED lines=10> */
[----:B--2---:R-:W-:Y:S04]  /*314b0*/  STL.64 [R1+0x1ce8], R10 ;  /* 0x001ce80a01007387 */ /* 0x004fe80000100a00 */
[----:B------:R0:W-:Y:S04]  /*314c0*/  STL.64 [R1+0x1ce0], R8 ;  /* 0x001ce00801007387 */ /* 0x0001e80000100a00 */
[----:B------:R-:W2:Y:S04]  /*314d0*/  LDL.LU R4, [R1+0x1e0] ;  /* 0x0001e00001047983 */ /* 0x000ea80000300800 */
[----:B------:R-:W2:Y:S04]  /*314e0*/  LDL.LU R5, [R1+0x1e4] ;  /* 0x0001e40001057983 */ /* 0x000ea80000300800 */
[----:B------:R-:W2:Y:S04]  /*314f0*/  LDL.LU R6, [R1+0x1e8] ;  /* 0x0001e80001067983 */ /* 0x000ea80000300800 */
[----:B------:R-:W2:Y:S04]  /*31500*/  LDL.LU R7, [R1+0x1ec] ;  /* 0x0001ec0001077983 */ /* 0x000ea80000300800 */
[----:B0-----:R-:W2:Y:S04]  /*31510*/  LDL.LU R8, [R1+0x200] ;  /* 0x0002000001087983 */ /* 0x001ea80000300800 */
[----:B------:R-:W2:Y:S04]  /*31520*/  LDL.LU R9, [R1+0x204] ;  /* 0x0002040001097983 */ /* 0x000ea80000300800 */
[----:B------:R-:W2:Y:S04]  /*31530*/  LDL.LU R10, [R1+0x208] ;  /* 0x00020800010a7983 */ /* 0x000ea80000300800 */
[----:B------:R-:W2:Y:S04]  /*31540*/  LDL.LU R11, [R1+0x20c] ;  /* 0x00020c00010b7983 */ /* 0x000ea80000300800 */
[----:B----4-:R-:W-:Y:S04]  /*31550*/  STL.64 [R1+0x1ca8], R22 ;  /* 0x001ca81601007387 */ /* 0x010fe80000100a00 */
[----:B------:R0:W-:Y:S04]  /*31560*/  STL.64 [R1+0x1ca0], R20 ;  /* 0x001ca01401007387 */ /* 0x0001e80000100a00 */
[----:B0-----:R-:W4:Y:S04]  /*31570*/  LDL.LU R20, [R1+0x1b0] ;  /* 0x0001b00001147983 */ /* 0x001f280000300800 */
[----:B------:R-:W4:Y:S04]  /*31580*/  LDL.LU R21, [R1+0x1b4] ;  /* 0x0001b40001157983 */ /* 0x000f280000300800 */
[----:B------:R-:W4:Y:S04]  /*31590*/  LDL.LU R22, [R1+0x1b8] ;  /* 0x0001b80001167983 */ /* 0x000f280000300800 */
[----:B------:R-:W4:Y:S04]  /*315a0*/  LDL.LU R23, [R1+0x1bc] ;  /* 0x0001bc0001177983 */ /* 0x000f280000300800 */
        /* <DEDUP_REMOVED lines=14> */
[C---:B------:R-:W-:Y:S08]  /*31690*/  HMMA.16816.F32 R8, R12.reuse, R18, R8 ;  /* 0x000000120c08723c */ /* 0x040ff00000001808 */
[C---:B------:R-:W-:Y:S01]  /*316a0*/  HMMA.16816.F32 R4, R12.reuse, R2, R4 ;  /* 0x000000020c04723c */ /* 0x040fe20000001804 */
        /* <DEDUP_REMOVED lines=15> */
[----:B------:R-:W3:Y:S04]  /*317a0*/  LDL.LU.64 R8, [R1+0x1ce0] ;  /* 0x001ce00001087983 */ /* 0x000ee80000300a00 */
[----:B------:R-:W-:Y:S04]  /*317b0*/  STL.64 [R1+0x200], R4 ;  /* 0x0002000401007387 */ /* 0x000fe80000100a00 */
[----:B------:R0:W-:Y:S04]  /*317c0*/  STL.64 [R1+0x208], R6 ;  /* 0x0002080601007387 */ /* 0x0001e80000100a00 */
[----:B0-----:R-:W2:Y:S04]  /*317d0*/  LDL.LU.64 R6, [R1+0x1cd8] ;  /* 0x001cd80001067983 */ /* 0x001ea80000300a00 */
[----:B------:R-:W3:Y:S02]  /*317e0*/  LDL.LU.64 R4, [R1+0x1cd0] ;  /* 0x001cd00001047983 */ /* 0x000ee40000300a00 */
[----:B---3--:R-:W-:-:S15]  /*317f0*/  HMMA.16816.F32 R8, R12, R4, R8 ;  /* 0x000000040c08723c */ /* 0x008fde0000001808 */
        /* <DEDUP_REMOVED lines=22> */
[----:B------:R-:W5:Y:S01]  /*31960*/  LDL.LU.64 R20, [R1+0x1c90] ;  /* 0x001c900001147983 */ /* 0x000f620000300a00 */
[----:B--2---:R-:W-:-:S02]  /*31970*/  IMAD R22, R22, 0x100, R16 ;  /* 0x0000010016167824 */ /* 0x004fc400078e0210 */
[----:B-----5:R-:W-:Y:S02]  /*31980*/  IMAD R0, R0, 0x100, R21 ;  /* 0x0000010000007824 */ /* 0x020fe400078e0215 */
[----:B------:R-:W-:Y:S01]  /*31990*/  IMAD R23, R23, 0x100, R17 ;  /* 0x0000010017177824 */ /* 0x000fe200078e0211 */
[----:B------:R-:W2:Y:S04]  /*319a0*/  LDL.LU R21, [R1+0x1c88] ;  /* 0x001c880001157983 */ /* 0x000ea80000300800 */
[----:B------:R-:W3:Y:S04]  /*319b0*/  LDL.LU R16, [R1+0x1c84] ;  /* 0x001c840001107983 */ /* 0x000ee80000300800 */
[----:B------:R-:W3:Y:S01]  /*319c0*/  LDL.LU R17, [R1+0x1c80] ;  /* 0x001c800001117983 */ /* 0x000ee20000300800 */
[----:B------:R-:W-:Y:S01]  /*319d0*/  IMAD R28, R29, 0x100, R28 ;  /* 0x000001001d1c7824 */ /* 0x000fe200078e021c */
[----:B---3--:R-:W-:Y:S02]  /*319e0*/  HMMA.16816.F32 R12, R12, R16, R24 ;  /* 0x000000100c0c723c */ /* 0x008fe40000001818 */
[----:B------:R-:W2:Y:S04]  /*319f0*/  LDL.LU.64 R26, [R1+0x1c78] ;  /* 0x001c7800011a7983 */ /* 0x000ea80000300a00 */
[----:B------:R-:W2:Y:S04]  /*31a00*/  LDL.LU.64 R24, [R1+0x1c70] ;  /* 0x001c700001187983 */ /* 0x000ea80000300a00 */
[----:B------:R-:W-:Y:S04]  /*31a10*/  STL [R1+0x1c14], R16 ;  /* 0x001c141001007387 */ /* 0x000fe80000100800 */
[----:B------:R-:W-:Y:S05]  /*31a20*/  STL [R1+0x1c10], R17 ;  /* 0x001c101101007387 */ /* 0x000fea0000100800 */
[----:B------:R0:W-:Y:S04]  /*31a30*/  STL.64 [R1+0x140], R12 ;  /* 0x0001400c01007387 */ /* 0x0001e80000100a00 */
[----:B------:R1:W-:Y:S01]  /*31a40*/  STL.64 [R1+0x148], R14 ;  /* 0x0001480e01007387 */ /* 0x0003e20000100a00 */
[----:B0-----:R-:W-:-:S02]  /*31a50*/  F2FP.F16.E5M2.UNPACK_B R12, R0 ;  /* 0x00000000ff0c723e */ /* 0x001fc400020004ff */
[----:B------:R-:W-:Y:S02]  /*31a60*/  F2FP.F16.E5M2.UNPACK_B R13, R22 ;  /* 0x00000016ff0d723e */ /* 0x000fe400020004ff */
[----:B-1----:R-:W-:Y:S02]  /*31a70*/  F2FP.F16.E5M2.UNPACK_B R14, R23 ;  /* 0x00000017ff0e723e */ /* 0x002fe400020004ff */
[----:B------:R-:W-:-:S07]  /*31a80*/  F2FP.F16.E5M2.UNPACK_B R15, R28 ;  /* 0x0000001cff0f723e */ /* 0x000fce00020004ff */
        /* <DEDUP_REMOVED lines=32> */
[----:B0-----:R-:W3:Y:S04]  /*31c90*/  LDL.LU R4, [R1+0xf0] ;  /* 0x0000f00001047983 */ /* 0x001ee80000300800 */
        /* <DEDUP_REMOVED lines=8> */
[----:B0-----:R-:W2:Y:S01]  /*31d20*/  LDL.LU.64 R26, [R1+0x1c18] ;  /* 0x001c1800011a7983 */ /* 0x001ea20000300a00 */
[----:B---3--:R-:W-:Y:S03]  /*31d30*/  HMMA.16816.F32 R4, R12, R10, R4 ;  /* 0x0000000a0c04723c */ /* 0x008fe60000001804 */
[----:B------:R-:W-:Y:S04]  /*31d40*/  STL [R1+0x1a70], R29 ;  /* 0x001a701d01007387 */ /* 0x000fe80000100800 */
[----:B------:R-:W-:Y:S04]  /*31d50*/  STL.64 [R1+0x1bb8], R10 ;  /* 0x001bb80a01007387 */ /* 0x000fe80000100a00 */
[----:B------:R0:W-:Y:S08]  /*31d60*/  STL.64 [R1+0x1bb0], R8 ;  /* 0x001bb00801007387 */ /* 0x0001f00000100a00 */
[----:B------:R1:W-:Y:S04]  /*31d70*/  STL.64 [R1+0x150], R4 ;  /* 0x0001500401007387 */ /* 0x0003e80000100a00 */
[----:B------:R3:W-:Y:S04]  /*31d80*/  STL.64 [R1+0x158], R6 ;  /* 0x0001580601007387 */ /* 0x0007e80000100a00 */
[----:B------:R-:W4:Y:S04]  /*31d90*/  LDL.LU R24, [R1] ;  /* 0x0000000001187983 */ /* 0x000f280000300800 */
[----:B------:R-:W4:Y:S01]  /*31da0*/  LDL.LU R25, [R1+0x4] ;  /* 0x0000040001197983 */ /* 0x000f220000300800 */
[----:B--2---:R-:W-:-:S03]  /*31db0*/  IMAD R0, R27, 0x100, R26 ;  /* 0x000001001b007824 */ /* 0x004fc600078e021a */
[----:B------:R-:W2:Y:S04]  /*31dc0*/  LDL.LU R26, [R1+0x8] ;  /* 0x00000800011a7983 */ /* 0x000ea80000300800 */
[----:B------:R-:W2:Y:S04]  /*31dd0*/  LDL.LU R27, [R1+0xc] ;  /* 0x00000c00011b7983 */ /* 0x000ea80000300800 */
[----:B0-----:R-:W5:Y:S04]  /*31de0*/  LDL.LU R8, [R1+0x40] ;  /* 0x0000400001087983 */ /* 0x001f680000300800 */
[----:B------:R-:W5:Y:S04]  /*31df0*/  LDL.LU R9, [R1+0x44] ;  /* 0x0000440001097983 */ /* 0x000f680000300800 */
[----:B------:R-:W2:Y:S04]  /*31e00*/  LDL.LU R10, [R1+0x48] ;  /* 0x00004800010a7983 */ /* 0x000ea80000300800 */
[----:B------:R-:W2:Y:S04]  /*31e10*/  LDL.LU R11, [R1+0x4c] ;  /* 0x00004c00010b7983 */ /* 0x000ea80000300800 */
[----:B-1----:R-:W2:Y:S04]  /*31e20*/  LDL.LU R4, [R1+0x90] ;  /* 0x0000900001047983 */ /* 0x002ea80000300800 */
[----:B------:R-:W2:Y:S04]  /*31e30*/  LDL.LU R5, [R1+0x94] ;  /* 0x0000940001057983 */ /* 0x000ea80000300800 */
[----:B---3--:R-:W3:Y:S04]  /*31e40*/  LDL.LU R6, [R1+0x98] ;  /* 0x0000980001067983 */ /* 0x008ee80000300800 */
[----:B------:R-:W3:Y:S04]  /*31e50*/  LDL.LU R7, [R1+0x9c] ;  /* 0x00009c0001077983 */ /* 0x000ee80000300800 */
[----:B------:R-:W2:Y:S04]  /*31e60*/  LDL.LU R16, [R1+0x828] ;  /* 0x0008280001107983 */ /* 0x000ea80000300800 */
[----:B------:R-:W4:Y:S04]  /*31e70*/  LDL.LU R22, [R1+0x824] ;  /* 0x0008240001167983 */ /* 0x000f280000300800 */
[----:B------:R-:W4:Y:S04]  /*31e80*/  LDL.LU R17, [R1+0x830] ;  /* 0x0008300001117983 */ /* 0x000f280000300800 */
[----:B------:R-:W4:Y:S04]  /*31e90*/  LDL.LU R23, [R1+0x82c] ;  /* 0x00082c0001177983 */ /* 0x000f280000300800 */
[----:B------:R-:W4:Y:S04]  /*31ea0*/  LDL.LU R29, [R1+0x838] ;  /* 0x00083800011d7983 */ /* 0x000f280000300800 */
[----:B------:R-:W4:Y:S04]  /*31eb0*/  LDL.LU R28, [R1+0x834] ;  /* 0x00083400011c7983 */ /* 0x000f280000300800 */
        /* <DEDUP_REMOVED lines=11> */
[----:B------:R-:W3:Y:S01]  /*31f70*/  LDL.LU R7, [R1+0xcc] ;  /* 0x0000cc0001077983 */ /* 0x000ee20000300800 */
[----:B----4-:R-:W-:-:S02]  /*31f80*/  IMAD R22, R22, 0x100, R16 ;  /* 0x0000010016167824 */ /* 0x010fc400078e0210 */
[----:B------:R-:W-:Y:S01]  /*31f90*/  IMAD R23, R23, 0x100, R17 ;  /* 0x0000010017177824 */ /* 0x000fe200078e0211 */
[----:B---3--:R-:W-:Y:S04]  /*31fa0*/  STL.64 [R1+0x1c08], R6 ;  /* 0x001c080601007387 */ /* 0x008fe80000100a00 */
[----:B--2---:R0:W-:Y:S04]  /*31fb0*/  STL.64 [R1+0x1c00], R4 ;  /* 0x001c000401007387 */ /* 0x0041e80000100a00 */
[----:B0-----:R-:W2:Y:S04]  /*31fc0*/  LDL.LU R4, [R1+0xd0] ;  /* 0x0000d00001047983 */ /* 0x001ea80000300800 */
[----:B------:R-:W2:Y:S04]  /*31fd0*/  LDL.LU R5, [R1+0xd4] ;  /* 0x0000d40001057983 */ /* 0x000ea80000300800 */
[----:B------:R-:W2:Y:S04]  /*31fe0*/  LDL.LU R6, [R1+0xd8] ;  /* 0x0000d80001067983 */ /* 0x000ea80000300800 */
[----:B------:R-:W2:Y:S04]  /*31ff0*/  LDL.LU R7, [R1+0xdc] ;  /* 0x0000dc0001077983 */ /* 0x000ea80000300800 */
[----:B------:R-:W-:Y:S04]  /*32000*/  STL.64 [R1+0x1bc8], R10 ;  /* 0x001bc80a01007387 */ /* 0x000fe80000100a00 */
[----:B-----5:R0:W-:Y:S04]  /*32010*/  STL.64 [R1+0x1bc0], R8 ;  /* 0x001bc00801007387 */ /* 0x0201e80000100a00 */
[----:B0-----:R-:W3:Y:S04]  /*32020*/  LDL.LU R8, [R1+0x70] ;  /* 0x0000700001087983 */ /* 0x001ee80000300800 */
[----:B------:R-:W3:Y:S04]  /*32030*/  LDL.LU R9, [R1+0x74] ;  /* 0x0000740001097983 */ /* 0x000ee80000300800 */
[----:B------:R-:W3:Y:S04]  /*32040*/  LDL.LU R10, [R1+0x78] ;  /* 0x00007800010a7983 */ /* 0x000ee80000300800 */
[----:B------:R-:W3:Y:S04]  /*32050*/  LDL.LU R11, [R1+0x7c] ;  /* 0x00007c00010b7983 */ /* 0x000ee80000300800 */
[----:B------:R-:W-:Y:S04]  /*32060*/  STL.64 [R1+0x1ba8], R26 ;  /* 0x001ba81a01007387 */ /* 0x000fe80000100a00 */
[----:B------:R0:W-:Y:S04]  /*32070*/  STL.64 [R1+0x1ba0], R24 ;  /* 0x001ba01801007387 */ /* 0x0001e80000100a00 */
[----:B0-----:R-:W4:Y:S04]  /*32080*/  LDL.LU R24, [R1+0x20] ;  /* 0x0000200001187983 */ /* 0x001f280000300800 */
[----:B------:R-:W4:Y:S04]  /*32090*/  LDL.LU R25, [R1+0x24] ;  /* 0x0000240001197983 */ /* 0x000f280000300800 */
[----:B------:R-:W4:Y:S04]  /*320a0*/  LDL.LU R26, [R1+0x28] ;  /* 0x00002800011a7983 */ /* 0x000f280000300800 */
[----:B------:R-:W4:Y:S04]  /*320b0*/  LDL.LU R27, [R1+0x2c] ;  /* 0x00002c00011b7983 */ /* 0x000f280000300800 */
[----:B------:R-:W2:Y:S04]  /*320c0*/  LDL.LU R16, [R1+0x1c14] ;  /* 0x001c140001107983 */ /* 0x000ea80000300800 */
[----:B------:R-:W2:Y:S01]  /*320d0*/  LDL.LU R17, [R1+0x1c10] ;  /* 0x001c100001117983 */ /* 0x000ea20000300800 */
[----:B------:R-:W-:Y:S01]  /*320e0*/  IMAD R28, R28, 0x100, R29 ;  /* 0x000001001c1c7824 */ /* 0x000fe200078e021d */
[----:B--2---:R-:W-:Y:S02]  /*320f0*/  HMMA.16816.F32 R12, R12, R16, R4 ;  /* 0x000000100c0c723c */ /* 0x004fe40000001804 */
[----:B------:R-:W2:Y:S04]  /*32100*/  LDL.LU.64 R6, [R1+0x1c08] ;  /* 0x001c080001067983 */ /* 0x000ea80000300a00 */
[----:B------:R-:W2:-:S13]  /*32110*/  LDL.LU.64 R4, [R1+0x1c00] ;  /* 0x001c000001047983 */ /* 0x000e9a0000300a00 */
[----:B------:R0:W-:Y:S04]  /*32120*/  STL.64 [R1+0x130], R12 ;  /* 0x0001300c01007387 */ /* 0x0001e80000100a00 */
[----:B------:R1:W-:Y:S01]  /*32130*/  STL.64 [R1+0x138], R14 ;  /* 0x0001380e01007387 */ /* 0x0003e20000100a00 */
[----:B0-----:R-:W-:Y:S02]  /*32140*/  F2FP.F16.E5M2.UNPACK_B R12, R0 ;  /* 0x00000000ff0c723e */ /* 0x001fe400020004ff */
[----:B------:R-:W-:Y:S02]  /*32150*/  F2FP.F16.E5M2.UNPACK_B R13, R22 ;  /* 0x00000016ff0d723e */ /* 0x000fe400020004ff */
[----:B-1----:R-:W-:Y:S02]  /*32160*/  F2FP.F16.E5M2.UNPACK_B R14, R23 ;  /* 0x00000017ff0e723e */ /* 0x002fe400020004ff */
[----:B------:R-:W-:Y:S01]  /*32170*/  F2FP.F16.E5M2.UNPACK_B R15, R28 ;  /* 0x0000001cff0f723e */ /* 0x000fe200020004ff */
[----:B------:R-:W5:Y:S04]  /*32180*/  LDL.LU R0, [R1+0x83c] ;  /* 0x00083c0001007983 */ /* 0x000f680000300800 */
[----:B------:R-:W3:Y:S04]  /*32190*/  LDL.LU R22, [R1+0x374] ;  /* 0x0003740001167983 */ /* 0x000ee80000300800 */
[----:B------:R-:W3:Y:S04]  /*321a0*/  LDL.LU R23, [R1+0x370] ;  /* 0x0003700001177983 */ /* 0x000ee80000300800 */
[----:B------:R-:W3:Y:S01]  /*321b0*/  LDL.LU R28, [R1+0x384] ;  /* 0x00038400011c7983 */ /* 0x000ee20000300800 */
[----:B--2---:R-:W-:-:S15]  /*321c0*/  HMMA.16816.F32 R4, R12, R20, R4 ;  /* 0x000000140c04723c */ /* 0x004fde0000001804 */
        /* <DEDUP_REMOVED lines=22> */
[----:B------:R-:W2:Y:S01]  /*32330*/  LDL.LU R3, [R1+0x850] ;  /* 0x0008500001037983 */ /* 0x000ea20000300800 */
[----:B---3--:R-:W-:-:S15]  /*32340*/  HMMA.16816.F32 R8, R12, R4, R8 ;  /* 0x000000040c08723c */ /* 0x008fde0000001808 */
[----:B------:R-:W-:-:S04]  /*32350*/  NOP ;  /* 0x0000000000007918 */ /* 0x000fc80000000000 */
[----:B------:R-:W-:Y:S04]  /*32360*/  STL.64 [R1+0xc0], R8 ;  /* 0x0000c00801007387 */ /* 0x000fe80000100a00 */
[----:B------:R0:W-:Y:S01]  /*32370*/  STL [R1+0xc8], R10 ;  /* 0x0000c80a01007387 */ /* 0x0001e20000100800 */
[----:B------:R-:W-:-:S03]  /*32380*/  IMAD.MOV.U32 R29, RZ, RZ, R11 ;  /* 0x000000ffff1d7224 */ /* 0x000fc600078e000b */
[----:B0-----:R-:W2:Y:S04]  /*32390*/  LDL.LU.64 R10, [R1+0x1bc8] ;  /* 0x001bc800010a7983 */ /* 0x001ea80000300a00 */
[----:B------:R-:W2:Y:S04]  /*323a0*/  LDL.LU.64 R8, [R1+0x1bc0] ;  /* 0x001bc00001087983 */ /* 0x000ea80000300a00 */
[----:B------:R-:W5:Y:S04]  /*323b0*/  LDL.LU R4, [R1+0x840] ;  /* 0x0008400001047983 */ /* 0x000f680000300800 */
[----:B------:R-:W3:Y:S04]  /*323c0*/  LDL.LU R5, [R1+0x848] ;  /* 0x0008480001057983 */ /* 0x000ee80000300800 */
[----:B------:R-:W-:Y:S01]  /*323d0*/  STL [R1+0x1a74], R29 ;  /* 0x001a741d01007387 */ /* 0x000fe20000100800 */
        /* <DEDUP_REMOVED lines=9> */
[----:B------:R0:W-:Y:S01]  /*32470*/  STL [R1+0x58], R26 ;  /* 0x0000581a01007387 */ /* 0x0001e20000100800 */
[----:B------:R-:W-:-:S03]  /*32480*/  IMAD.MOV.U32 R29, RZ, RZ, R27 ;  /* 0x000000ffff1d7224 */ /* 0x000fc600078e001b */
[----:B0-----:R-:W2:Y:S04]  /*32490*/  LDL.LU.64 R26, [R1+0x1ba8] ;  /* 0x001ba800011a7983 */ /* 0x001ea80000300a00 */
[----:B------:R-:W2:Y:S04]  /*324a0*/  LDL.LU.64 R24, [R1+0x1ba0] ;  /* 0x001ba00001187983 */ /* 0x000ea80000300a00 */
[----:B------:R-:W-:Y:S01]  /*324b0*/  STL [R1+0x1aa8], R29 ;  /* 0x001aa81d01007387 */ /* 0x000fe20000100800 */
[----:B--2---:R-:W-:Y:S03]  /*324c0*/  HMMA.16816.F32 R8, R12, R10, R24 ;  /* 0x0000000a0c08723c */ /* 0x004fe60000001818 */
[----:B------:R-:W2:Y:S04]  /*324d0*/  LDL.LU.64 R26, [R1+0x1b98] ;  /* 0x001b9800011a7983 */ /* 0x000ea80000300a00 */
[----:B------:R-:W4:-:S12]  /*324e0*/  LDL.LU.64 R24, [R1+0x1b90] ;  /* 0x001b900001187983 */ /* 0x000f180000300a00 */
[----:B------:R2:W-:Y:S04]  /*324f0*/  STL.64 [R1], R8 ;  /* 0x0000000801007387 */ /* 0x0005e80000100a00 */
[----:B------:R0:W-:Y:S01]  /*32500*/  STL.64 [R1+0x8], R10 ;  /* 0x0000080a01007387 */ /* 0x0001e20000100a00 */
[----:B--2---:R-:W-:-:S03]  /*32510*/  IMAD.MOV.U32 R8, RZ, RZ, R27 ;  /* 0x000000ffff087224 */ /* 0x004fc600078e001b */
[----:B------:R-:W4:Y:S04]  /*32520*/  LDL.LU R27, [R1+0x1b88] ;  /* 0x001b8800011b7983 */ /* 0x000f280000300800 */
[----:B------:R-:W2:Y:S04]  /*32530*/  LDL.LU R9, [R1+0x14] ;  /* 0x0000140001097983 */ /* 0x000ea80000300800 */
[----:B0-----:R-:W2:Y:S04]  /*32540*/  LDL.LU R10, [R1+0x18] ;  /* 0x00001800010a7983 */ /* 0x001ea80000300800 */
[----:B------:R-:W2:Y:S01]  /*32550*/  LDL.LU R11, [R1+0x1c] ;  /* 0x00001c00010b7983 */ /* 0x000ea20000300800 */
[----:B-----5:R-:W-:-:S02]  /*32560*/  IMAD R0, R0, 0x100, R4 ;  /* 0x0000010000007824 */ /* 0x020fc400078e0204 */
[----:B---3--:R-:W-:Y:S02]  /*32570*/  IMAD R2, R2, 0x100, R5 ;  /* 0x0000010002027824 */ /* 0x008fe400078e0205 */
[----:B------:R-:W-:Y:S02]  /*32580*/  IMAD R3, R18, 0x100, R3 ;  /* 0x0000010012037824 */ /* 0x000fe400078e0203 */
[----:B------:R-:W-:Y:S01]  /*32590*/  IMAD R4, R20, 0x100, R19 ;  /* 0x0000010014047824 */ /* 0x000fe200078e0213 */
[----:B------:R-:W-:Y:S02]  /*325a0*/  F2FP.F16.E5M2.UNPACK_B R20, R21.H1 ;  /* 0x00000015ff14723e */ /* 0x000fe400030004ff */
[----:B------:R-:W-:Y:S01]  /*325b0*/  F2FP.F16.E5M2.UNPACK_B R21, R28.H1 ;  /* 0x0000001cff15723e */ /* 0x000fe200030004ff */
[----:B----4-:R-:W-:Y:S01]  /*325c0*/  HMMA.16816.F32 R24, R12, R16, R24 ;  /* 0x000000100c18723c */ /* 0x010fe20000001818 */
[----:B------:R-:W-:Y:S02]  /*325d0*/  F2FP.F16.E5M2.UNPACK_B R12, R0 ;  /* 0x00000000ff0c723e */ /* 0x000fe400020004ff */
[----:B------:R-:W-:-:S02]  /*325e0*/  F2FP.F16.E5M2.UNPACK_B R13, R2 ;  /* 0x00000002ff0d723e */ /* 0x000fc400020004ff */
[----:B------:R-:W-:Y:S02]  /*325f0*/  F2FP.F16.E5M2.UNPACK_B R14, R3 ;  /* 0x00000003ff0e723e */ /* 0x000fe400020004ff */
[----:B------:R-:W-:-:S07]  /*32600*/  F2FP.F16.E5M2.UNPACK_B R15, R4 ;  /* 0x00000004ff0f723e */ /* 0x000fce00020004ff */
[----:B--2---:R-:W-:Y:S05]  /*32610*/  HMMA.16816.F32 R8, R12, R20, R8 ;  /* 0x000000140c08723c */ /* 0x004fea0000001808 */
[----:B------:R-:W-:Y:S04]  /*32620*/  STL.64 [R1+0x19b8], R26 ;  /* 0x0019b81a01007387 */ /* 0x000fe80000100a00 */
[----:B------:R-:W-:Y:S04]  /*32630*/  STL.64 [R1+0x19b0], R24 ;  /* 0x0019b01801007387 */ /* 0x000fe80000100a00 */
[----:B------:R-:W2:Y:S06]  /*32640*/  LDL.LU R7, [R1+0x344] ;  /* 0x0003440001077983 */ /* 0x000eac0000300800 */
        /* <DEDUP_REMOVED lines=10> */
[----:B------:R-:W4:Y:S04]  /*326f0*/  LDL.LU R10, [R1+0x88] ;  /* 0x00008800010a7983 */ /* 0x000f280000300800 */
[----:B------:R-:W4:Y:S04]  /*32700*/  LDL.LU R11, [R1+0x8c] ;  /* 0x00008c00010b7983 */ /* 0x000f280000300800 */
[----:B----4-:R-:W-:Y:S04]  /*32710*/  STL.64 [R1+0x1b70], R10 ;  /* 0x001b700a01007387 */ /* 0x010fe80000100a00 */
[----:B---3--:R0:W-:Y:S04]  /*32720*/  STL.64 [R1+0x1b68], R8 ;  /* 0x001b680801007387 */ /* 0x0081e80000100a00 */
[----:B0-----:R-:W3:Y:S04]  /*32730*/  LDL.LU R8, [R1+0x60] ;  /* 0x0000600001087983 */ /* 0x001ee80000300800 */
[----:B------:R-:W3:Y:S04]  /*32740*/  LDL.LU R9, [R1+0x64] ;  /* 0x0000640001097983 */ /* 0x000ee80000300800 */
[----:B------:R-:W4:Y:S04]  /*32750*/  LDL.LU R10, [R1+0x68] ;  /* 0x00006800010a7983 */ /* 0x000f280000300800 */
[----:B------:R-:W4:Y:S01]  /*32760*/  LDL.LU R11, [R1+0x6c] ;  /* 0x00006c00010b7983 */ /* 0x000f220000300800 */
[----:B------:R-:W-:-:S03]  /*32770*/  F2FP.F16.E5M2.UNPACK_B R19, R22.H1 ;  /* 0x00000016ff13723e */ /* 0x000fc600030004ff */
        /* <DEDUP_REMOVED lines=23> */
[----:B------:R-:W2:Y:S01]  /*328f0*/  LDL.LU R27, [R1+0x12c] ;  /* 0x00012c00011b7983 */ /* 0x000ea20000300800 */
[----:B------:R-:W-:-:S03]  /*32900*/  F2FP.F16.E5M2.UNPACK_B R18, R23.H1 ;  /* 0x00000017ff12723e */ /* 0x000fc600030004ff */
[----:B--2---:R-:W-:Y:S04]  /*32910*/  STL.64 [R1+0x1b40], R26 ;  /* 0x001b401a01007387 */ /* 0x004fe80000100a00 */
[----:B------:R0:W-:Y:S04]  /*32920*/  STL.64 [R1+0x1b38], R24 ;  /* 0x001b381801007387 */ /* 0x0001e80000100a00 */
[----:B0-----:R-:W2:Y:S04]  /*32930*/  LDL.LU R24, [R1+0xe0] ;  /* 0x0000e00001187983 */ /* 0x001ea80000300800 */
[----:B------:R-:W2:Y:S04]  /*32940*/  LDL.LU R25, [R1+0xe4] ;  /* 0x0000e40001197983 */ /* 0x000ea80000300800 */
[----:B------:R-:W2:Y:S04]  /*32950*/  LDL.LU R26, [R1+0xe8] ;  /* 0x0000e800011a7983 */ /* 0x000ea80000300800 */
[----:B------:R-:W2:Y:S01]  /*32960*/  LDL.LU R27, [R1+0xec] ;  /* 0x0000ec00011b7983 */ /* 0x000ea20000300800 */
[----:B---3--:R-:W-:Y:S03]  /*32970*/  HMMA.16816.F32 R8, R12, R18, R8 ;  /* 0x000000120c08723c */ /* 0x008fe60000001808 */
[----:B--2---:R-:W-:Y:S04]  /*32980*/  STL.64 [R1+0x1b50], R26 ;  /* 0x001b501a01007387 */ /* 0x004fe80000100a00 */
[----:B------:R0:W-:Y:S04]  /*32990*/  STL.64 [R1+0x1b48], R24 ;  /* 0x001b481801007387 */ /* 0x0001e80000100a00 */
[----:B0-----:R-:W2:Y:S04]  /*329a0*/  LDL.LU R24, [R1+0xa0] ;  /* 0x0000a00001187983 */ /* 0x001ea80000300800 */
[----:B------:R-:W2:Y:S04]  /*329b0*/  LDL.LU R25, [R1+0xa4] ;  /* 0x0000a40001197983 */ /* 0x000ea80000300800 */
[----:B------:R-:W2:Y:S04]  /*329c0*/  LDL.LU R26, [R1+0xa8] ;  /* 0x0000a800011a7983 */ /* 0x000ea80000300800 */
[----:B------:R-:W2:Y:S04]  /*329d0*/  LDL.LU R27, [R1+0xac] ;  /* 0x0000ac00011b7983 */ /* 0x000ea80000300800 */
[----:B------:R-:W3:Y:S04]  /*329e0*/  LDL.LU R23, [R1+0x86c] ;  /* 0x00086c0001177983 */ /* 0x000ee80000300800 */
[----:B------:R-:W-:Y:S04]  /*329f0*/  STL.64 [R1+0x20], R8 ;  /* 0x0000200801007387 */ /* 0x000fe80000100a00 */
[----:B------:R0:W-:Y:S04]  /*32a00*/  STL.64 [R1+0x28], R10 ;  /* 0x0000280a01007387 */ /* 0x0001e80000100a00 */
[----:B0-----:R-:W2:Y:S04]  /*32a10*/  LDL.LU.64 R10, [R1+0x1b80] ;  /* 0x001b8000010a7983 */ /* 0x001ea80000300a00 */
[----:B------:R-:W2:Y:S01]  /*32a20*/  LDL.LU.64 R8, [R1+0x1b78] ;  /* 0x001b780001087983 */ /* 0x000ea20000300a00 */
[----:B----4-:R-:W-:-:S02]  /*32a30*/  F2FP.F16.E5M2.UNPACK_B R2, R0.H1 ;  /* 0x00000000ff02723e */ /* 0x010fc400030004ff */
[----:B-----5:R-:W-:-:S07]  /*32a40*/  F2FP.F16.E5M2.UNPACK_B R3, R29.H1 ;  /* 0x0000001dff03723e */ /* 0x020fce00030004ff */
        /* <DEDUP_REMOVED lines=9> */
[----:B------:R-:W-:Y:S01]  /*32ae0*/  F2FP.F16.E5M2.UNPACK_B R7, R7.H1 ;  /* 0x00000007ff07723e */ /* 0x000fe200030004ff */
[----:B------:R-:W4:Y:S04]  /*32af0*/  LDL.LU R29, [R1+0x878] ;  /* 0x00087800011d7983 */ /* 0x000f280000300800 */
[----:B------:R-:W4:Y:S02]  /*32b00*/  LDL.LU R28, [R1+0x874] ;  /* 0x00087400011c7983 */ /* 0x000f240000300800 */
[C---:B------:R-:W-:Y:S08]  /*32b10*/  HMMA.16816.F32 R24, R12.reuse, R6, R24 ;  /* 0x000000060c18723c */ /* 0x040ff00000001818 */
[----:B--2---:R-:W-:-:S15]  /*32b20*/  HMMA.16816.F32 R8, R12, R4, R8 ;  /* 0x000000040c08723c */ /* 0x004fde0000001808 */
[----:B------:R-:W-:-:S04]  /*32b30*/  NOP ;  /* 0x0000000000007918 */ /* 0x000fc80000000000 */
[----:B------:R-:W-:Y:S04]  /*32b40*/  STL.64 [R1+0x40], R8 ;  /* 0x0000400801007387 */ /* 0x000fe80000100a00 */
[----:B------:R0:W-:Y:S04]  /*32b50*/  STL.64 [R1+0x48], R10 ;  /* 0x0000480a01007387 */ /* 0x0001e80000100a00 */
[----:B0-----:R-:W2:Y:S04]  /*32b60*/  LDL.LU.64 R10, [R1+0x1b60] ;  /* 0x001b6000010a7983 */ /* 0x001ea80000300a00 */
[----:B------:R-:W5:Y:S04]  /*32b70*/  LDL.LU.64 R8, [R1+0x1b58] ;  /* 0x001b580001087983 */ /* 0x000f680000300a00 */
        /* <DEDUP_REMOVED lines=19> */
[----:B------:R-:W-:-:S07]  /*32cb0*/  F2FP.F16.E5M2.UNPACK_B R11, R11.H1 ;  /* 0x0000000bff0b723e */ /* 0x000fce00030004ff */
[----:B--2---:R-:W-:-:S15]  /*32cc0*/  HMMA.16816.F32 R24, R12, R10, R24 ;  /* 0x0000000a0c18723c */ /* 0x004fde0000001818 */
[----:B------:R-:W-:-:S04]  /*32cd0*/  NOP ;  /* 0x0000000000007918 */ /* 0x000fc80000000000 */
[----:B------:R-:W-:Y:S04]  /*32ce0*/  STL.64 [R1+0xa0], R24 ;  /* 0x0000a01801007387 */ /* 0x000fe80000100a00 */
[----:B------:R0:W-:Y:S04]  /*32cf0*/  STL.64 [R1+0xa8], R26 ;  /* 0x0000a81a01007387 */ /* 0x0001e80000100a00 */
[----:B0-----:R-:W2:Y:S04]  /*32d00*/  LDL.LU.64 R26, [R1+0x1b30] ;  /* 0x001b3000011a7983 */ /* 0x001ea80000300a00 */
[----:B------:R-:W5:Y:S04]  /*32d10*/  LDL.LU.64 R24, [R1+0x1b28] ;  /* 0x001b280001187983 */ /* 0x000f680000300a00 */
[----:B------:R-:W-:Y:S04]  /*32d20*/  STL.64 [R1+0x1ae0], R10 ;  /* 0x001ae00a01007387 */ /* 0x000fe80000100a00 */
[----:B------:R-:W-:Y:S01]  /*32d30*/  STL.64 [R1+0x1ad8], R8 ;  /* 0x001ad80801007387 */ /* 0x000fe20000100a00 */
[----:B------:R-:W-:-:S02]  /*32d40*/  F2FP.F16.E5M2.UNPACK_B R16, R16.H1 ;  /* 0x00000010ff10723e */ /* 0x000fc400030004ff */
[----:B------:R-:W-:-:S07]  /*32d50*/  F2FP.F16.E5M2.UNPACK_B R17, R17.H1 ;  /* 0x00000011ff11723e */ /* 0x000fce00030004ff */
[----:B---3--:R-:W-:Y:S01]  /*32d60*/  HMMA.16816.F32 R4, R12, R16, R4 ;  /* 0x000000100c04723c */ /* 0x008fe20000001804 */
[----:B-----5:R-:W-:Y:S02]  /*32d70*/  IMAD R0, R25, 0x100, R24 ;  /* 0x0000010019007824 */ /* 0x020fe400078e0218 */
[----:B--2---:R-:W-:Y:S01]  /*32d80*/  IMAD R22, R22, 0x100, R26 ;  /* 0x0000010016167824 */ /* 0x004fe200078e021a */
[----:B------:R-:W2:Y:S04]  /*32d90*/  LDL.LU R24, [R1+0x180] ;  /* 0x0001800001187983 */ /* 0x000ea80000300800 */
[----:B------:R-:W2:Y:S01]  /*32da0*/  LDL.LU R25, [R1+0x184] ;  /* 0x0001840001197983 */ /* 0x000ea20000300800 */
[----:B------:R-:W-:-:S03]  /*32db0*/  IMAD R23, R23, 0x100, R27 ;  /* 0x0000010017177824 */ /* 0x000fc600078e021b */
[----:B------:R-:W3:Y:S04]  /*32dc0*/  LDL.LU R26, [R1+0x188] ;  /* 0x00018800011a7983 */ /* 0x000ee80000300800 */
[----:B------:R-:W3:Y:S04]  /*32dd0*/  LDL.LU R27, [R1+0x18c] ;  /* 0x00018c00011b7983 */ /* 0x000ee80000300800 */
[----:B---3--:R-:W-:Y:S04]  /*32de0*/  STL.64 [R1+0x1a80], R26 ;  /* 0x001a801a01007387 */ /* 0x008fe80000100a00 */
[----:B--2---:R0:W-:Y:S04]  /*32df0*/  STL.64 [R1+0x1a78], R24 ;  /* 0x001a781801007387 */ /* 0x0041e80000100a00 */
[----:B------:R1:W-:Y:S04]  /*32e00*/  STL [R1+0x1ab0], R16 ;  /* 0x001ab01001007387 */ /* 0x0003e80000100800 */
[----:B------:R-:W-:Y:S04]  /*32e10*/  STL [R1+0x1aac], R17 ;  /* 0x001aac1101007387 */ /* 0x000fe80000100800 */
[----:B------:R-:W-:Y:S04]  /*32e20*/  STL.64 [R1+0x80], R4 ;  /* 0x0000800401007387 */ /* 0x000fe80000100a00 */
[----:B------:R-:W-:Y:S04]  /*32e30*/  STL.64 [R1+0x88], R6 ;  /* 0x0000880601007387 */ /* 0x000fe80000100a00 */
[----:B0-----:R-:W2:Y:S04]  /*32e40*/  LDL.LU R24, [R1+0x1a0] ;  /* 0x0001a00001187983 */ /* 0x001ea80000300800 */
[----:B------:R-:W2:Y:S04]  /*32e50*/  LDL.LU R25, [R1+0x1a4] ;  /* 0x0001a40001197983 */ /* 0x000ea80000300800 */
[----:B------:R-:W3:Y:S04]  /*32e60*/  LDL.LU R26, [R1+0x1a8] ;  /* 0x0001a800011a7983 */ /* 0x000ee80000300800 */
[----:B------:R-:W3:Y:S04]  /*32e70*/  LDL.LU R27, [R1+0x1ac] ;  /* 0x0001ac00011b7983 */ /* 0x000ee80000300800 */
[----:B-1----:R-:W5:Y:S04]  /*32e80*/  LDL.LU R16, [R1+0x1480] ;  /* 0x0014800001107983 */ /* 0x002f680000300800 */
[----:B-----5:R0:W-:Y:S04]  /*32e90*/  STL [R1+0x1ab4], R16 ;  /* 0x001ab41001007387 */ /* 0x0201e80000100800 */
[----:B0-----:R-:W5:Y:S04]  /*32ea0*/  LDL.LU R16, [R1+0x1478] ;  /* 0x0014780001107983 */ /* 0x001f680000300800 */
[----:B------:R-:W5:Y:S04]  /*32eb0*/  LDL.LU R17, [R1+0x1488] ;  /* 0x0014880001117983 */ /* 0x000f680000300800 */
[----:B------:R-:W-:Y:S01]  /*32ec0*/  STL.64 [R1+0x1b20], R18 ;  /* 0x001b201201007387 */ /* 0x000fe20000100a00 */
[----:B----4-:R-:W-:-:S03]  /*32ed0*/  IMAD R28, R28, 0x100, R29 ;  /* 0x000001001c1c7824 */ /* 0x010fc600078e021d */
[----:B-----5:R-:W-:Y:S04]  /*32ee0*/  STL.64 [R1+0x1b18], R16 ;  /* 0x001b181001007387 */ /* 0x020fe80000100a00 */
[----:B------:R-:W4:Y:S04]  /*32ef0*/  LDL.LU R29, [R1+0x1490] ;  /* 0x00149000011d7983 */ /* 0x000f280000300800 */
[----:B---3--:R-:W-:Y:S04]  /*32f00*/  STL.64 [R1+0x1a90], R26 ;  /* 0x001a901a01007387 */ /* 0x008fe80000100a00 */
[----:B--2---:R0:W-:Y:S04]  /*32f10*/  STL.64 [R1+0x1a88], R24 ;  /* 0x001a881801007387 */ /* 0x0041e80000100a00 */
[----:B0-----:R-:W2:Y:S04]  /*32f20*/  LDL.LU R24, [R1+0x1b0] ;  /* 0x0001b00001187983 */ /* 0x001ea80000300800 */
[----:B------:R-:W2:Y:S04]  /*32f30*/  LDL.LU R25, [R1+0x1b4] ;  /* 0x0001b40001197983 */ /* 0x000ea80000300800 */
[----:B------:R-:W3:Y:S04]  /*32f40*/  LDL.LU R26, [R1+0x1b8] ;  /* 0x0001b800011a7983 */ /* 0x000ee80000300800 */
[----:B------:R-:W3:Y:S04]  /*32f50*/  LDL.LU R27, [R1+0x1bc] ;  /* 0x0001bc00011b7983 */ /* 0x000ee80000300800 */
[----:B------:R-:W5:Y:S04]  /*32f60*/  LDL.LU R8, [R1+0x1e0] ;  /* 0x0001e00001087983 */ /* 0x000f680000300800 */
        /* <DEDUP_REMOVED lines=23> */
[----:B---3--:R-:W-:Y:S04]  /*330e0*/  STL.64 [R1+0x1aa0], R26 ;  /* 0x001aa01a01007387 */ /* 0x008fe80000100a00 */
[----:B------:R0:W-:Y:S04]  /*330f0*/  STL.64 [R1+0x1a98], R24 ;  /* 0x001a981801007387 */ /* 0x0001e80000100a00 */
[----:B0-----:R-:W3:Y:S04]  /*33100*/  LDL.LU R24, [R1+0x140] ;  /* 0x0001400001187983 */ /* 0x001ee80000300800 */
[----:B------:R-:W3:Y:S04]  /*33110*/  LDL.LU R25, [R1+0x144] ;  /* 0x0001440001197983 */ /* 0x000ee80000300800 */
[----:B------:R-:W2:Y:S04]  /*33120*/  LDL.LU R26, [R1+0x148] ;  /* 0x00014800011a7983 */ /* 0x000ea80000300800 */
[----:B------:R-:W2:Y:S01]  /*33130*/  LDL.LU R27, [R1+0x14c] ;  /* 0x00014c00011b7983 */ /* 0x000ea20000300800 */
[----:B------:R-:W-:-:S02]  /*33140*/  F2FP.F16.E5M2.UNPACK_B R12, R0 ;  /* 0x00000000ff0c723e */ /* 0x000fc400020004ff */
[----:B------:R-:W-:Y:S02]  /*33150*/  F2FP.F16.E5M2.UNPACK_B R13, R22 ;  /* 0x00000016ff0d723e */ /* 0x000fe400020004ff */
[----:B------:R-:W-:Y:S02]  /*33160*/  F2FP.F16.E5M2.UNPACK_B R14, R23 ;  /* 0x00000017ff0e723e */ /* 0x000fe400020004ff */
[----:B------:R-:W-:Y:S01]  /*33170*/  F2FP.F16.E5M2.UNPACK_B R15, R28 ;  /* 0x0000001cff0f723e */ /* 0x000fe200020004ff */
        /* <DEDUP_REMOVED lines=11> */
[----:B------:R-:W2:Y:S04]  /*33230*/  LDL.LU R26, [R1+0x1d8] ;  /* 0x0001d800011a7983 */ /* 0x000ea80000300800 */
[----:B------:R-:W2:Y:S04]  /*33240*/  LDL.LU R27, [R1+0x1dc] ;  /* 0x0001dc00011b7983 */ /* 0x000ea80000300800 */
[----:B------:R-:W3:Y:S04]  /*33250*/  LDL.LU R0, [R1+0x1474] ;  /* 0x0014740001007983 */ /* 0x000ee80000300800 */
[----:B------:R-:W2:Y:S04]  /*33260*/  LDL.LU R22, [R1+0x147c] ;  /* 0x00147c0001167983 */ /* 0x000ea80000300800 */
[----:B------:R-:W2:Y:S04]  /*33270*/  LDL.LU R23, [R1+0x1484] ;  /* 0x0014840001177983 */ /* 0x000ea80000300800 */
[----:B------:R-:W4:Y:S04]  /*33280*/  LDL.LU R28, [R1+0x148c] ;  /* 0x00148c00011c7983 */ /* 0x000f280000300800 */
        /* <DEDUP_REMOVED lines=33> */
[----:B------:R-:W2:Y:S01]  /*334a0*/  LDL.LU.64 R24, [R1+0x1ac8] ;  /* 0x001ac80001187983 */ /* 0x000ea20000300a00 */
[----:B---3--:R-:W-:Y:S01]  /*334b0*/  IMAD R0, R0, 0x100, R16 ;  /* 0x0000010000007824 */ /* 0x008fe200078e0210 */
        /* <DEDUP_REMOVED lines=11> */
[----:B------:R-:W3:Y:S04]  /*33570*/  LDL.LU R11, [R1+0x19c] ;  /* 0x00019c00010b7983 */ /* 0x000ee80000300800 */
[----:B------:R-:W5:Y:S01]  /*33580*/  LDL.LU R16, [R1+0x1ab4] ;  /* 0x001ab40001107983 */ /* 0x000f620000300800 */
[----:B------:R-:W-:-:S02]  /*33590*/  IMAD R23, R23, 0x100, R17 ;  /* 0x0000010017177824 */ /* 0x000fc400078e0211 */
[----:B-----5:R-:W-:Y:S02]  /*335a0*/  IMAD R22, R22, 0x100, R16 ;  /* 0x0000010016167824 */ /* 0x020fe400078e0210 */
[----:B------:R-:W2:Y:S04]  /*335b0*/  LDL.LU R16, [R1+0x1ab0] ;  /* 0x001ab00001107983 */ /* 0x000ea80000300800 */
[----:B------:R-:W2:Y:S01]  /*335c0*/  LDL.LU R17, [R1+0x1aac] ;  /* 0x001aac0001117983 */ /* 0x000ea20000300800 */
[----:B----4-:R-:W-:-:S03]  /*335d0*/  IMAD R28, R28, 0x100, R29 ;  /* 0x000001001c1c7824 */ /* 0x010fc600078e021d */
[----:B------:R-:W4:Y:S01]  /*335e0*/  LDL.LU R29, [R1+0x1aa8] ;  /* 0x001aa800011d7983 */ /* 0x000f220000300800 */
[----:B--2---:R-:W-:Y:S03]  /*335f0*/  HMMA.16816.F32 R12, R12, R16, R24 ;  /* 0x000000100c0c723c */ /* 0x004fe60000001818 */
[----:B------:R-:W2:Y:S04]  /*33600*/  LDL.LU.64 R26, [R1+0x1aa0] ;  /* 0x001aa000011a7983 */ /* 0x000ea80000300a00 */
[----:B------:R-:W2:Y:S04]  /*33610*/  LDL.LU.64 R24, [R1+0x1a98] ;  /* 0x001a980001187983 */ /* 0x000ea80000300a00 */
[----:B------:R-:W-:Y:S04]  /*33620*/  STL [R1+0x1a34], R16 ;  /* 0x001a341001007387 */ /* 0x000fe80000100800 */
[----:B------:R-:W-:Y:S04]  /*33630*/  STL [R1+0x1a30], R17 ;  /* 0x001a301101007387 */ /* 0x000fe80000100800 */
        /* <DEDUP_REMOVED lines=11> */
[----:B------:R-:W2:Y:S04]  /*336f0*/  LDL.LU.64 R24, [R1+0x1a88] ;  /* 0x001a880001187983 */ /* 0x000ea80000300a00 */
[----:B------:R-:W-:Y:S01]  /*33700*/  STL [R1+0x1a38], R21 ;  /* 0x001a381501007387 */ /* 0x000fe20000100800 */
[----:B--2---:R-:W-:-:S15]  /*33710*/  HMMA.16816.F32 R24, R12, R18, R24 ;  /* 0x000000120c18723c */ /* 0x004fde0000001818 */
[----:B------:R-:W-:-:S04]  /*33720*/  NOP ;  /* 0x0000000000007918 */ /* 0x000fc80000000000 */
[----:B------:R-:W-:Y:S04]  /*33730*/  STL.64 [R1+0xe0], R24 ;  /* 0x0000e01801007387 */ /* 0x000fe80000100a00 */
[----:B------:R0:W-:Y:S04]  /*33740*/  STL.64 [R1+0xe8], R26 ;  /* 0x0000e81a01007387 */ /* 0x0001e80000100a00 */
[----:B0-----:R-:W2:Y:S04]  /*33750*/  LDL.LU.64 R26, [R1+0x1a80] ;  /* 0x001a8000011a7983 */ /* 0x001ea80000300a00 */
[----:B------:R-:W2:Y:S01]  /*33760*/  LDL.LU.64 R24, [R1+0x1a78] ;  /* 0x001a780001187983 */ /* 0x000ea20000300a00 */
[----:B---3--:R-:W-:-:S15]  /*33770*/  HMMA.16816.F32 R8, R12, R2, R8 ;  /* 0x000000020c08723c */ /* 0x008fde0000001808 */
[----:B------:R-:W-:-:S04]  /*33780*/  NOP ;  /* 0x0000000000007918 */ /* 0x000fc80000000000 */
[----:B------:R-:W-:Y:S04]  /*33790*/  STL.64 [R1+0x2a0], R8 ;  /* 0x0002a00801007387 */ /* 0x000fe80000100a00 */
[----:B------:R2:W-:Y:S02]  /*337a0*/  STL.64 [R1+0x2a8], R10 ;  /* 0x0002a80a01007387 */ /* 0x0005e40000100a00 */
[----:B--2---:R-:W-:Y:S02]  /*337b0*/  HMMA.16816.F32 R8, R12, R4, R24 ;  /* 0x000000040c08723c */ /* 0x004fe40000001818 */
[----:B------:R-:W2:-:S15]  /*337c0*/  LDL.LU R24, [R1] ;  /* 0x0000000001187983 */ /* 0x000e9e0000300800 */
[----:B------:R-:W-:Y:S02]  /*337d0*/  NOP ;  /* 0x0000000000007918 */ /* 0x000fe40000000000 */
[----:B------:R-:W-:Y:S04]  /*337e0*/  STL.64 [R1+0x290], R8 ;  /* 0x0002900801007387 */ /* 0x000fe80000100a00 */
[----:B------:R-:W-:Y:S04]  /*337f0*/  STL.64 [R1+0x298], R10 ;  /* 0x0002980a01007387 */ /* 0x000fe80000100a00 */
[----:B------:R-:W2:Y:S04]  /*33800*/  LDL.LU R25, [R1+0x4] ;  /* 0x0000040001197983 */ /* 0x000ea80000300800 */
[----:B------:R-:W3:Y:S04]  /*33810*/  LDL.LU R26, [R1+0x8] ;  /* 0x00000800011a7983 */ /* 0x000ee80000300800 */
[----:B------:R-:W3:Y:S04]  /*33820*/  LDL.LU R27, [R1+0xc] ;  /* 0x00000c00011b7983 */ /* 0x000ee80000300800 */
[----:B---3--:R-:W-:Y:S04]  /*33830*/  STL.64 [R1+0x19c8], R26 ;  /* 0x0019c81a01007387 */ /* 0x008fe80000100a00 */
[----:B--2---:R0:W-:Y:S04]  /*33840*/  STL.64 [R1+0x19c0], R24 ;  /* 0x0019c01801007387 */ /* 0x0041e80000100a00 */
[----:B0-----:R-:W2:Y:S04]  /*33850*/  LDL.LU R24, [R1+0x50] ;  /* 0x0000500001187983 */ /* 0x001ea80000300800 */
[----:B------:R-:W2:Y:S04]  /*33860*/  LDL.LU R25, [R1+0x54] ;  /* 0x0000540001197983 */ /* 0x000ea80000300800 */
[----:B------:R-:W3:Y:S01]  /*33870*/  LDL.LU R26, [R1+0x58] ;  /* 0x00005800011a7983 */ /* 0x000ee20000300800 */
[----:B----4-:R-:W-:-:S03]  /*33880*/  IMAD.MOV.U32 R27, RZ, RZ, R29 ;  /* 0x000000ffff1b7224 */ /* 0x010fc600078e001d */
        /* <DEDUP_REMOVED lines=14> */
[----:B------:R-:W5:Y:S04]  /*33970*/  LDL.LU R21, [R1+0x1498] ;  /* 0x0014980001157983 */ /* 0x000f680000300800 */
[----:B------:R-:W5:Y:S04]  /*33980*/  LDL.LU R0, [R1+0x1494] ;  /* 0x0014940001007983 */ /* 0x000f680000300800 */
[----:B------:R-:W2:Y:S04]  /*33990*/  LDL.LU R16, [R1+0x14a0] ;  /* 0x0014a00001107983 */ /* 0x000ea80000300800 */
[----:B------:R-:W2:Y:S04]  /*339a0*/  LDL.LU R22, [R1+0x149c] ;  /* 0x00149c0001167983 */ /* 0x000ea80000300800 */
[----:B------:R-:W2:Y:S04]  /*339b0*/  LDL.LU R17, [R1+0x14a8] ;  /* 0x0014a80001117983 */ /* 0x000ea80000300800 */
[----:B------:R-:W-:Y:S04]  /*339c0*/  STL.64 [R1+0x1a48], R18 ;  /* 0x001a481201007387 */ /* 0x000fe80000100a00 */
[----:B--2---:R0:W-:Y:S04]  /*339d0*/  STL.64 [R1+0x1a40], R16 ;  /* 0x001a401001007387 */ /* 0x0041e80000100a00 */
        /* <DEDUP_REMOVED lines=8> */
[----:B--2---:R-:W-:Y:S04]  /*33a60*/  STL.64 [R1+0x1a58], R18 ;  /* 0x001a581201007387 */ /* 0x004fe80000100a00 */
[----:B------:R0:W-:Y:S04]  /*33a70*/  STL.64 [R1+0x1a50], R16 ;  /* 0x001a501001007387 */ /* 0x0001e80000100a00 */
[----:B0-----:R-:W2:Y:S04]  /*33a80*/  LDL.LU R16, [R1+0x160] ;  /* 0x0001600001107983 */ /* 0x001ea80000300800 */
[----:B------:R-:W2:Y:S04]  /*33a90*/  LDL.LU R17, [R1+0x164] ;  /* 0x0001640001117983 */ /* 0x000ea80000300800 */
[----:B------:R-:W2:Y:S04]  /*33aa0*/  LDL.LU R18, [R1+0x168] ;  /* 0x0001680001127983 */ /* 0x000ea80000300800 */
[----:B------:R-:W2:Y:S01]  /*33ab0*/  LDL.LU R23, [R1+0x14a4] ;  /* 0x0014a40001177983 */ /* 0x000ea20000300800 */
[----:B----4-:R-:W-:-:S03]  /*33ac0*/  IMAD.MOV.U32 R19, RZ, RZ, R29 ;  /* 0x000000ffff137224 */ /* 0x010fc600078e001d */
[----:B------:R-:W4:Y:S04]  /*33ad0*/  LDL.LU R28, [R1+0x14b0] ;  /* 0x0014b000011c7983 */ /* 0x000f280000300800 */
[----:B------:R-:W4:Y:S04]  /*33ae0*/  LDL.LU R29, [R1+0x14ac] ;  /* 0x0014ac00011d7983 */ /* 0x000f280000300800 */
        /* <DEDUP_REMOVED lines=40> */
[----:B------:R-:W3:Y:S01]  /*33d70*/  LDL.LU.64 R16, [R1+0x1a40] ;  /* 0x001a400001107983 */ /* 0x000ee20000300a00 */
[----:B-----5:R-:W-:-:S03]  /*33d80*/  IMAD R0, R0, 0x100, R21 ;  /* 0x0000010000007824 */ /* 0x020fc600078e0215 */
[----:B------:R-:W5:Y:S01]  /*33d90*/  LDL.LU R21, [R1+0x1a38] ;  /* 0x001a380001157983 */ /* 0x000f620000300800 */
[----:B---3--:R-:W-:Y:S02]  /*33da0*/  IMAD R22, R22, 0x100, R16 ;  /* 0x0000010016167824 */ /* 0x008fe400078e0210 */
[----:B------:R-:W-:Y:S01]  /*33db0*/  IMAD R23, R23, 0x100, R17 ;  /* 0x0000010017177824 */ /* 0x000fe200078e0211 */
[----:B------:R-:W3:Y:S04]  /*33dc0*/  LDL.LU R16, [R1+0x1a34] ;  /* 0x001a340001107983 */ /* 0x000ee80000300800 */
[----:B------:R-:W3:Y:S01]  /*33dd0*/  LDL.LU R17, [R1+0x1a30] ;  /* 0x001a300001117983 */ /* 0x000ee20000300800 */
[----:B----4-:R-:W-:Y:S01]  /*33de0*/  IMAD R28, R29, 0x100, R28 ;  /* 0x000001001d1c7824 */ /* 0x010fe200078e021c */
[----:B---3--:R-:W-:Y:S02]  /*33df0*/  HMMA.16816.F32 R12, R12, R16, R24 ;  /* 0x000000100c0c723c */ /* 0x008fe40000001818 */
[----:B------:R-:W5:Y:S04]  /*33e00*/  LDL.LU.64 R26, [R1+0x1a28] ;  /* 0x001a2800011a7983 */ /* 0x000f680000300a00 */
[----:B------:R-:W5:-:S13]  /*33e10*/  LDL.LU.64 R24, [R1+0x1a20] ;  /* 0x001a200001187983 */ /* 0x000f5a0000300a00 */
[----:B------:R0:W-:Y:S04]  /*33e20*/  STL.64 [R1+0x250], R12 ;  /* 0x0002500c01007387 */ /* 0x0001e80000100a00 */
[----:B------:R1:W-:Y:S01]  /*33e30*/  STL.64 [R1+0x258], R14 ;  /* 0x0002580e01007387 */ /* 0x0003e20000100a00 */
[----:B0-----:R-:W-:Y:S02]  /*33e40*/  F2FP.F16.E5M2.UNPACK_B R12, R0 ;  /* 0x00000000ff0c723e */ /* 0x001fe400020004ff */
[----:B------:R-:W-:Y:S02]  /*33e50*/  F2FP.F16.E5M2.UNPACK_B R13, R22 ;  /* 0x00000016ff0d723e */ /* 0x000fe400020004ff */
[----:B-1----:R-:W-:Y:S02]  /*33e60*/  F2FP.F16.E5M2.UNPACK_B R14, R23 ;  /* 0x00000017ff0e723e */ /* 0x002fe400020004ff */
[----:B------:R-:W-:Y:S01]  /*33e70*/  F2FP.F16.E5M2.UNPACK_B R15, R28 ;  /* 0x0000001cff0f723e */ /* 0x000fe200020004ff */
[----:B------:R-:W3:Y:S04]  /*33e80*/  LDL.LU R0, [R1+0x14b4] ;  /* 0x0014b40001007983 */ /* 0x000ee80000300800 */
[----:B------:R-:W4:Y:S04]  /*33e90*/  LDL R23, [R1+0x378] ;  /* 0x0003780001177983 */ /* 0x000f280000100800 */
[----:B------:R-:W2:Y:S01]  /*33ea0*/  LDL R28, [R1+0x38c] ;  /* 0x00038c00011c7983 */ /* 0x000ea20000100800 */
[----:B-----5:R-:W-:-:S15]  /*33eb0*/  HMMA.16816.F32 R24, R12, R20, R24 ;  /* 0x000000140c18723c */ /* 0x020fde0000001818 */
[----:B------:R-:W-:-:S04]  /*33ec0*/  NOP ;  /* 0x0000000000007918 */ /* 0x000fc80000000000 */
[----:B------:R-:W-:Y:S04]  /*33ed0*/  STL.64 [R1+0x240], R24 ;  /* 0x0002401801007387 */ /* 0x000fe80000100a00 */
[----:B------:R0:W-:Y:S04]  /*33ee0*/  STL.64 [R1+0x248], R26 ;  /* 0x0002481a01007387 */ /* 0x0001e80000100a00 */
[----:B0-----:R-:W2:Y:S04]  /*33ef0*/  LDL.LU.64 R26, [R1+0x1a18] ;  /* 0x001a1800011a7983 */ /* 0x001ea80000300a00 */
[----:B------:R-:W2:Y:S04]  /*33f00*/  LDL.LU.64 R24, [R1+0x1a10] ;  /* 0x001a100001187983 */ /* 0x000ea80000300a00 */
[----:B------:R-:W5:Y:S04]  /*33f10*/  LDL.LU R20, [R1+0x14cc] ;  /* 0x0014cc0001147983 */ /* 0x000f680000300800 */
[----:B------:R-:W3:Y:S01]  /*33f20*/  LDL R21, [R1+0x388] ;  /* 0x0003880001157983 */ /* 0x000ee20000100800 */
        /* <DEDUP_REMOVED lines=13> */
[----:B------:R-:W2:Y:S04]  /*34000*/  LDL.LU.64 R24, [R1+0x19f0] ;  /* 0x0019f00001187983 */ /* 0x000ea80000300a00 */
[----:B------:R-:W3:Y:S04]  /*34010*/  LDL.LU R2, [R1+0x14bc] ;  /* 0x0014bc0001027983 */ /* 0x000ee80000300800 */
[----:B------:R-:W3:Y:S04]  /*34020*/  LDL.LU R3, [R1+0x14c8] ;  /* 0x0014c80001037983 */ /* 0x000ee80000300800 */
        /* <DEDUP_REMOVED lines=21> */
[----:B--2---:R-:W-:Y:S02]  /*34180*/  HMMA.16816.F32 R8, R12, R10, R24 ;  /* 0x0000000a0c08723c */ /* 0x004fe40000001818 */
[----:B------:R-:W2:Y:S04]  /*34190*/  LDL.LU.64 R26, [R1+0x19b8] ;  /* 0x0019b800011a7983 */ /* 0x000ea80000300a00 */
[----:B------:R-:W2:-:S13]  /*341a0*/  LDL.LU.64 R24, [R1+0x19b0] ;  /* 0x0019b00001187983 */ /* 0x000e9a0000300a00 */
[----:B------:R0:W-:Y:S04]  /*341b0*/  STL.64 [R1], R8 ;  /* 0x0000000801007387 */ /* 0x0001e80000100a00 */
[----:B------:R1:W-:Y:S01]  /*341c0*/  STL [R1+0x8], R10 ;  /* 0x0000080a01007387 */ /* 0x0003e20000100800 */
[----:B------:R-:W-:-:S03]  /*341d0*/  IMAD.MOV.U32 R29, RZ, RZ, R11 ;  /* 0x000000ffff1d7224 */ /* 0x000fc600078e000b */
[----:B0-----:R-:W4:Y:S04]  /*341e0*/  LDL.LU R8, [R1+0x10] ;  /* 0x0000100001087983 */ /* 0x001f280000300800 */
[----:B------:R-:W4:Y:S04]  /*341f0*/  LDL.LU R9, [R1+0x14] ;  /* 0x0000140001097983 */ /* 0x000f280000300800 */
[----:B-1----:R-:W4:Y:S04]  /*34200*/  LDL.LU R10, [R1+0x18] ;  /* 0x00001800010a7983 */ /* 0x002f280000300800 */
[----:B------:R-:W4:Y:S01]  /*34210*/  LDL.LU R11, [R1+0x1c] ;  /* 0x00001c00010b7983 */ /* 0x000f220000300800 */
[----:B---3--:R-:W-:-:S02]  /*34220*/  IMAD R0, R0, 0x100, R4 ;  /* 0x0000010000007824 */ /* 0x008fc400078e0204 */
[----:B------:R-:W-:Y:S02]  /*34230*/  IMAD R2, R2, 0x100, R5 ;  /* 0x0000010002027824 */ /* 0x000fe400078e0205 */
[----:B------:R-:W-:Y:S02]  /*34240*/  IMAD R3, R18, 0x100, R3 ;  /* 0x0000010012037824 */ /* 0x000fe400078e0203 */
[----:B-----5:R-:W-:Y:S01]  /*34250*/  IMAD R4, R20, 0x100, R19 ;  /* 0x0000010014047824 */ /* 0x020fe200078e0213 */
[----:B------:R-:W-:Y:S02]  /*34260*/  F2FP.F16.E5M2.UNPACK_B R20, R21 ;  /* 0x00000015ff14723e */ /* 0x000fe400020004ff */
[----:B------:R-:W-:Y:S01]  /*34270*/  F2FP.F16.E5M2.UNPACK_B R21, R28 ;  /* 0x0000001cff15723e */ /* 0x000fe200020004ff */
[----:B------:R-:W-:Y:S01]  /*34280*/  STL [R1+0x1888], R29 ;  /* 0x0018881d01007387 */ /* 0x000fe20000100800 */
[----:B--2---:R-:W-:Y:S01]  /*34290*/  HMMA.16816.F32 R24, R12, R16, R24 ;  /* 0x000000100c18723c */ /* 0x004fe20000001818 */
[----:B------:R-:W-:-:S02]  /*342a0*/  F2FP.F16.E5M2.UNPACK_B R12, R0 ;  /* 0x00000000ff0c723e */ /* 0x000fc400020004ff */
[----:B------:R-:W-:Y:S02]  /*342b0*/  F2FP.F16.E5M2.UNPACK_B R13, R2 ;  /* 0x00000002ff0d723e */ /* 0x000fe400020004ff */
[----:B------:R-:W-:Y:S02]  /*342c0*/  F2FP.F16.E5M2.UNPACK_B R14, R3 ;  /* 0x00000003ff0e723e */ /* 0x000fe400020004ff */
[----:B------:R-:W-:-:S12]  /*342d0*/  F2FP.F16.E5M2.UNPACK_B R15, R4 ;  /* 0x00000004ff0f723e */ /* 0x000fd800020004ff */
[----:B------:R0:W-:Y:S01]  /*342e0*/  STL [R1+0x1804], R24 ;  /* 0x0018041801007387 */ /* 0x0001e20000100800 */
[----:B----4-:R-:W-:Y:S03]  /*342f0*/  HMMA.16816.F32 R4, R12, R20, R8 ;  /* 0x000000140c04723c */ /* 0x010fe60000001808 */
[----:B------:R1:W-:Y:S04]  /*34300*/  STL [R1+0x1800], R25 ;  /* 0x0018001901007387 */ /* 0x0003e80000100800 */
[----:B------:R2:W-:Y:S04]  /*34310*/  STL [R1+0x17fc], R26 ;  /* 0x0017fc1a01007387 */ /* 0x0005e80000100800 */
[----:B------:R3:W-:Y:S04]  /*34320*/  STL [R1+0x17f8], R27 ;  /* 0x0017f81b01007387 */ /* 0x0007e80000100800 */
[----:B------:R-:W4:Y:S04]  /*34330*/  LDL R0, [R1+0x368] ;  /* 0x0003680001007983 */ /* 0x000f280000100800 */
[----:B0-----:R-:W5:Y:S04]  /*34340*/  LDL.LU R24, [R1+0x20] ;  /* 0x0000200001187983 */ /* 0x001f680000300800 */
[----:B------:R0:W-:Y:S04]  /*34350*/  STL.64 [R1+0x1e0], R4 ;  /* 0x0001e00401007387 */ /* 0x0001e80000100a00 */
[----:B------:R0:W-:Y:S04]  /*34360*/  STL.64 [R1+0x1e8], R6 ;  /* 0x0001e80601007387 */ /* 0x0001e80000100a00 */
[----:B-1----:R-:W5:Y:S04]  /*34370*/  LDL.LU R25, [R1+0x24] ;  /* 0x0000240001197983 */ /* 0x002f680000300800 */
[----:B--2---:R-:W5:Y:S04]  /*34380*/  LDL.LU R26, [R1+0x28] ;  /* 0x00002800011a7983 */ /* 0x004f680000300800 */
[----:B---3--:R-:W5:Y:S04]  /*34390*/  LDL.LU R27, [R1+0x2c] ;  /* 0x00002c00011b7983 */ /* 0x008f680000300800 */
[----:B------:R-:W-:Y:S04]  /*343a0*/  STL [R1+0x197c], R20 ;  /* 0x00197c1401007387 */ /* 0x000fe80000100800 */
[----:B------:R-:W-:Y:S04]  /*343b0*/  STL [R1+0x1978], R21 ;  /* 0x0019781501007387 */ /* 0x000fe80000100800 */
[----:B------:R-:W2:Y:S04]  /*343c0*/  LDL R16, [R1+0x36c] ;  /* 0x00036c0001107983 */ /* 0x000ea80000100800 */
[----:B------:R-:W3:Y:S04]  /*343d0*/  LDL R17, [R1+0x358] ;  /* 0x0003580001117983 */ /* 0x000ee80000100800 */
[----:B0-----:R-:W2:Y:S04]  /*343e0*/  LDL R5, [R1+0x35c] ;  /* 0x00035c0001057983 */ /* 0x001ea80000100800 */
[----:B------:R-:W2:Y:S04]  /*343f0*/  LDL R6, [R1+0x348] ;  /* 0x0003480001067983 */ /* 0x000ea80000100800 */
[----:B------:R-:W2:Y:S04]  /*34400*/  LDL R7, [R1+0x34c] ;  /* 0x00034c0001077983 */ /* 0x000ea80000100800 */
[----:B--2---:R-:W-:Y:S04]  /*34410*/  STL.64 [R1+0x19a8], R6 ;  /* 0x0019a80601007387 */ /* 0x004fe80000100a00 */
[----:B------:R-:W-:Y:S04]  /*34420*/  STL [R1+0x19a0], R5 ;  /* 0x0019a00501007387 */ /* 0x000fe80000100800 */
[----:B------:R-:W2:Y:S04]  /*34430*/  LDL R10, [R1+0x338] ;  /* 0x00033800010a7983 */ /* 0x000ea80000100800 */
[----:B------:R-:W2:Y:S04]  /*34440*/  LDL R11, [R1+0x33c] ;  /* 0x00033c00010b7983 */ /* 0x000ea80000100800 */
[----:B------:R-:W3:Y:S04]  /*34450*/  LDL R8, [R1+0x328] ;  /* 0x0003280001087983 */ /* 0x000ee80000100800 */
[----:B------:R-:W3:Y:S01]  /*34460*/  LDL R9, [R1+0x32c] ;  /* 0x00032c0001097983 */ /* 0x000ee20000100800 */
[----:B------:R-:W-:-:S02]  /*34470*/  F2FP.F16.E5M2.UNPACK_B R18, R23 ;  /* 0x00000017ff12723e */ /* 0x000fc400020004ff */
[----:B------:R-:W-:Y:S01]  /*34480*/  F2FP.F16.E5M2.UNPACK_B R19, R22 ;  /* 0x00000016ff13723e */ /* 0x000fe200020004ff */
[----:B--2---:R-:W-:Y:S04]  /*34490*/  STL.64 [R1+0x1998], R10 ;  /* 0x0019980a01007387 */ /* 0x004fe80000100a00 */
[----:B---3--:R0:W-:Y:S04]  /*344a0*/  STL.64 [R1+0x1990], R8 ;  /* 0x0019900801007387 */ /* 0x0081e80000100a00 */
[----:B0-----:R-:W2:Y:S04]  /*344b0*/  LDL.LU R8, [R1+0x40] ;  /* 0x0000400001087983 */ /* 0x001ea80000300800 */
[----:B------:R-:W2:Y:S04]  /*344c0*/  LDL.LU R9, [R1+0x44] ;  /* 0x0000440001097983 */ /* 0x000ea80000300800 */
[----:B------:R-:W2:Y:S04]  /*344d0*/  LDL.LU R10, [R1+0x48] ;  /* 0x00004800010a7983 */ /* 0x000ea80000300800 */
[----:B------:R-:W2:Y:S04]  /*344e0*/  LDL.LU R11, [R1+0x4c] ;  /* 0x00004c00010b7983 */ /* 0x000ea80000300800 */
[----:B------:R-:W3:Y:S04]  /*344f0*/  LDL R29, [R1+0x318] ;  /* 0x00031800011d7983 */ /* 0x000ee80000100800 */
[----:B------:R-:W2:Y:S04]  /*34500*/  LDL R28, [R1+0x31c] ;  /* 0x00031c00011c7983 */ /* 0x000ea80000100800 */
[----:B------:R-:W2:Y:S04]  /*34510*/  LDL.LU R23, [R1+0x14d8] ;  /* 0x0014d80001177983 */ /* 0x000ea80000300800 */
[----:B------:R-:W2:Y:S01]  /*34520*/  LDL.LU R22, [R1+0x14d4] ;  /* 0x0014d40001167983 */ /* 0x000ea20000300800 */
[----:B-----5:R-:W-:-:S15]  /*34530*/  HMMA.16816.F32 R4, R12, R18, R24 ;  /* 0x000000120c04723c */ /* 0x020fde0000001818 */
[----:B------:R-:W-:-:S04]  /*34540*/  NOP ;  /* 0x0000000000007918 */ /* 0x000fc80000000000 */
[----:B------:R-:W-:Y:S02]  /*34550*/  IMAD.MOV.U32 R24, RZ, RZ, R5 ;  /* 0x000000ffff187224 */ /* 0x000fe400078e0005 */
[----:B------:R-:W-:Y:S02]  /*34560*/  IMAD.MOV.U32 R25, RZ, RZ, R6 ;  /* 0x000000ffff197224 */ /* 0x000fe400078e0006 */
[----:B------:R-:W-:Y:S01]  /*34570*/  IMAD.MOV.U32 R26, RZ, RZ, R7 ;  /* 0x000000ffff1a7224 */ /* 0x000fe200078e0007 */
[----:B--2---:R0:W-:Y:S04]  /*34580*/  STL.64 [R1+0x1988], R22 ;  /* 0x0019881601007387 */ /* 0x0041e80000100a00 */
[----:B------:R-:W2:Y:S04]  /*34590*/  LDL.LU R20, [R1+0x60] ;  /* 0x0000600001147983 */ /* 0x000ea80000300800 */
[----:B------:R-:W2:Y:S04]  /*345a0*/  LDL.LU R21, [R1+0x64] ;  /* 0x0000640001157983 */ /* 0x000ea80000300800 */
[----:B0-----:R-:W2:Y:S04]  /*345b0*/  LDL.LU R22, [R1+0x68] ;  /* 0x0000680001167983 */ /* 0x001ea80000300800 */
[----:B------:R-:W2:Y:S04]  /*345c0*/  LDL.LU R23, [R1+0x6c] ;  /* 0x00006c0001177983 */ /* 0x000ea80000300800 */
[----:B------:R-:W-:Y:S04]  /*345d0*/  STL [R1+0x1d0], R4 ;  /* 0x0001d00401007387 */ /* 0x000fe80000100800 */
[----:B------:R-:W5:Y:S04]  /*345e0*/  LDL.LU.64 R6, [R1+0x19a8] ;  /* 0x0019a80001067983 */ /* 0x000f680000300a00 */
[----:B------:R-:W2:Y:S04]  /*345f0*/  LDL.LU R5, [R1+0x19a0] ;  /* 0x0019a00001057983 */ /* 0x000ea80000300800 */
[----:B------:R-:W-:Y:S04]  /*34600*/  STL [R1+0x1980], R19 ;  /* 0x0019801301007387 */ /* 0x000fe80000100800 */
[----:B------:R0:W-:Y:S04]  /*34610*/  STL [R1+0x1810], R24 ;  /* 0x0018101801007387 */ /* 0x0001e80000100800 */
[----:B------:R1:W-:Y:S04]  /*34620*/  STL [R1+0x180c], R25 ;  /* 0x00180c1901007387 */ /* 0x0003e80000100800 */
[----:B------:R3:W-:Y:S04]  /*34630*/  STL [R1+0x1808], R26 ;  /* 0x0018081a01007387 */ /* 0x0007e80000100800 */
[----:B0-----:R-:W5:Y:S04]  /*34640*/  LDL.LU R24, [R1+0x30] ;  /* 0x0000300001187983 */ /* 0x001f680000300800 */
[----:B-1----:R-:W5:Y:S04]  /*34650*/  LDL.LU R25, [R1+0x34] ;  /* 0x0000340001197983 */ /* 0x002f680000300800 */
[----:B---3--:R-:W3:Y:S04]  /*34660*/  LDL.LU R26, [R1+0x38] ;  /* 0x00003800011a7983 */ /* 0x008ee80000300800 */
[----:B------:R-:W3:Y:S01]  /*34670*/  LDL.LU R27, [R1+0x3c] ;  /* 0x00003c00011b7983 */ /* 0x000ee20000300800 */
[----:B----4-:R-:W-:-:S02]  /*34680*/  F2FP.F16.E5M2.UNPACK_B R2, R0 ;  /* 0x00000000ff02723e */ /* 0x010fc400020004ff */
[----:B------:R-:W-:Y:S02]  /*34690*/  F2FP.F16.E5M2.UNPACK_B R3, R16 ;  /* 0x00000010ff03723e */ /* 0x000fe400020004ff */
[----:B------:R-:W-:Y:S02]  /*346a0*/  F2FP.F16.E5M2.UNPACK_B R4, R17 ;  /* 0x00000011ff04723e */ /* 0x000fe400020004ff */
[----:B--2---:R-:W-:Y:S02]  /*346b0*/  F2FP.F16.E5M2.UNPACK_B R5, R5 ;  /* 0x00000005ff05723e */ /* 0x004fe400020004ff */
[----:B-----5:R-:W-:Y:S02]  /*346c0*/  F2FP.F16.E5M2.UNPACK_B R6, R6 ;  /* 0x00000006ff06723e */ /* 0x020fe400020004ff */
[----:B------:R-:W-:-:S03]  /*346d0*/  F2FP.F16.E5M2.UNPACK_B R7, R7 ;  /* 0x00000007ff07723e */ /* 0x000fc600020004ff */
[C---:B------:R-:W-:Y:S08]  /*346e0*/  HMMA.16816.F32 R8, R12.reuse, R4, R8 ;  /* 0x000000040c08723c */ /* 0x040ff00000001808 */
[C---:B---3--:R-:W-:Y:S08]  /*346f0*/  HMMA.16816.F32 R24, R12.reuse, R2, R24 ;  /* 0x000000020c18723c */ /* 0x048ff00000001818 */
[----:B------:R-:W-:Y:S11]  /*34700*/  HMMA.16816.F32 R20, R12, R6, R20 ;  /* 0x000000060c14723c */ /* 0x000ff60000001814 */
[----:B------:R0:W-:Y:S04]  /*34710*/  STL.64 [R1+0x1c0], R24 ;  /* 0x0001c01801007387 */ /* 0x0001e80000100a00 */
[----:B------:R1:W-:Y:S04]  /*34720*/  STL.64 [R1+0x1c8], R26 ;  /* 0x0001c81a01007387 */ /* 0x0003e80000100a00 */
[----:B------:R2:W-:Y:S01]  /*34730*/  STL [R1+0x1bc], R11 ;  /* 0x0001bc0b01007387 */ /* 0x0005e20000100800 */
[----:B0-----:R-:W-:-:S02]  /*34740*/  IMAD.MOV.U32 R24, RZ, RZ, R8 ;  /* 0x000000ffff187224 */ /* 0x001fc400078e0008 */
[----:B-1----:R-:W-:Y:S02]  /*34750*/  IMAD.MOV.U32 R26, RZ, RZ, R10 ;  /* 0x000000ffff1a7224 */ /* 0x002fe400078e000a */
[----:B------:R-:W-:Y:S01]  /*34760*/  IMAD.MOV.U32 R25, RZ, RZ, R9 ;  /* 0x000000ffff197224 */ /* 0x000fe200078e0009 */
[----:B--2---:R-:W2:Y:S04]  /*34770*/  LDL.LU.64 R10, [R1+0x1998] ;  /* 0x00199800010a7983 */ /* 0x004ea80000300a00 */
[----:B------:R-:W3:Y:S04]  /*34780*/  LDL.LU.64 R8, [R1+0x1990] ;  /* 0x0019900001087983 */ /* 0x000ee80000300a00 */
[----:B------:R-:W-:Y:S04]  /*34790*/  STL [R1+0x1820], R26 ;  /* 0x0018201a01007387 */ /* 0x000fe80000100800 */
[----:B------:R0:W-:Y:S04]  /*347a0*/  STL.64 [R1+0x1818], R24 ;  /* 0x0018181801007387 */ /* 0x0001e80000100a00 */
[----:B0-----:R-:W4:Y:S04]  /*347b0*/  LDL.LU R24, [R1+0xa0] ;  /* 0x0000a00001187983 */ /* 0x001f280000300800 */
[----:B------:R-:W4:Y:S04]  /*347c0*/  LDL.LU R25, [R1+0xa4] ;  /* 0x0000a40001197983 */ /* 0x000f280000300800 */
[----:B------:R-:W4:Y:S04]  /*347d0*/  LDL.LU R26, [R1+0xa8] ;  /* 0x0000a800011a7983 */ /* 0x000f280000300800 */
[----:B------:R-:W4:Y:S04]  /*347e0*/  LDL.LU R27, [R1+0xac] ;  /* 0x0000ac00011b7983 */ /* 0x000f280000300800 */
[----:B------:R-:W-:Y:S04]  /*347f0*/  STL.64 [R1+0x1a0], R20 ;  /* 0x0001a01401007387 */ /* 0x000fe80000100a00 */
[----:B------:R0:W-:Y:S04]  /*34800*/  STL.64 [R1+0x1a8], R22 ;  /* 0x0001a81601007387 */ /* 0x0001e80000100a00 */
[----:B0-----:R-:W5:Y:S04]  /*34810*/  LDL.LU.64 R22, [R1+0x1988] ;  /* 0x0019880001167983 */ /* 0x001f680000300a00 */
[----:B------:R-:W-:Y:S04]  /*34820*/  STL.64 [R1+0x1940], R6 ;  /* 0x0019400601007387 */ /* 0x000fe80000100a00 */
[----:B------:R0:W-:Y:S04]  /*34830*/  STL.64 [R1+0x1938], R4 ;  /* 0x0019380401007387 */ /* 0x0001e80000100a00 */
[----:B0-----:R-:W4:Y:S04]  /*34840*/  LDL.LU R4, [R1+0x90] ;  /* 0x0000900001047983 */ /* 0x001f280000300800 */
[----:B------:R-:W4:Y:S04]  /*34850*/  LDL.LU R5, [R1+0x94] ;  /* 0x0000940001057983 */ /* 0x000f280000300800 */
[----:B------:R-:W4:Y:S04]  /*34860*/  LDL.LU R6, [R1+0x98] ;  /* 0x0000980001067983 */ /* 0x000f280000300800 */
[----:B------:R-:W4:Y:S01]  /*34870*/  LDL.LU R7, [R1+0x9c] ;  /* 0x00009c0001077983 */ /* 0x000f220000300800 */
[----:B---3--:R-:W-:-:S02]  /*34880*/  F2FP.F16.E5M2.UNPACK_B R8, R8 ;  /* 0x00000008ff08723e */ /* 0x008fc400020004ff */
[----:B------:R-:W-:Y:S02]  /*34890*/  F2FP.F16.E5M2.UNPACK_B R9, R9 ;  /* 0x00000009ff09723e */ /* 0x000fe400020004ff */
[----:B--2---:R-:W-:Y:S02]  /*348a0*/  F2FP.F16.E5M2.UNPACK_B R10, R10 ;  /* 0x0000000aff0a723e */ /* 0x004fe400020004ff */
[----:B------:R-:W-:-:S03]  /*348b0*/  F2FP.F16.E5M2.UNPACK_B R11, R11 ;  /* 0x0000000bff0b723e */ /* 0x000fc600020004ff */
[----:B----4-:R-:W-:-:S15]  /*348c0*/  HMMA.16816.F32 R4, R12, R8, R4 ;  /* 0x000000080c04723c */ /* 0x010fde0000001804 */
[----:B------:R-:W-:-:S04]  /*348d0*/  NOP ;  /* 0x0000000000007918 */ /* 0x000fc80000000000 */
[----:B------:R-:W-:Y:S04]  /*348e0*/  STL.64 [R1+0x190], R4 ;  /* 0x0001900401007387 */ /* 0x000fe80000100a00 */
[----:B------:R0:W-:Y:S02]  /*348f0*/  STL.64 [R1+0x198], R6 ;  /* 0x0001980601007387 */ /* 0x0001e40000100a00 */
[----:B0-----:R-:W-:Y:S02]  /*34900*/  HMMA.16816.F32 R4, R12, R10, R24 ;  /* 0x0000000a0c04723c */ /* 0x001fe40000001818 */
[----:B------:R-:W-:Y:S04]  /*34910*/  STL.64 [R1+0x1920], R10 ;  /* 0x0019200a01007387 */ /* 0x000fe80000100a00 */
[----:B------:R0:W-:-:S13]  /*34920*/  STL.64 [R1+0x1918], R8 ;  /* 0x0019180801007387 */ /* 0x0001da0000100a00 */
[----:B------:R-:W-:Y:S04]  /*34930*/  STL.64 [R1+0x180], R4 ;  /* 0x0001800401007387 */ /* 0x000fe80000100a00 */
[----:B------:R-:W-:Y:S04]  /*34940*/  STL.64 [R1+0x188], R6 ;  /* 0x0001880601007387 */ /* 0x000fe80000100a00 */
        /* <DEDUP_REMOVED lines=10> */
[----:B-----5:R-:W-:-:S03]  /*349f0*/  IMAD R0, R22, 0x100, R23 ;  /* 0x0000010016007824 */ /* 0x020fc600078e0217 */
[----:B---3--:R-:W-:Y:S04]  /*34a00*/  STL.64 [R1+0x1950], R10 ;  /* 0x0019500a01007387 */ /* 0x008fe80000100a00 */
[----:B--2---:R-:W-:Y:S04]  /*34a10*/  STL.64 [R1+0x1948], R8 ;  /* 0x0019480801007387 */ /* 0x004fe80000100a00 */
[----:B------:R-:W2:Y:S04]  /*34a20*/  LDL.LU R4, [R1+0x2e0] ;  /* 0x0002e00001047983 */ /* 0x000ea80000300800 */
[----:B------:R-:W2:Y:S04]  /*34a30*/  LDL.LU R5, [R1+0x2e4] ;  /* 0x0002e40001057983 */ /* 0x000ea80000300800 */
[----:B------:R-:W3:Y:S04]  /*34a40*/  LDL.LU R6, [R1+0x2e8] ;  /* 0x0002e80001067983 */ /* 0x000ee80000300800 */
[----:B------:R-:W3:Y:S04]  /*34a50*/  LDL.LU R7, [R1+0x2ec] ;  /* 0x0002ec0001077983 */ /* 0x000ee80000300800 */
[----:B------:R-:W4:Y:S04]  /*34a60*/  LDL.LU R19, [R1+0x14e0] ;  /* 0x0014e00001137983 */ /* 0x000f280000300800 */
[----:B------:R-:W4:Y:S04]  /*34a70*/  LDL.LU R22, [R1+0x14dc] ;  /* 0x0014dc0001167983 */ /* 0x000f280000300800 */
[----:B------:R-:W5:Y:S04]  /*34a80*/  LDL.LU R20, [R1+0x14e8] ;  /* 0x0014e80001147983 */ /* 0x000f680000300800 */
[----:B------:R-:W5:Y:S01]  /*34a90*/  LDL.LU R23, [R1+0x14e4] ;  /* 0x0014e40001177983 */ /* 0x000f620000300800 */
[----:B------:R-:W-:-:S03]  /*34aa0*/  F2FP.F16.E5M2.UNPACK_B R17, R28 ;  /* 0x0000001cff11723e */ /* 0x000fc600020004ff */
[----:B------:R-:W4:Y:S04]  /*34ab0*/  LDL.LU R21, [R1+0x14f0] ;  /* 0x0014f00001157983 */ /* 0x000f280000300800 */
[----:B------:R-:W4:Y:S04]  /*34ac0*/  LDL.LU R28, [R1+0x14ec] ;  /* 0x0014ec00011c7983 */ /* 0x000f280000300800 */
[----:B---3--:R-:W-:Y:S04]  /*34ad0*/  STL.64 [R1+0x1960], R6 ;  /* 0x0019600601007387 */ /* 0x008fe80000100a00 */
[----:B--2---:R0:W-:Y:S04]  /*34ae0*/  STL.64 [R1+0x1958], R4 ;  /* 0x0019580401007387 */ /* 0x0041e80000100a00 */
[----:B0-----:R-:W2:Y:S04]  /*34af0*/  LDL.LU R4, [R1+0x300] ;  /* 0x0003000001047983 */ /* 0x001ea80000300800 */
[----:B------:R-:W2:Y:S04]  /*34b00*/  LDL.LU R5, [R1+0x304] ;  /* 0x0003040001057983 */ /* 0x000ea80000300800 */
[----:B------:R-:W3:Y:S04]  /*34b10*/  LDL.LU R6, [R1+0x308] ;  /* 0x0003080001067983 */ /* 0x000ee80000300800 */
[----:B------:R-:W3:Y:S01]  /*34b20*/  LDL.LU R7, [R1+0x30c] ;  /* 0x00030c0001077983 */ /* 0x000ee20000300800 */
[----:B------:R-:W-:-:S03]  /*34b30*/  F2FP.F16.E5M2.UNPACK_B R16, R29 ;  /* 0x0000001dff10723e */ /* 0x000fc600020004ff */
[----:B---3--:R-:W-:Y:S04]  /*34b40*/  STL.64 [R1+0x1970], R6 ;  /* 0x0019700601007387 */ /* 0x008fe80000100a00 */
        /* <DEDUP_REMOVED lines=20> */
[----:B----4-:R-:W-:-:S02]  /*34c90*/  IMAD R22, R22, 0x100, R19 ;  /* 0x0000010016167824 */ /* 0x010fc400078e0213 */
[----:B-----5:R-:W-:Y:S02]  /*34ca0*/  IMAD R23, R23, 0x100, R20 ;  /* 0x0000010017177824 */ /* 0x020fe400078e0214 */
[----:B------:R-:W-:Y:S01]  /*34cb0*/  IMAD R28, R28, 0x100, R21 ;  /* 0x000001001c1c7824 */ /* 0x000fe200078e0215 */
[----:B------:R-:W-:Y:S01]  /*34cc0*/  HMMA.16816.F32 R12, R12, R16, R4 ;  /* 0x000000100c0c723c */ /* 0x000fe20000001804 */
[----:B--2---:R-:W-:Y:S04]  /*34cd0*/  STL.64 [R1+0x1910], R26 ;  /* 0x0019101a01007387 */ /* 0x004fe80000100a00 */
[----:B------:R0:W-:Y:S04]  /*34ce0*/  STL.64 [R1+0x1908], R24 ;  /* 0x0019081801007387 */ /* 0x0001e80000100a00 */
[----:B0-----:R-:W2:Y:S04]  /*34cf0*/  LDL.LU R24, [R1+0x120] ;  /* 0x0001200001187983 */ /* 0x001ea80000300800 */
[----:B------:R-:W2:Y:S04]  /*34d00*/  LDL.LU R25, [R1+0x124] ;  /* 0x0001240001197983 */ /* 0x000ea80000300800 */
[----:B------:R-:W2:Y:S04]  /*34d10*/  LDL.LU R26, [R1+0x128] ;  /* 0x00012800011a7983 */ /* 0x000ea80000300800 */
[----:B------:R-:W2:Y:S04]  /*34d20*/  LDL.LU R27, [R1+0x12c] ;  /* 0x00012c00011b7983 */ /* 0x000ea80000300800 */
[----:B------:R-:W3:Y:S04]  /*34d30*/  LDL.LU R19, [R1+0x1980] ;  /* 0x0019800001137983 */ /* 0x000ee80000300800 */
[----:B------:R-:W4:Y:S04]  /*34d40*/  LDL.LU R20, [R1+0x197c] ;  /* 0x00197c0001147983 */ /* 0x000f280000300800 */
[----:B------:R-:W4:Y:S04]  /*34d50*/  LDL.LU R21, [R1+0x1978] ;  /* 0x0019780001157983 */ /* 0x000f280000300800 */
[----:B------:R-:W4:Y:S04]  /*34d60*/  LDL.LU.64 R6, [R1+0x1970] ;  /* 0x0019700001067983 */ /* 0x000f280000300a00 */
[----:B------:R-:W4:Y:S04]  /*34d70*/  LDL.LU.64 R4, [R1+0x1968] ;  /* 0x0019680001047983 */ /* 0x000f280000300a00 */
[----:B------:R0:W-:Y:S04]  /*34d80*/  STL.64 [R1+0x100], R12 ;  /* 0x0001000c01007387 */ /* 0x0001e80000100a00 */
[----:B------:R1:W-:Y:S01]  /*34d90*/  STL.64 [R1+0x108], R14 ;  /* 0x0001080e01007387 */ /* 0x0003e20000100a00 */
[----:B0-----:R-:W-:-:S02]  /*34da0*/  F2FP.F16.E5M2.UNPACK_B R12, R0 ;  /* 0x00000000ff0c723e */ /* 0x001fc400020004ff */
[----:B------:R-:W-:Y:S02]  /*34db0*/  F2FP.F16.E5M2.UNPACK_B R13, R22 ;  /* 0x00000016ff0d723e */ /* 0x000fe400020004ff */
[----:B-1----:R-:W-:Y:S02]  /*34dc0*/  F2FP.F16.E5M2.UNPACK_B R14, R23 ;  /* 0x00000017ff0e723e */ /* 0x002fe400020004ff */
[----:B------:R-:W-:Y:S01]  /*34dd0*/  F2FP.F16.E5M2.UNPACK_B R15, R28 ;  /* 0x0000001cff0f723e */ /* 0x000fe200020004ff */
[----:B------:R-:W5:Y:S04]  /*34de0*/  LDL.LU R0, [R1+0x14f4] ;  /* 0x0014f40001007983 */ /* 0x000f680000300800 */
[----:B------:R-:W2:Y:S04]  /*34df0*/  LDL.LU R22, [R1+0x14fc] ;  /* 0x0014fc0001167983 */ /* 0x000ea80000300800 */
[----:B------:R-:W2:Y:S04]  /*34e00*/  LDL.LU R23, [R1+0x1504] ;  /* 0x0015040001177983 */ /* 0x000ea80000300800 */
[----:B------:R-:W2:Y:S01]  /*34e10*/  LDL.LU R28, [R1+0x1510] ;  /* 0x00151000011c7983 */ /* 0x000ea20000300800 */
[----:B----4-:R-:W-:-:S15]  /*34e20*/  HMMA.16816.F32 R4, R12, R20, R4 ;  /* 0x000000140c04723c */ /* 0x010fde0000001804 */
[----:B------:R-:W-:-:S04]  /*34e30*/  NOP ;  /* 0x0000000000007918 */ /* 0x000fc80000000000 */
[----:B------:R-:W-:Y:S04]  /*34e40*/  STL.64 [R1+0x170], R4 ;  /* 0x0001700401007387 */ /* 0x000fe80000100a00 */
[----:B------:R0:W-:Y:S04]  /*34e50*/  STL.64 [R1+0x178], R6 ;  /* 0x0001780601007387 */ /* 0x0001e80000100a00 */
[----:B0-----:R-:W4:Y:S04]  /*34e60*/  LDL.LU.64 R6, [R1+0x1960] ;  /* 0x0019600001067983 */ /* 0x001f280000300a00 */
[----:B------:R-:W4:Y:S01]  /*34e70*/  LDL.LU.64 R4, [R1+0x1958] ;  /* 0x0019580001047983 */ /* 0x000f220000300a00 */
[----:B---3--:R-:W-:-:S15]  /*34e80*/  HMMA.16816.F32 R8, R12, R18, R8 ;  /* 0x000000120c08723c */ /* 0x008fde0000001808 */
[----:B------:R-:W-:-:S04]  /*34e90*/  NOP ;  /* 0x0000000000007918 */ /* 0x000fc80000000000 */
[----:B------:R-:W-:Y:S04]  /*34ea0*/  STL.64 [R1+0x160], R8 ;  /* 0x0001600801007387 */ /* 0x000fe80000100a00 */
[----:B------:R0:W-:Y:S04]  /*34eb0*/  STL.64 [R1+0x168], R10 ;  /* 0x0001680a01007387 */ /* 0x0001e80000100a00 */
[----:B0-----:R-:W3:Y:S04]  /*34ec0*/  LDL.LU.64 R10, [R1+0x1950] ;  /* 0x00195000010a7983 */ /* 0x001ee80000300a00 */
[----:B------:R-:W3:Y:S01]  /*34ed0*/  LDL.LU.64 R8, [R1+0x1948] ;  /* 0x0019480001087983 */ /* 0x000ee20000300a00 */
[----:B----4-:R-:W-:-:S15]  /*34ee0*/  HMMA.16816.F32 R4, R12, R2, R4 ;  /* 0x000000020c04723c */ /* 0x010fde0000001804 */
[----:B------:R-:W-:-:S04]  /*34ef0*/  NOP ;  /* 0x0000000000007918 */ /* 0x000fc80000000000 */
[----:B------:R-:W-:Y:S04]  /*34f00*/  STL.64 [R1+0x150], R4 ;  /* 0x0001500401007387 */ /* 0x000fe80000100a00 */
[----:B------:R0:W-:Y:S04]  /*34f10*/  STL.64 [R1+0x158], R6 ;  /* 0x0001580601007387 */ /* 0x0001e80000100a00 */
        /* <DEDUP_REMOVED lines=31> */
[----:B------:R-:W2:Y:S04]  /*35110*/  LDL.LU.64 R24, [R1+0x18f8] ;  /* 0x0018f80001187983 */ /* 0x000ea80000300a00 */
[----:B------:R0:W-:Y:S04]  /*35120*/  STL.64 [R1+0x18c0], R10 ;  /* 0x0018c00a01007387 */ /* 0x0001e80000100a00 */
[----:B0-----:R-:W3:Y:S04]  /*35130*/  LDL.LU R10, [R1+0x1500] ;  /* 0x00150000010a7983 */ /* 0x001ee80000300800 */
[----:B------:R-:W2:Y:S04]  /*35140*/  LDL.LU R11, [R1+0x1508] ;  /* 0x00150800010b7983 */ /* 0x000ea80000300800 */
[----:B------:R0:W-:Y:S04]  /*35150*/  STL.64 [R1+0x18b8], R8 ;  /* 0x0018b80801007387 */ /* 0x0001e80000100a00 */
[----:B0-----:R-:W5:Y:S01]  /*35160*/  LDL.LU R9, [R1+0x14f8] ;  /* 0x0014f80001097983 */ /* 0x001f620000300800 */
[----:B----4-:R-:W-:Y:S01]  /*35170*/  HMMA.16816.F32 R4, R12, R16, R4 ;  /* 0x000000100c04723c */ /* 0x010fe20000001804 */
[----:B------:R-:W-:-:S02]  /*35180*/  IMAD R28, R29, 0x100, R28 ;  /* 0x000001001d1c7824 */ /* 0x000fc400078e021c */
[----:B------:R-:W-:Y:S03]  /*35190*/  STL [R1+0x1890], R16 ;  /* 0x0018901001007387 */ /* 0x000fe60000100800 */
[----:B------:R-:W-:Y:S01]  /*351a0*/  F2FP.F16.E5M2.UNPACK_B R15, R28 ;  /* 0x0000001cff0f723e */ /* 0x000fe200020004ff */
[----:B------:R-:W-:-:S12]  /*351b0*/  STL [R1+0x188c], R17 ;  /* 0x00188c1101007387 */ /* 0x000fd80000100800 */
[----:B------:R-:W-:Y:S04]  /*351c0*/  STL.64 [R1+0x80], R4 ;  /* 0x0000800401007387 */ /* 0x000fe80000100a00 */
[----:B------:R0:W-:Y:S04]  /*351d0*/  STL.64 [R1+0x88], R6 ;  /* 0x0000880601007387 */ /* 0x0001e80000100a00 */
[----:B------:R-:W-:Y:S01]  /*351e0*/  STL [R1+0x1894], R21 ;  /* 0x0018941501007387 */ /* 0x000fe20000100800 */
[----:B---3--:R-:W-:Y:S02]  /*351f0*/  IMAD R22, R22, 0x100, R10 ;  /* 0x0000010016167824 */ /* 0x008fe400078e020a */
[----:B--2---:R-:W-:-:S03]  /*35200*/  IMAD R23, R23, 0x100, R11 ;  /* 0x0000010017177824 */ /* 0x004fc600078e020b */
[----:B------:R-:W-:Y:S02]  /*35210*/  F2FP.F16.E5M2.UNPACK_B R13, R22 ;  /* 0x00000016ff0d723e */ /* 0x000fe400020004ff */
[----:B------:R-:W-:Y:S01]  /*35220*/  F2FP.F16.E5M2.UNPACK_B R14, R23 ;  /* 0x00000017ff0e723e */ /* 0x000fe200020004ff */
[----:B-----5:R-:W-:-:S05]  /*35230*/  IMAD R0, R0, 0x100, R9 ;  /* 0x0000010000007824 */ /* 0x020fca00078e0209 */
[----:B------:R-:W-:-:S07]  /*35240*/  F2FP.F16.E5M2.UNPACK_B R12, R0 ;  /* 0x00000000ff0c723e */ /* 0x000fce00020004ff */
[----:B0-----:R-:W-:Y:S01]  /*35250*/  HMMA.16816.F32 R4, R12, R20, R24 ;  /* 0x000000140c04723c */ /* 0x001fe20000001818 */
[----:B------:R-:W2:-:S15]  /*35260*/  LDL.LU R24, [R1+0x1f0] ;  /* 0x0001f00001187983 */ /* 0x000e9e0000300800 */
[----:B------:R-:W-:-:S03]  /*35270*/  NOP ;  /* 0x0000000000007918 */ /* 0x000fc60000000000 */
        /* <DEDUP_REMOVED lines=121> */
[----:B------:R-:W-:-:S03]  /*35a10*/  IMAD R28, R28, 0x100, R29 ;  /* 0x000001001c1c7824 */ /* 0x000fc600078e021d */
[----:B------:R-:W4:Y:S01]  /*35a20*/  LDL.LU R29, [R1+0x1888] ;  /* 0x00188800011d7983 */ /* 0x000f220000300800 */
[----:B---3--:R-:W-:Y:S03]  /*35a30*/  HMMA.16816.F32 R12, R12, R16, R24 ;  /* 0x000000100c0c723c */ /* 0x008fe60000001818 */
[----:B------:R-:W2:Y:S04]  /*35a40*/  LDL.LU.64 R26, [R1+0x1880] ;  /* 0x00188000011a7983 */ /* 0x000ea80000300a00 */
[----:B------:R-:W2:-:S12]  /*35a50*/  LDL.LU.64 R24, [R1+0x1878] ;  /* 0x0018780001187983 */ /* 0x000e980000300a00 */
[----:B------:R0:W-:Y:S04]  /*35a60*/  STL.64 [R1+0x70], R12 ;  /* 0x0000700c01007387 */ /* 0x0001e80000100a00 */
[----:B------:R1:W-:Y:S01]  /*35a70*/  STL.64 [R1+0x78], R14 ;  /* 0x0000780e01007387 */ /* 0x0003e20000100a00 */
[----:B0-----:R-:W-:Y:S02]  /*35a80*/  F2FP.F16.E5M2.UNPACK_B R12, R0 ;  /* 0x00000000ff0c723e */ /* 0x001fe400020004ff */
[----:B------:R-:W-:Y:S02]  /*35a90*/  F2FP.F16.E5M2.UNPACK_B R13, R22 ;  /* 0x00000016ff0d723e */ /* 0x000fe400020004ff */
[----:B-1----:R-:W-:Y:S02]  /*35aa0*/  F2FP.F16.E5M2.UNPACK_B R14, R23 ;  /* 0x00000017ff0e723e */ /* 0x002fe400020004ff */
[----:B------:R-:W-:Y:S01]  /*35ab0*/  F2FP.F16.E5M2.UNPACK_B R15, R28 ;  /* 0x0000001cff0f723e */ /* 0x000fe200020004ff */
[----:B------:R-:W3:Y:S04]  /*35ac0*/  LDL.LU R0, [R1+0x1534] ;  /* 0x0015340001007983 */ /* 0x000ee80000300800 */
[----:B------:R-:W5:Y:S04]  /*35ad0*/  LDL.LU R22, [R1+0x1548] ;  /* 0x0015480001167983 */ /* 0x000f680000300800 */
[----:B------:R-:W5:Y:S04]  /*35ae0*/  LDL.LU R23, [R1+0x154c] ;  /* 0x00154c0001177983 */ /* 0x000f680000300800 */
        /* <DEDUP_REMOVED lines=30> */
[----:B------:R0:W-:Y:S04]  /*35cd0*/  STL.64 [R1+0x20], R4 ;  /* 0x0000200401007387 */ /* 0x0001e80000100a00 */
[----:B------:R1:W-:Y:S04]  /*35ce0*/  STL.64 [R1+0x28], R6 ;  /* 0x0000280601007387 */ /* 0x0003e80000100a00 */
[----:B0-----:R-:W3:Y:S04]  /*35cf0*/  LDL.LU R4, [R1] ;  /* 0x0000000001047983 */ /* 0x001ee80000300800 */
[----:B------:R-:W3:Y:S04]  /*35d00*/  LDL.LU R5, [R1+0x4] ;  /* 0x0000040001057983 */ /* 0x000ee80000300800 */
[----:B-1----:R-:W3:Y:S01]  /*35d10*/  LDL.LU R6, [R1+0x8] ;  /* 0x0000080001067983 */ /* 0x002ee20000300800 */
[----:B--2---:R-:W-:-:S15]  /*35d20*/  HMMA.16816.F32 R24, R12, R8, R24 ;  /* 0x000000080c18723c */ /* 0x004fde0000001818 */
[----:B------:R-:W-:-:S04]  /*35d30*/  NOP ;  /* 0x0000000000007918 */ /* 0x000fc80000000000 */
[----:B------:R-:W-:Y:S04]  /*35d40*/  STL.64 [R1+0x10], R24 ;  /* 0x0000101801007387 */ /* 0x000fe80000100a00 */
[----:B------:R0:W-:Y:S04]  /*35d50*/  STL [R1+0x18], R26 ;  /* 0x0000181a01007387 */ /* 0x0001e80000100800 */
[----:B0-----:R-:W2:Y:S04]  /*35d60*/  LDL.LU R26, [R1+0x1820] ;  /* 0x00182000011a7983 */ /* 0x001ea80000300800 */
[----:B------:R-:W2:Y:S01]  /*35d70*/  LDL.LU.64 R24, [R1+0x1818] ;  /* 0x0018180001187983 */ /* 0x000ea20000300a00 */
[----:B----4-:R-:W-:-:S07]  /*35d80*/  IMAD.MOV.U32 R7, RZ, RZ, R29 ;  /* 0x000000ffff077224 */ /* 0x010fce00078e001d */
[----:B---3--:R-:W-:Y:S01]  /*35d90*/  HMMA.16816.F32 R8, R12, R10, R4 ;  /* 0x0000000a0c08723c */ /* 0x008fe20000001804 */
[----:B------:R-:W-:Y:S02]  /*35da0*/  IMAD.MOV.U32 R29, RZ, RZ, R27 ;  /* 0x000000ffff1d7224 */ /* 0x000fe400078e001b */
[----:B------:R-:W-:-:S03]  /*35db0*/  IMAD R0, R0, 0x100, R20 ;  /* 0x0000010000007824 */ /* 0x000fc600078e0214 */
[----:B------:R0:W-:Y:S04]  /*35dc0*/  STL [R1+0x16a0], R29 ;  /* 0x0016a01d01007387 */ /* 0x0001e80000100800 */
[----:B------:R-:W3:Y:S04]  /*35dd0*/  LDL.LU R27, [R1+0x1550] ;  /* 0x00155000011b7983 */ /* 0x000ee80000300800 */
[----:B------:R-:W3:Y:S01]  /*35de0*/  LDL.LU R4, [R1+0x1544] ;  /* 0x0015440001047983 */ /* 0x000ee20000300800 */
[----:B------:R-:W-:-:S04]  /*35df0*/  IMAD R2, R28, 0x100, R21 ;  /* 0x000001001c027824 */ /* 0x000fc800078e0215 */
[----:B------:R2:W-:Y:S04]  /*35e00*/  STL.64 [R1], R8 ;  /* 0x0000000801007387 */ /* 0x0005e80000100a00 */
[----:B------:R1:W-:Y:S04]  /*35e10*/  STL.64 [R1+0x8], R10 ;  /* 0x0000080a01007387 */ /* 0x0003e80000100a00 */
[----:B------:R-:W4:Y:S04]  /*35e20*/  LDL.LU R20, [R1+0x388] ;  /* 0x0003880001147983 */ /* 0x000f280000300800 */
[----:B------:R-:W3:Y:S04]  /*35e30*/  LDL.LU R21, [R1+0x38c] ;  /* 0x00038c0001157983 */ /* 0x000ee80000300800 */
[----:B------:R-:W3:Y:S04]  /*35e40*/  LDL.LU R19, [R1+0x37c] ;  /* 0x00037c0001137983 */ /* 0x000ee80000300800 */
[----:B0-----:R-:W3:Y:S04]  /*35e50*/  LDL.LU R29, [R1+0x368] ;  /* 0x00036800011d7983 */ /* 0x001ee80000300800 */
[----:B------:R-:W3:Y:S04]  /*35e60*/  LDL.LU R5, [R1+0x35c] ;  /* 0x00035c0001057983 */ /* 0x000ee80000300800 */
[----:B------:R-:W3:Y:S01]  /*35e70*/  LDL.LU R28, [R1+0x348] ;  /* 0x00034800011c7983 */ /* 0x000ee20000300800 */
[----:B--2---:R-:W-:-:S02]  /*35e80*/  IMAD.MOV.U32 R8, RZ, RZ, R24 ;  /* 0x000000ffff087224 */ /* 0x004fc400078e0018 */
[----:B------:R-:W-:Y:S01]  /*35e90*/  IMAD.MOV.U32 R9, RZ, RZ, R25 ;  /* 0x000000ffff097224 */ /* 0x000fe200078e0019 */
[----:B------:R-:W2:Y:S04]  /*35ea0*/  LDL.LU R24, [R1+0x1810] ;  /* 0x0018100001187983 */ /* 0x000ea80000300800 */
[----:B------:R-:W2:Y:S01]  /*35eb0*/  LDL.LU R25, [R1+0x180c] ;  /* 0x00180c0001197983 */ /* 0x000ea20000300800 */
[----:B-1----:R-:W-:-:S03]  /*35ec0*/  IMAD.MOV.U32 R10, RZ, RZ, R26 ;  /* 0x000000ffff0a7224 */ /* 0x002fc600078e001a */
[----:B------:R-:W2:Y:S04]  /*35ed0*/  LDL.LU R26, [R1+0x1808] ;  /* 0x00180800011a7983 */ /* 0x000ea80000300800 */
[----:B------:R-:W2:Y:S04]  /*35ee0*/  LDL.LU R11, [R1+0x1bc] ;  /* 0x0001bc00010b7983 */ /* 0x000ea80000300800 */
[----:B------:R-:W3:Y:S04]  /*35ef0*/  LDL.LU R18, [R1+0x378] ;  /* 0x0003780001127983 */ /* 0x000ee80000300800 */
[----:B--2---:R-:W-:Y:S04]  /*35f00*/  STL.64 [R1+0x17e0], R10 ;  /* 0x0017e00a01007387 */ /* 0x004fe80000100a00 */
[----:B------:R0:W-:Y:S04]  /*35f10*/  STL.64 [R1+0x17d8], R8 ;  /* 0x0017d80801007387 */ /* 0x0001e80000100a00 */
[----:B0-----:R-:W2:Y:S01]  /*35f20*/  LDL.LU R8, [R1+0x1d0] ;  /* 0x0001d00001087983 */ /* 0x001ea20000300800 */
[----:B------:R-:W-:-:S02]  /*35f30*/  IMAD.MOV.U32 R10, RZ, RZ, R25 ;  /* 0x000000ffff0a7224 */ /* 0x000fc400078e0019 */
[----:B------:R-:W-:Y:S02]  /*35f40*/  IMAD.MOV.U32 R11, RZ, RZ, R26 ;  /* 0x000000ffff0b7224 */ /* 0x000fe400078e001a */
[----:B------:R-:W-:Y:S02]  /*35f50*/  IMAD.MOV.U32 R9, RZ, RZ, R24 ;  /* 0x000000ffff097224 */ /* 0x000fe400078e0018 */
[----:B------:R-:W4:Y:S04]  /*35f60*/  LDL.LU R24, [R1+0x1804] ;  /* 0x0018040001187983 */ /* 0x000f280000300800 */
[----:B------:R-:W4:Y:S04]  /*35f70*/  LDL.LU R25, [R1+0x1800] ;  /* 0x0018000001197983 */ /* 0x000f280000300800 */
[----:B------:R-:W4:Y:S04]  /*35f80*/  LDL.LU R26, [R1+0x17fc] ;  /* 0x0017fc00011a7983 */ /* 0x000f280000300800 */
[----:B------:R-:W-:Y:S01]  /*35f90*/  STL.64 [R1+0x17f0], R10 ;  /* 0x0017f00a01007387 */ /* 0x000fe20000100a00 */
[----:B-----5:R-:W-:-:S02]  /*35fa0*/  IMAD R3, R22, 0x100, R23 ;  /* 0x0000010016037824 */ /* 0x020fc400078e0217 */
[----:B---3--:R-:W-:Y:S01]  /*35fb0*/  IMAD R4, R4, 0x100, R27 ;  /* 0x0000010004047824 */ /* 0x008fe200078e021b */
[----:B--2---:R0:W-:Y:S04]  /*35fc0*/  STL.64 [R1+0x17e8], R8 ;  /* 0x0017e80801007387 */ /* 0x0041e80000100a00 */
[----:B0-----:R-:W2:Y:S04]  /*35fd0*/  LDL.LU R8, [R1+0x1e0] ;  /* 0x0001e00001087983 */ /* 0x001ea80000300800 */
[----:B------:R-:W2:Y:S04]  /*35fe0*/  LDL.LU R9, [R1+0x1e4] ;  /* 0x0001e40001097983 */ /* 0x000ea80000300800 */
[----:B------:R-:W2:Y:S04]  /*35ff0*/  LDL.LU R10, [R1+0x1e8] ;  /* 0x0001e800010a7983 */ /* 0x000ea80000300800 */
[----:B------:R-:W2:Y:S04]  /*36000*/  LDL.LU R11, [R1+0x1ec] ;  /* 0x0001ec00010b7983 */ /* 0x000ea80000300800 */
[----:B------:R-:W3:Y:S04]  /*36010*/  LDL.LU R6, [R1+0x36c] ;  /* 0x00036c0001067983 */ /* 0x000ee80000300800 */
[----:B------:R-:W5:Y:S04]  /*36020*/  LDL.LU R7, [R1+0x358] ;  /* 0x0003580001077983 */ /* 0x000f680000300800 */
[----:B------:R-:W2:Y:S04]  /*36030*/  LDL.LU R23, [R1+0x34c] ;  /* 0x00034c0001177983 */ /* 0x000ea80000300800 */
[----:B------:R-:W2:Y:S04]  /*36040*/  LDL.LU R22, [R1+0x328] ;  /* 0x0003280001167983 */ /* 0x000ea80000300800 */
[----:B------:R-:W2:Y:S01]  /*36050*/  LDL.LU R27, [R1+0x17f8] ;  /* 0x0017f800011b7983 */ /* 0x000ea20000300800 */
[----:B----4-:R-:W-:-:S02]  /*36060*/  F2FP.F16.E5M2.UNPACK_B R20, R20.H1 ;  /* 0x00000014ff14723e */ /* 0x010fc400030004ff */
[----:B------:R-:W-:Y:S01]  /*36070*/  F2FP.F16.E5M2.UNPACK_B R21, R21.H1 ;  /* 0x00000015ff15723e */ /* 0x000fe200030004ff */
[----:B--2---:R-:W-:Y:S01]  /*36080*/  HMMA.16816.F32 R24, R12, R16, R24 ;  /* 0x000000100c18723c */ /* 0x004fe20000001818 */
[----:B------:R-:W-:Y:S02]  /*36090*/  F2FP.F16.E5M2.UNPACK_B R12, R0 ;  /* 0x00000000ff0c723e */ /* 0x000fe400020004ff */
[----:B------:R-:W-:Y:S02]  /*360a0*/  F2FP.F16.E5M2.UNPACK_B R13, R2 ;  /* 0x00000002ff0d723e */ /* 0x000fe400020004ff */
[----:B------:R-:W-:Y:S02]  /*360b0*/  F2FP.F16.E5M2.UNPACK_B R14, R3 ;  /* 0x00000003ff0e723e */ /* 0x000fe400020004ff */
[----:B------:R-:W-:-:S07]  /*360c0*/  F2FP.F16.E5M2.UNPACK_B R15, R4 ;  /* 0x00000004ff0f723e */ /* 0x000fce00020004ff */
[----:B------:R-:W-:Y:S05]  /*360d0*/  HMMA.16816.F32 R8, R12, R20, R8 ;  /* 0x000000140c08723c */ /* 0x000fea0000001808 */
        /* <DEDUP_REMOVED lines=8> */
[----:B0-----:R-:W4:Y:S04]  /*36160*/  LDL.LU.64 R10, [R1+0x17f0] ;  /* 0x0017f000010a7983 */ /* 0x001f280000300a00 */
[----:B------:R-:W4:Y:S01]  /*36170*/  LDL.LU.64 R8, [R1+0x17e8] ;  /* 0x0017e80001087983 */ /* 0x000f220000300a00 */
[----:B------:R-:W-:-:S02]  /*36180*/  F2FP.F16.E5M2.UNPACK_B R18, R18.H1 ;  /* 0x00000012ff12723e */ /* 0x000fc400030004ff */
[----:B------:R-:W-:Y:S01]  /*36190*/  F2FP.F16.E5M2.UNPACK_B R19, R19.H1 ;  /* 0x00000013ff13723e */ /* 0x000fe200030004ff */
[----:B------:R-:W-:Y:S04]  /*361a0*/  STL [R1+0x17ac], R20 ;  /* 0x0017ac1401007387 */ /* 0x000fe80000100800 */
[----:B------:R-:W-:Y:S02]  /*361b0*/  STL [R1+0x17a8], R21 ;  /* 0x0017a81501007387 */ /* 0x000fe40000100800 */
[----:B----4-:R-:W-:-:S15]  /*361c0*/  HMMA.16816.F32 R8, R12, R18, R8 ;  /* 0x000000120c08723c */ /* 0x010fde0000001808 */
[----:B------:R-:W-:-:S04]  /*361d0*/  NOP ;  /* 0x0000000000007918 */ /* 0x000fc80000000000 */
[----:B------:R-:W-:Y:S04]  /*361e0*/  STL.64 [R1+0x420], R8 ;  /* 0x0004200801007387 */ /* 0x000fe80000100a00 */
[----:B------:R0:W-:Y:S04]  /*361f0*/  STL.64 [R1+0x428], R10 ;  /* 0x0004280a01007387 */ /* 0x0001e80000100a00 */
[----:B0-----:R-:W4:Y:S04]  /*36200*/  LDL.LU.64 R10, [R1+0x17e0] ;  /* 0x0017e000010a7983 */ /* 0x001f280000300a00 */
[----:B------:R-:W4:Y:S04]  /*36210*/  LDL.LU.64 R8, [R1+0x17d8] ;  /* 0x0017d80001087983 */ /* 0x000f280000300a00 */
[----:B------:R0:W-:Y:S04]  /*36220*/  STL [R1+0x17b4], R18 ;  /* 0x0017b41201007387 */ /* 0x0001e80000100800 */
[----:B------:R1:W-:Y:S04]  /*36230*/  STL [R1+0x17b0], R19 ;  /* 0x0017b01301007387 */ /* 0x0003e80000100800 */
[----:B------:R-:W2:Y:S04]  /*36240*/  LDL.LU R16, [R1+0x1c0] ;  /* 0x0001c00001107983 */ /* 0x000ea80000300800 */
[----:B------:R-:W2:Y:S04]  /*36250*/  LDL.LU R17, [R1+0x1c4] ;  /* 0x0001c40001117983 */ /* 0x000ea80000300800 */
[----:B0-----:R-:W2:Y:S04]  /*36260*/  LDL.LU R18, [R1+0x1c8] ;  /* 0x0001c80001127983 */ /* 0x001ea80000300800 */
[----:B-1----:R-:W2:Y:S01]  /*36270*/  LDL.LU R19, [R1+0x1cc] ;  /* 0x0001cc0001137983 */ /* 0x002ea20000300800 */
[----:B------:R-:W-:-:S02]  /*36280*/  F2FP.F16.E5M2.UNPACK_B R2, R29.H1 ;  /* 0x0000001dff02723e */ /* 0x000fc400030004ff */
[----:B---3--:R-:W-:Y:S02]  /*36290*/  F2FP.F16.E5M2.UNPACK_B R3, R6.H1 ;  /* 0x00000006ff03723e */ /* 0x008fe400030004ff */
[----:B-----5:R-:W-:Y:S02]  /*362a0*/  F2FP.F16.E5M2.UNPACK_B R4, R7.H1 ;  /* 0x00000007ff04723e */ /* 0x020fe400030004ff */
[----:B------:R-:W-:Y:S02]  /*362b0*/  F2FP.F16.E5M2.UNPACK_B R5, R5.H1 ;  /* 0x00000005ff05723e */ /* 0x000fe400030004ff */
[----:B------:R-:W-:Y:S02]  /*362c0*/  F2FP.F16.E5M2.UNPACK_B R6, R28.H1 ;  /* 0x0000001cff06723e */ /* 0x000fe400030004ff */
[----:B------:R-:W-:Y:S01]  /*362d0*/  F2FP.F16.E5M2.UNPACK_B R7, R23.H1 ;  /* 0x00000017ff07723e */ /* 0x000fe200030004ff */
[----:B--2---:R-:W-:-:S15]  /*362e0*/  HMMA.16816.F32 R16, R12, R2, R16 ;  /* 0x000000020c10723c */ /* 0x004fde0000001810 */
[----:B------:R-:W-:-:S04]  /*362f0*/  NOP ;  /* 0x0000000000007918 */ /* 0x000fc80000000000 */
[----:B------:R-:W-:Y:S04]  /*36300*/  STL.64 [R1+0x410], R16 ;  /* 0x0004101001007387 */ /* 0x000fe80000100a00 */
[----:B------:R4:W-:Y:S02]  /*36310*/  STL.64 [R1+0x418], R18 ;  /* 0x0004181201007387 */ /* 0x0009e40000100a00 */
[----:B----4-:R-:W-:-:S15]  /*36320*/  HMMA.16816.F32 R16, R12, R4, R8 ;  /* 0x000000040c10723c */ /* 0x010fde0000001808 */
[----:B------:R-:W-:-:S04]  /*36330*/  NOP ;  /* 0x0000000000007918 */ /* 0x000fc80000000000 */
[----:B------:R-:W-:Y:S04]  /*36340*/  STL.64 [R1+0x400], R16 ;  /* 0x0004001001007387 */ /* 0x000fe80000100a00 */
[----:B------:R0:W-:Y:S02]  /*36350*/  STL.64 [R1+0x408], R18 ;  /* 0x0004081201007387 */ /* 0x0001e40000100a00 */
[----:B0-----:R-:W-:Y:S02]  /*36360*/  HMMA.16816.F32 R16, R12, R6, R24 ;  /* 0x000000060c10723c */ /* 0x001fe40000001818 */
[----:B------:R-:W-:Y:S04]  /*36370*/  STL.64 [R1+0x1770], R6 ;  /* 0x0017700601007387 */ /* 0x000fe80000100a00 */
[----:B------:R-:W-:-:S13]  /*36380*/  STL.64 [R1+0x1768], R4 ;  /* 0x0017680401007387 */ /* 0x000fda0000100a00 */
[----:B------:R-:W-:Y:S04]  /*36390*/  STL.64 [R1+0x3f0], R16 ;  /* 0x0003f01001007387 */ /* 0x000fe80000100a00 */
[----:B------:R-:W-:Y:S04]  /*363a0*/  STL.64 [R1+0x3f8], R18 ;  /* 0x0003f81201007387 */ /* 0x000fe80000100a00 */
[----:B------:R-:W2:Y:S04]  /*363b0*/  LDL.LU R24, [R1+0x1574] ;  /* 0x0015740001187983 */ /* 0x000ea80000300800 */
        /* <DEDUP_REMOVED lines=12> */
[----:B------:R-:W5:Y:S01]  /*36480*/  LDL.LU R7, [R1+0x15c] ;  /* 0x00015c0001077983 */ /* 0x000f620000300800 */
[----:B------:R-:W-:-:S03]  /*36490*/  F2FP.F16.E5M2.UNPACK_B R8, R22.H1 ;  /* 0x00000016ff08723e */ /* 0x000fc600030004ff */
[----:B-----5:R-:W-:Y:S04]  /*364a0*/  STL.64 [R1+0x1780], R6 ;  /* 0x0017800601007387 */ /* 0x020fe80000100a00 */
[----:B----4-:R0:W-:Y:S04]  /*364b0*/  STL.64 [R1+0x1778], R4 ;  /* 0x0017780401007387 */ /* 0x0101e80000100a00 */
[----:B0-----:R-:W4:Y:S04]  /*364c0*/  LDL.LU R4, [R1+0x160] ;  /* 0x0001600001047983 */ /* 0x001f280000300800 */
[----:B------:R-:W4:Y:S04]  /*364d0*/  LDL.LU R5, [R1+0x164] ;  /* 0x0001640001057983 */ /* 0x000f280000300800 */
        /* <DEDUP_REMOVED lines=9> */
[----:B------:R-:W3:Y:S04]  /*36570*/  LDL.LU R21, [R1+0x1570] ;  /* 0x0015700001157983 */ /* 0x000ee80000300800 */
[----:B--2---:R-:W-:Y:S04]  /*36580*/  STL.64 [R1+0x17c0], R22 ;  /* 0x0017c01601007387 */ /* 0x004fe80000100a00 */
[----:B---3--:R0:W-:Y:S04]  /*36590*/  STL.64 [R1+0x17b8], R20 ;  /* 0x0017b81401007387 */ /* 0x0081e80000100a00 */
[----:B0-----:R-:W2:Y:S04]  /*365a0*/  LDL.LU R20, [R1+0x180] ;  /* 0x0001800001147983 */ /* 0x001ea80000300800 */
[----:B------:R-:W2:Y:S04]  /*365b0*/  LDL.LU R21, [R1+0x184] ;  /* 0x0001840001157983 */ /* 0x000ea80000300800 */
[----:B------:R-:W3:Y:S04]  /*365c0*/  LDL.LU R22, [R1+0x188] ;  /* 0x0001880001167983 */ /* 0x000ee80000300800 */
[----:B------:R-:W3:Y:S04]  /*365d0*/  LDL.LU R23, [R1+0x18c] ;  /* 0x00018c0001177983 */ /* 0x000ee80000300800 */
[----:B------:R-:W2:Y:S04]  /*365e0*/  LDL.LU R9, [R1+0x32c] ;  /* 0x00032c0001097983 */ /* 0x000ea80000300800 */
[----:B------:R-:W4:Y:S04]  /*365f0*/  LDL.LU R10, [R1+0x338] ;  /* 0x00033800010a7983 */ /* 0x000f280000300800 */
        /* <DEDUP_REMOVED lines=9> */
[----:B-----5:R-:W-:Y:S04]  /*36690*/  STL.64 [R1+0x1790], R6 ;  /* 0x0017900601007387 */ /* 0x020fe80000100a00 */
[----:B----4-:R0:W-:Y:S04]  /*366a0*/  STL.64 [R1+0x1788], R4 ;  /* 0x0017880401007387 */ /* 0x0101e80000100a00 */
[----:B0-----:R-:W4:Y:S04]  /*366b0*/  LDL.LU R4, [R1+0x170] ;  /* 0x0001700001047983 */ /* 0x001f280000300800 */
        /* <DEDUP_REMOVED lines=8> */
[----:B------:R-:W4:Y:S04]  /*36740*/  LDL.LU R6, [R1+0x108] ;  /* 0x0001080001067983 */ /* 0x000f280000300800 */
[----:B------:R-:W4:Y:S04]  /*36750*/  LDL.LU R7, [R1+0x10c] ;  /* 0x00010c0001077983 */ /* 0x000f280000300800 */
[----:B------:R-:W-:Y:S04]  /*36760*/  STL.64 [R1+0x1750], R26 ;  /* 0x0017501a01007387 */ /* 0x000fe80000100a00 */
[----:B------:R0:W-:Y:S04]  /*36770*/  STL.64 [R1+0x1748], R24 ;  /* 0x0017481801007387 */ /* 0x0001e80000100a00 */
[----:B0-----:R-:W5:Y:S04]  /*36780*/  LDL.LU R24, [R1+0x130] ;  /* 0x0001300001187983 */ /* 0x001f680000300800 */
[----:B------:R-:W5:Y:S04]  /*36790*/  LDL.LU R25, [R1+0x134] ;  /* 0x0001340001197983 */ /* 0x000f680000300800 */
[----:B------:R-:W3:Y:S04]  /*367a0*/  LDL.LU R26, [R1+0x138] ;  /* 0x00013800011a7983 */ /* 0x000ee80000300800 */
[----:B------:R-:W3:Y:S01]  /*367b0*/  LDL.LU R27, [R1+0x13c] ;  /* 0x00013c00011b7983 */ /* 0x000ee20000300800 */
[----:B--2---:R-:W-:Y:S03]  /*367c0*/  HMMA.16816.F32 R20, R12, R8, R20 ;  /* 0x000000080c14723c */ /* 0x004fe60000001814 */
[----:B---3--:R-:W-:Y:S04]  /*367d0*/  STL.64 [R1+0x1760], R26 ;  /* 0x0017601a01007387 */ /* 0x008fe80000100a00 */
[----:B-----5:R0:W-:Y:S04]  /*367e0*/  STL.64 [R1+0x1758], R24 ;  /* 0x0017581801007387 */ /* 0x0201e80000100a00 */
[----:B0-----:R-:W2:Y:S04]  /*367f0*/  LDL.LU R24, [R1+0x140] ;  /* 0x0001400001187983 */ /* 0x001ea80000300800 */
[----:B------:R-:W2:Y:S04]  /*36800*/  LDL.LU R25, [R1+0x144] ;  /* 0x0001440001197983 */ /* 0x000ea80000300800 */
[----:B------:R-:W2:Y:S04]  /*36810*/  LDL.LU R26, [R1+0x148] ;  /* 0x00014800011a7983 */ /* 0x000ea80000300800 */
[----:B------:R-:W2:Y:S04]  /*36820*/  LDL.LU R27, [R1+0x14c] ;  /* 0x00014c00011b7983 */ /* 0x000ea80000300800 */
[----:B------:R-:W3:Y:S04]  /*36830*/  LDL.LU R29, [R1+0x1588] ;  /* 0x00158800011d7983 */ /* 0x000ee80000300800 */
[----:B------:R-:W-:Y:S04]  /*36840*/  STL.64 [R1+0x3e0], R20 ;  /* 0x0003e01401007387 */ /* 0x000fe80000100a00 */
[----:B------:R0:W-:Y:S04]  /*36850*/  STL.64 [R1+0x3e8], R22 ;  /* 0x0003e81601007387 */ /* 0x0001e80000100a00 */
[----:B0-----:R-:W5:Y:S04]  /*36860*/  LDL.LU.64 R22, [R1+0x17d0] ;  /* 0x0017d00001167983 */ /* 0x001f680000300a00 */
[----:B------:R-:W5:Y:S01]  /*36870*/  LDL.LU.64 R20, [R1+0x17c8] ;  /* 0x0017c80001147983 */ /* 0x000f620000300a00 */
[----:B------:R-:W-:-:S02]  /*36880*/  F2FP.F16.E5M2.UNPACK_B R10, R10.H1 ;  /* 0x0000000aff0a723e */ /* 0x000fc400030004ff */
[----:B------:R-:W-:-:S07]  /*36890*/  F2FP.F16.E5M2.UNPACK_B R11, R11.H1 ;  /* 0x0000000bff0b723e */ /* 0x000fce00030004ff */
[----:B-----5:R-:W-:-:S15]  /*368a0*/  HMMA.16816.F32 R20, R12, R10, R20 ;  /* 0x0000000a0c14723c */ /* 0x020fde0000001814 */
[----:B------:R-:W-:-:S04]  /*368b0*/  NOP ;  /* 0x0000000000007918 */ /* 0x000fc80000000000 */
[----:B------:R-:W-:Y:S04]  /*368c0*/  STL.64 [R1+0x3d0], R20 ;  /* 0x0003d01401007387 */ /* 0x000fe80000100a00 */
[----:B------:R0:W-:Y:S04]  /*368d0*/  STL.64 [R1+0x3d8], R22 ;  /* 0x0003d81601007387 */ /* 0x0001e80000100a00 */
[----:B0-----:R-:W5:Y:S04]  /*368e0*/  LDL.LU.64 R22, [R1+0x17c0] ;  /* 0x0017c00001167983 */ /* 0x001f680000300a00 */
[----:B------:R-:W2:Y:S01]  /*368f0*/  LDL.LU.64 R20, [R1+0x17b8] ;  /* 0x0017b80001147983 */ /* 0x000ea20000300a00 */
[----:B------:R-:W-:-:S02]  /*36900*/  F2FP.F16.E5M2.UNPACK_B R16, R16.H1 ;  /* 0x00000010ff10723e */ /* 0x000fc400030004ff */
[----:B------:R-:W-:Y:S01]  /*36910*/  F2FP.F16.E5M2.UNPACK_B R17, R17.H1 ;  /* 0x00000011ff11723e */ /* 0x000fe200030004ff */
[----:B------:R-:W-:Y:S02]  /*36920*/  IMAD R0, R0, 0x100, R18 ;  /* 0x0000010000007824 */ /* 0x000fe400078e0212 */
[----:B------:R-:W3:Y:S04]  /*36930*/  LDL.LU R18, [R1+0x17b4] ;  /* 0x0017b40001127983 */ /* 0x000ee80000300800 */
[----:B----4-:R-:W-:Y:S01]  /*36940*/  HMMA.16816.F32 R12, R12, R16, R4 ;  /* 0x000000100c0c723c */ /* 0x010fe20000001804 */
[----:B-----5:R-:W-:Y:S02]  /*36950*/  IMAD R22, R22, 0x100, R19 ;  /* 0x0000010016167824 */ /* 0x020fe400078e0213 */
[----:B--2---:R-:W-:Y:S01]  /*36960*/  IMAD R23, R23, 0x100, R20 ;  /* 0x0000010017177824 */ /* 0x004fe200078e0214 */
[----:B------:R-:W3:Y:S04]  /*36970*/  LDL.LU R19, [R1+0x17b0] ;  /* 0x0017b00001137983 */ /* 0x000ee80000300800 */
[----:B------:R-:W2:Y:S01]  /*36980*/  LDL.LU R20, [R1+0x17ac] ;  /* 0x0017ac0001147983 */ /* 0x000ea20000300800 */
[----:B------:R-:W-:-:S03]  /*36990*/  IMAD R28, R28, 0x100, R21 ;  /* 0x000001001c1c7824 */ /* 0x000fc600078e0215 */
[----:B------:R-:W2:Y:S04]  /*369a0*/  LDL.LU R21, [R1+0x17a8] ;  /* 0x0017a80001157983 */ /* 0x000ea80000300800 */
[----:B------:R-:W2:Y:S04]  /*369b0*/  LDL.LU.64 R6, [R1+0x17a0] ;  /* 0x0017a00001067983 */ /* 0x000ea80000300a00 */
[----:B------:R-:W2:Y:S04]  /*369c0*/  LDL.LU.64 R4, [R1+0x1798] ;  /* 0x0017980001047983 */ /* 0x000ea80000300a00 */
[----:B------:R0:W-:Y:S04]  /*369d0*/  STL [R1+0x1730], R17 ;  /* 0x0017301101007387 */ /* 0x0001e80000100800 */
[----:B0-----:R-:W4:Y:S04]  /*369e0*/  LDL.LU R17, [R1+0x1578] ;  /* 0x0015780001117983 */ /* 0x001f280000300800 */
        /* <DEDUP_REMOVED lines=47> */
[----:B------:R-:W5:Y:S01]  /*36ce0*/  LDL.LU.64 R24, [R1+0x1738] ;  /* 0x0017380001187983 */ /* 0x000f620000300a00 */
[----:B---3--:R-:W-:Y:S03]  /*36cf0*/  HMMA.16816.F32 R4, R12, R10, R4 ;  /* 0x0000000a0c04723c */ /* 0x008fe60000001804 */
[----:B------:R-:W-:Y:S04]  /*36d00*/  STL.64 [R1+0x16d8], R10 ;  /* 0x0016d80a01007387 */ /* 0x000fe80000100a00 */
[----:B------:R-:W-:-:S12]  /*36d10*/  STL.64 [R1+0x16d0], R8 ;  /* 0x0016d00801007387 */ /* 0x000fd80000100a00 */
[----:B------:R-:W-:Y:S04]  /*36d20*/  STL.64 [R1+0x2c0], R4 ;  /* 0x0002c00401007387 */ /* 0x000fe80000100a00 */
[----:B------:R-:W-:Y:S01]  /*36d30*/  STL.64 [R1+0x2c8], R6 ;  /* 0x0002c80601007387 */ /* 0x000fe20000100a00 */
[----:B--2---:R-:W-:Y:S02]  /*36d40*/  IMAD R23, R29, 0x100, R27 ;  /* 0x000001001d177824 */ /* 0x004fe400078e021b */
[----:B-----5:R-:W-:Y:S02]  /*36d50*/  IMAD R22, R26, 0x100, R25 ;  /* 0x000001001a167824 */ /* 0x020fe400078e0219 */
[----:B----4-:R-:W-:-:S03]  /*36d60*/  IMAD R0, R24, 0x100, R17 ;  /* 0x0000010018007824 */ /* 0x010fc600078e0211 */
        /* <DEDUP_REMOVED lines=19> */
[----:B----4-:R0:W-:Y:S04]  /*36ea0*/  STL [R1+0x16a4], R29 ;  /* 0x0016a41d01007387 */ /* 0x0101e80000100800 */
[----:B0-----:R-:W4:Y:S04]  /*36eb0*/  LDL.LU R29, [R1+0x15ac] ;  /* 0x0015ac00011d7983 */ /* 0x001f280000300800 */
[----:B----4-:R0:W-:Y:S04]  /*36ec0*/  STL [R1+0x16a8], R29 ;  /* 0x0016a81d01007387 */ /* 0x0101e80000100800 */
[----:B0-----:R-:W4:Y:S04]  /*36ed0*/  LDL.LU R29, [R1+0x15a0] ;  /* 0x0015a000011d7983 */ /* 0x001f280000300800 */
[----:B----4-:R0:W-:Y:S04]  /*36ee0*/  STL [R1+0x16ac], R29 ;  /* 0x0016ac1d01007387 */ /* 0x0101e80000100800 */
[----:B0-----:R-:W4:Y:S04]  /*36ef0*/  LDL.LU R29, [R1+0x1598] ;  /* 0x00159800011d7983 */ /* 0x001f280000300800 */
        /* <DEDUP_REMOVED lines=16> */
[----:B--2---:R-:W-:Y:S04]  /*37000*/  STL.64 [R1+0x16e8], R10 ;  /* 0x0016e80a01007387 */ /* 0x004fe80000100a00 */
[----:B-----5:R0:W-:Y:S04]  /*37010*/  STL.64 [R1+0x16e0], R8 ;  /* 0x0016e00801007387 */ /* 0x0201e80000100a00 */
[----:B0-----:R-:W2:Y:S04]  /*37020*/  LDL.LU R8, [R1+0xc0] ;  /* 0x0000c00001087983 */ /* 0x001ea80000300800 */
[----:B------:R-:W2:Y:S04]  /*37030*/  LDL.LU R9, [R1+0xc4] ;  /* 0x0000c40001097983 */ /* 0x000ea80000300800 */
[----:B------:R-:W5:Y:S04]  /*37040*/  LDL.LU R10, [R1+0xc8] ;  /* 0x0000c800010a7983 */ /* 0x000f680000300800 */
[----:B------:R-:W5:Y:S04]  /*37050*/  LDL.LU R11, [R1+0xcc] ;  /* 0x0000cc00010b7983 */ /* 0x000f680000300800 */
[----:B------:R-:W2:Y:S04]  /*37060*/  LDL.LU R20, [R1+0x80] ;  /* 0x0000800001147983 */ /* 0x000ea80000300800 */
[----:B------:R-:W3:Y:S04]  /*37070*/  LDL.LU R21, [R1+0x84] ;  /* 0x0000840001157983 */ /* 0x000ee80000300800 */
[----:B------:R-:W3:Y:S04]  /*37080*/  LDL.LU R22, [R1+0x88] ;  /* 0x0000880001167983 */ /* 0x000ee80000300800 */
[----:B------:R-:W3:Y:S04]  /*37090*/  LDL.LU R23, [R1+0x8c] ;  /* 0x00008c0001177983 */ /* 0x000ee80000300800 */
        /* <DEDUP_REMOVED lines=30> */
[----:B------:R-:W-:-:S03]  /*37280*/  IMAD R28, R28, 0x100, R17 ;  /* 0x000001001c1c7824 */ /* 0x000fc600078e0211 */
[----:B---3--:R-:W-:Y:S04]  /*37290*/  STL.64 [R1+0x16c8], R26 ;  /* 0x0016c81a01007387 */ /* 0x008fe80000100a00 */
[----:B--2---:R0:W-:Y:S04]  /*372a0*/  STL.64 [R1+0x16c0], R24 ;  /* 0x0016c01801007387 */ /* 0x0041e80000100a00 */
[----:B0-----:R-:W2:Y:S04]  /*372b0*/  LDL.LU R24, [R1+0xa0] ;  /* 0x0000a00001187983 */ /* 0x001ea80000300800 */
[----:B------:R-:W2:Y:S04]  /*372c0*/  LDL.LU R25, [R1+0xa4] ;  /* 0x0000a40001197983 */ /* 0x000ea80000300800 */
[----:B------:R-:W2:Y:S04]  /*372d0*/  LDL.LU R26, [R1+0xa8] ;  /* 0x0000a800011a7983 */ /* 0x000ea80000300800 */
[----:B------:R-:W2:Y:S04]  /*372e0*/  LDL.LU R27, [R1+0xac] ;  /* 0x0000ac00011b7983 */ /* 0x000ea80000300800 */
[----:B------:R-:W3:Y:S02]  /*372f0*/  LDL.LU R17, [R1+0x1730] ;  /* 0x0017300001117983 */ /* 0x000ee40000300800 */
[----:B---3--:R-:W-:Y:S02]  /*37300*/  HMMA.16816.F32 R12, R12, R16, R20 ;  /* 0x000000100c0c723c */ /* 0x008fe40000001814 */
[----:B------:R-:W3:Y:S04]  /*37310*/  LDL.LU.64 R22, [R1+0x1728] ;  /* 0x0017280001167983 */ /* 0x000ee80000300a00 */
[----:B------:R-:W2:-:S13]  /*37320*/  LDL.LU.64 R20, [R1+0x1720] ;  /* 0x0017200001147983 */ /* 0x000e9a0000300a00 */
[----:B------:R0:W-:Y:S04]  /*37330*/  STL.64 [R1+0x440], R12 ;  /* 0x0004400c01007387 */ /* 0x0001e80000100a00 */
[----:B------:R1:W-:Y:S01]  /*37340*/  STL.64 [R1+0x448], R14 ;  /* 0x0004480e01007387 */ /* 0x0003e20000100a00 */
[----:B0-----:R-:W-:Y:S02]  /*37350*/  F2FP.F16.E5M2.UNPACK_B R12, R0 ;  /* 0x00000000ff0c723e */ /* 0x001fe400020004ff */
[----:B-1----:R-:W-:Y:S01]  /*37360*/  F2FP.F16.E5M2.UNPACK_B R15, R28 ;  /* 0x0000001cff0f723e */ /* 0x002fe200020004ff */
[----:B------:R-:W4:Y:S01]  /*37370*/  LDL.LU R0, [R1+0x1594] ;  /* 0x0015940001007983 */ /* 0x000f220000300800 */
[----:B---3--:R-:W-:Y:S02]  /*37380*/  F2FP.F16.E5M2.UNPACK_B R13, R22 ;  /* 0x00000016ff0d723e */ /* 0x008fe400020004ff */
[----:B------:R-:W-:Y:S01]  /*37390*/  F2FP.F16.E5M2.UNPACK_B R14, R23 ;  /* 0x00000017ff0e723e */ /* 0x000fe200020004ff */
        /* <DEDUP_REMOVED lines=9> */
[C---:B-----5:R-:W-:Y:S08]  /*37430*/  HMMA.16816.F32 R4, R12.reuse, R2, R4 ;  /* 0x000000020c04723c */ /* 0x060ff00000001804 */
        /* <DEDUP_REMOVED lines=8> */
[----:B0-----:R-:W5:Y:S04]  /*374c0*/  LDL.LU.64 R6, [R1+0x16f8] ;  /* 0x0016f80001067983 */ /* 0x001f680000300a00 */
[----:B------:R-:W2:Y:S02]  /*374d0*/  LDL.LU.64 R4, [R1+0x16f0] ;  /* 0x0016f00001047983 */ /* 0x000ea40000300a00 */
[----:B--2---:R-:W-:-:S15]  /*374e0*/  HMMA.16816.F32 R8, R12, R4, R8 ;  /* 0x000000040c08723c */ /* 0x004fde0000001808 */
        /* <DEDUP_REMOVED lines=17> */
[----:B----4-:R-:W-:Y:S01]  /*37600*/  IMAD R0, R0, 0x100, R29 ;  /* 0x0000010000007824 */ /* 0x010fe200078e021d */
[----:B--2---:R-:W-:-:S15]  /*37610*/  HMMA.16816.F32 R24, R12, R10, R24 ;  /* 0x0000000a0c18723c */ /* 0x004fde0000001818 */
[----:B------:R-:W-:-:S04]  /*37620*/  NOP ;  /* 0x0000000000007918 */ /* 0x000fc80000000000 */
[----:B------:R-:W-:Y:S04]  /*37630*/  STL.64 [R1+0x250], R24 ;  /* 0x0002501801007387 */ /* 0x000fe80000100a00 */
[----:B------:R0:W-:Y:S04]  /*37640*/  STL.64 [R1+0x258], R26 ;  /* 0x0002581a01007387 */ /* 0x0001e80000100a00 */
[----:B0-----:R-:W2:Y:S04]  /*37650*/  LDL.LU.64 R26, [R1+0x16b8] ;  /* 0x0016b800011a7983 */ /* 0x001ea80000300a00 */
[----:B------:R-:W2:Y:S04]  /*37660*/  LDL.LU.64 R24, [R1+0x16b0] ;  /* 0x0016b00001187983 */ /* 0x000ea80000300a00 */
[----:B------:R-:W3:Y:S02]  /*37670*/  LDL.LU R29, [R1+0x16ac] ;  /* 0x0016ac00011d7983 */ /* 0x000ee40000300800 */
[----:B---3--:R-:W-:-:S02]  /*37680*/  IMAD R22, R22, 0x100, R29 ;  /* 0x0000010016167824 */ /* 0x008fc400078e021d */
[----:B------:R-:W3:Y:S02]  /*37690*/  LDL.LU R29, [R1+0x16a8] ;  /* 0x0016a800011d7983 */ /* 0x000ee40000300800 */
[----:B---3--:R-:W-:Y:S02]  /*376a0*/  IMAD R23, R23, 0x100, R29 ;  /* 0x0000010017177824 */ /* 0x008fe400078e021d */
[----:B------:R-:W3:Y:S01]  /*376b0*/  LDL.LU R29, [R1+0x16a4] ;  /* 0x0016a400011d7983 */ /* 0x000ee20000300800 */
[----:B--2---:R-:W-:Y:S01]  /*376c0*/  HMMA.16816.F32 R12, R12, R16, R24 ;  /* 0x000000100c0c723c */ /* 0x004fe20000001818 */
[----:B---3--:R-:W-:Y:S02]  /*376d0*/  IMAD R28, R28, 0x100, R29 ;  /* 0x000001001c1c7824 */ /* 0x008fe400078e021d */
[----:B------:R-:W2:Y:S04]  /*376e0*/  LDL.LU R29, [R1+0x16a0] ;  /* 0x0016a000011d7983 */ /* 0x000ea80000300800 */
[----:B------:R-:W3:Y:S04]  /*376f0*/  LDL.LU.64 R26, [R1+0x1698] ;  /* 0x00169800011a7983 */ /* 0x000ee80000300a00 */
[----:B------:R-:W3:Y:S08]  /*37700*/  LDL.LU.64 R24, [R1+0x1690] ;  /* 0x0016900001187983 */ /* 0x000ef00000300a00 */
[----:B------:R0:W-:Y:S04]  /*37710*/  STL.64 [R1+0x430], R12 ;  /* 0x0004300c01007387 */ /* 0x0001e80000100a00 */
[----:B------:R1:W-:Y:S01]  /*37720*/  STL.64 [R1+0x438], R14 ;  /* 0x0004380e01007387 */ /* 0x0003e20000100a00 */
[----:B0-----:R-:W-:-:S02]  /*37730*/  F2FP.F16.E5M2.UNPACK_B R12, R0 ;  /* 0x00000000ff0c723e */ /* 0x001fc400020004ff */
        /* <DEDUP_REMOVED lines=8> */
[----:B0-----:R-:W4:Y:S04]  /*377c0*/  LDL.LU R20, [R1] ;  /* 0x0000000001147983 */ /* 0x001f280000300800 */
[----:B------:R-:W4:Y:S04]  /*377d0*/  LDL.LU R21, [R1+0x4] ;  /* 0x0000040001157983 */ /* 0x000f280000300800 */
[----:B-1----:R-:W4:Y:S04]  /*377e0*/  LDL.LU R22, [R1+0x8] ;  /* 0x0000080001167983 */ /* 0x002f280000300800 */
[----:B------:R-:W4:Y:S01]  /*377f0*/  LDL.LU R23, [R1+0xc] ;  /* 0x00000c0001177983 */ /* 0x000f220000300800 */
        /* <DEDUP_REMOVED lines=18> */
[----:B---3--:R-:W-:Y:S02]  /*37920*/  HMMA.16816.F32 R4, R12, R6, R24 ;  /* 0x000000060c04723c */ /* 0x008fe40000001818 */
[----:B------:R-:W3:Y:S04]  /*37930*/  LDL.LU.64 R26, [R1+0x1648] ;  /* 0x00164800011a7983 */ /* 0x000ee80000300a00 */
[----:B------:R-:W3:-:S13]  /*37940*/  LDL.LU.64 R24, [R1+0x1640] ;  /* 0x0016400001187983 */ /* 0x000eda0000300a00 */
[----:B------:R0:W-:Y:S04]  /*37950*/  STL.64 [R1+0x240], R4 ;  /* 0x0002400401007387 */ /* 0x0001e80000100a00 */
[----:B------:R1:W-:Y:S04]  /*37960*/  STL.64 [R1+0x248], R6 ;  /* 0x0002480601007387 */ /* 0x0003e80000100a00 */
[----:B0-----:R-:W5:Y:S04]  /*37970*/  LDL.LU R4, [R1+0x10] ;  /* 0x0000100001047983 */ /* 0x001f680000300800 */
[----:B------:R-:W5:Y:S04]  /*37980*/  LDL.LU R5, [R1+0x14] ;  /* 0x0000140001057983 */ /* 0x000f680000300800 */
[----:B-1----:R-:W5:Y:S01]  /*37990*/  LDL.LU R6, [R1+0x18] ;  /* 0x0000180001067983 */ /* 0x002f620000300800 */
[----:B--2---:R-:W-:-:S07]  /*379a0*/  IMAD.MOV.U32 R7, RZ, RZ, R29 ;  /* 0x000000ffff077224 */ /* 0x004fce00078e001d */
[----:B-----5:R-:W-:-:S15]  /*379b0*/  HMMA.16816.F32 R4, R12, R8, R4 ;  /* 0x000000080c04723c */ /* 0x020fde0000001804 */
[----:B------:R-:W-:-:S04]  /*379c0*/  NOP ;  /* 0x0000000000007918 */ /* 0x000fc80000000000 */
[----:B------:R-:W-:Y:S04]  /*379d0*/  STL.64 [R1+0x220], R4 ;  /* 0x0002200401007387 */ /* 0x000fe80000100a00 */
[----:B------:R4:W-:Y:S02]  /*379e0*/  STL.64 [R1+0x228], R6 ;  /* 0x0002280601007387 */ /* 0x0009e40000100a00 */
[C---:B----4-:R-:W-:Y:S02]  /*379f0*/  HMMA.16816.F32 R4, R12.reuse, R10, R20 ;  /* 0x0000000a0c04723c */ /* 0x050fe40000001814 */
[----:B------:R-:W2:Y:S04]  /*37a00*/  LDL.LU R11, [R1+0xc4c] ;  /* 0x000c4c00010b7983 */ /* 0x000ea80000300800 */
[----:B------:R-:W4:Y:S02]  /*37a10*/  LDL.LU R8, [R1+0x4e8] ;  /* 0x0004e80001087983 */ /* 0x000f240000300800 */
[----:B---3--:R-:W-:Y:S11]  /*37a20*/  HMMA.16816.F32 R12, R12, R16, R24 ;  /* 0x000000100c0c723c */ /* 0x008ff60000001818 */
[----:B------:R-:W-:Y:S04]  /*37a30*/  STL.64 [R1+0x210], R4 ;  /* 0x0002100401007387 */ /* 0x000fe80000100a00 */
[----:B------:R0:W-:Y:S04]  /*37a40*/  STL.64 [R1+0x218], R6 ;  /* 0x0002180601007387 */ /* 0x0001e80000100a00 */
[----:B------:R-:W3:Y:S04]  /*37a50*/  LDL.LU R9, [R1+0xc44] ;  /* 0x000c440001097983 */ /* 0x000ee80000300800 */
[----:B0-----:R-:W5:Y:S04]  /*37a60*/  LDL.LU R6, [R1+0xc70] ;  /* 0x000c700001067983 */ /* 0x001f680000300800 */
        /* <DEDUP_REMOVED lines=15> */
[----:B------:R-:W4:Y:S04]  /*37b60*/  LDL.LU R16, [R1+0x4ec] ;  /* 0x0004ec0001107983 */ /* 0x000f280000300800 */
[----:B------:R-:W5:Y:S04]  /*37b70*/  LDL.LU R17, [R1+0xc74] ;  /* 0x000c740001117983 */ /* 0x000f680000300800 */
[----:B------:R-:W-:Y:S04]  /*37b80*/  STL.64 [R1+0x230], R12 ;  /* 0x0002300c01007387 */ /* 0x000fe80000100a00 */
[----:B------:R-:W-:Y:S04]  /*37b90*/  STL.64 [R1+0x238], R14 ;  /* 0x0002380e01007387 */ /* 0x000fe80000100a00 */
[----:B------:R-:W5:Y:S04]  /*37ba0*/  LDL.LU R24, [R1+0xc6c] ;  /* 0x000c6c0001187983 */ /* 0x000f680000300800 */
[----:B------:R-:W5:Y:S04]  /*37bb0*/  LDL.LU R25, [R1+0xc64] ;  /* 0x000c640001197983 */ /* 0x000f680000300800 */
[----:B------:R-:W5:Y:S04]  /*37bc0*/  LDL.LU R26, [R1+0xc5c] ;  /* 0x000c5c00011a7983 */ /* 0x000f680000300800 */
[----:B------:R-:W5:Y:S01]  /*37bd0*/  LDL.LU R27, [R1+0xc54] ;  /* 0x000c5400011b7983 */ /* 0x000f620000300800 */
[----:B------:R-:W-:-:S02]  /*37be0*/  USHF.L.U32 UR13, UR12, 0x7, URZ ;  /* 0x000000070c0d7899 */ /* 0x000fc400080006ff */
[----:B------:R-:W-:-:S04]  /*37bf0*/  USHF.L.U32 UR5, UR12, 0x7, URZ ;  /* 0x000000070c057899 */ /* 0x000fc800080006ff */
[----:B------:R-:W-:Y:S01]  /*37c00*/  USHF.R.S32.HI UR5, URZ, 0x1f, UR5 ;  /* 0x0000001fff057899 */ /* 0x000fe20008011405 */
[----:B--2---:R-:W-:Y:S01]  /*37c10*/  IADD3 R11, P1, PT, R11, UR13, RZ ;  /* 0x0000000d0b0b7c10 */ /* 0x004fe2000ff3e0ff */
[----:B---3--:R-:W-:Y:S01]  /*37c20*/  VIADD R10, R10, 0x1 ;  /* 0x000000010a0a7836 */ /* 0x008fe20000000000 */
[----:B----4-:R-:W-:Y:S02]  /*37c30*/  IADD3 R16, P2, PT, R16, UR13, RZ ;  /* 0x0000000d10107c10 */ /* 0x010fe4000ff5e0ff */
[----:B-----5:R-:W-:Y:S02]  /*37c40*/  IADD3 R17, P3, PT, R17, UR13, RZ ;  /* 0x0000000d11117c10 */ /* 0x020fe4000ff7e0ff */
[----:B------:R-:W-:Y:S01]  /*37c50*/  IADD3 R24, P5, PT, R24, UR13, RZ ;  /* 0x0000000d18187c10 */ /* 0x000fe2000ffbe0ff */
[----:B------:R-:W-:Y:S01]  /*37c60*/  STL [R1+0x7f8], R10 ;  /* 0x0007f80a01007387 */ /* 0x000fe20000100800 */
[----:B------:R-:W-:-:S03]  /*37c70*/  IADD3 R25, P4, PT, R25, UR13, RZ ;  /* 0x0000000d19197c10 */ /* 0x000fc6000ff9e0ff */
[----:B------:R0:W-:Y:S01]  /*37c80*/  STL [R1+0x15c0], R10 ;  /* 0x0015c00a01007387 */ /* 0x0001e20000100800 */
[----:B------:R-:W-:-:S03]  /*37c90*/  IADD3 R26, P6, PT, R26, UR13, RZ ;  /* 0x0000000d1a1a7c10 */ /* 0x000fc6000ffde0ff */
[----:B------:R-:W-:Y:S01]  /*37ca0*/  STL [R1+0x4ec], R16 ;  /* 0x0004ec1001007387 */ /* 0x000fe20000100800 */
[----:B------:R-:W-:-:S03]  /*37cb0*/  IADD3 R27, P0, PT, R27, UR13, RZ ;  /* 0x0000000d1b1b7c10 */ /* 0x000fc6000ff1e0ff */
[----:B------:R-:W-:Y:S04]  /*37cc0*/  STL [R1+0xc74], R17 ;  /* 0x000c741101007387 */ /* 0x000fe80000100800 */
[----:B------:R-:W-:Y:S01]  /*37cd0*/  STL [R1+0xc6c], R24 ;  /* 0x000c6c1801007387 */ /* 0x000fe20000100800 */
[----:B------:R-:W-:-:S03]  /*37ce0*/  IADD3.X R8, PT, PT, R8, UR5, RZ, P2, !PT ;  /* 0x0000000508087c10 */ /* 0x000fc600097fe4ff */
[----:B------:R-:W-:Y:S01]  /*37cf0*/  STL [R1+0xc64], R25 ;  /* 0x000c641901007387 */ /* 0x000fe20000100800 */
[----:B------:R-:W-:-:S03]  /*37d00*/  IADD3 R9, P2, PT, R9, UR13, RZ ;  /* 0x0000000d09097c10 */ /* 0x000fc6000ff5e0ff */
        /* <DEDUP_REMOVED lines=24> */
[----:B------:R-:W-:Y:S04]  /*37e90*/  STL [R1+0xc24], R19 ;  /* 0x000c241301007387 */ /* 0x000fe80000100800 */
[----:B------:R-:W-:Y:S04]  /*37ea0*/  STL [R1+0xc50], R20 ;  /* 0x000c501401007387 */ /* 0x000fe80000100800 */
[----:B------:R-:W-:Y:S04]  /*37eb0*/  STL [R1+0xc1c], R21 ;  /* 0x000c1c1501007387 */ /* 0x000fe80000100800 */
[----:B------:R-:W-:Y:S04]  /*37ec0*/  STL [R1+0xc48], R28 ;  /* 0x000c481c01007387 */ /* 0x000fe80000100800 */
[----:B------:R-:W-:Y:S04]  /*37ed0*/  STL [R1+0xc14], R23 ;  /* 0x000c141701007387 */ /* 0x000fe80000100800 */
[----:B0-----:R-:W2:Y:S01]  /*37ee0*/  LDL.LU R10, [R1+0xbfc] ;  /* 0x000bfc00010a7983 */ /* 0x001ea20000300800 */
[----:B------:R-:W-:-:S02]  /*37ef0*/  IADD3.X R22, PT, PT, R22, UR5, RZ, P2, !PT ;  /* 0x0000000516167c10 */ /* 0x000fc400097fe4ff */
[----:B------:R-:W-:-:S03]  /*37f00*/  IADD3 R0, P2, PT, R0, UR13, RZ ;  /* 0x0000000d00007c10 */ /* 0x000fc6000ff5e0ff */
[----:B------:R-:W-:Y:S04]  /*37f10*/  STL [R1+0xc40], R22 ;  /* 0x000c401601007387 */ /* 0x000fe80000100800 */
[----:B--2---:R0:W-:Y:S04]  /*37f20*/  STL [R1+0x1634], R10 ;  /* 0x0016340a01007387 */ /* 0x0041e80000100800 */
[----:B------:R-:W-:Y:S04]  /*37f30*/  STL [R1+0xc0c], R0 ;  /* 0x000c0c0001007387 */ /* 0x000fe80000100800 */
[----:B0-----:R-:W2:Y:S01]  /*37f40*/  LDL.LU R10, [R1+0xc30] ;  /* 0x000c3000010a7983 */ /* 0x001ea20000300800 */
[----:B------:R-:W-:-:S05]  /*37f50*/  IADD3.X R29, PT, PT, R29, UR5, RZ, P3, !PT ;  /* 0x000000051d1d7c10 */ /* 0x000fca0009ffe4ff */
[----:B------:R-:W-:Y:S04]  /*37f60*/  STL [R1+0xc38], R29 ;  /* 0x000c381d01007387 */ /* 0x000fe80000100800 */
        /* <DEDUP_REMOVED lines=30> */
[----:B--2---:R-:W-:-:S05]  /*38150*/  IADD3 R10, P3, PT, R10, UR13, RZ ;  /* 0x0000000d0a0a7c10 */ /* 0x004fca000ff7e0ff */
[----:B------:R0:W-:Y:S04]  /*38160*/  STL [R1+0xc04], R10 ;  /* 0x000c040a01007387 */ /* 0x0001e80000100800 */
[----:B0-----:R-:W2:Y:S02]  /*38170*/  LDL.LU R10, [R1+0x1638] ;  /* 0x00163800010a7983 */ /* 0x001ea40000300800 */
[----:B--2---:R-:W-:-:S05]  /*38180*/  IADD3.X R10, PT, PT, R10, UR5, RZ, P5, !PT ;  /* 0x000000050a0a7c10 */ /* 0x004fca000affe4ff */
[----:B------:R0:W-:Y:S04]  /*38190*/  STL [R1+0xc30], R10 ;  /* 0x000c300a01007387 */ /* 0x0001e80000100800 */
[----:B0-----:R-:W2:Y:S01]  /*381a0*/  LDL.LU R10, [R1+0x1634] ;  /* 0x00163400010a7983 */ /* 0x001ea20000300800 */
[----:B---3--:R-:W-:Y:S02]  /*381b0*/  IADD3.X R12, PT, PT, R12, UR5, RZ, P4, !PT ;  /* 0x000000050c0c7c10 */ /* 0x008fe4000a7fe4ff */
[----:B----4-:R-:W-:Y:S02]  /*381c0*/  IADD3 R13, P4, PT, R13, UR13, RZ ;  /* 0x0000000d0d0d7c10 */ /* 0x010fe4000ff9e0ff */
[----:B-----5:R-:W-:Y:S02]  /*381d0*/  IADD3.X R14, PT, PT, R14, UR5, RZ, P6, !PT ;  /* 0x000000050e0e7c10 */ /* 0x020fe4000b7fe4ff */
[----:B------:R-:W-:-:S02]  /*381e0*/  IADD3 R15, P6, PT, R15, UR13, RZ ;  /* 0x0000000d0f0f7c10 */ /* 0x000fc4000ffde0ff */
[----:B------:R-:W-:Y:S02]  /*381f0*/  IADD3.X R16, PT, PT, R16, UR5, RZ, P0, !PT ;  /* 0x0000000510107c10 */ /* 0x000fe400087fe4ff */
[----:B------:R-:W-:Y:S02]  /*38200*/  IADD3 R17, P0, PT, R17, UR13, RZ ;  /* 0x0000000d11117c10 */ /* 0x000fe4000ff1e0ff */
[----:B------:R-:W-:Y:S02]  /*38210*/  IADD3.X R24, PT, PT, R24, UR5, RZ, P1, !PT ;  /* 0x0000000518187c10 */ /* 0x000fe40008ffe4ff */
[----:B------:R-:W-:Y:S02]  /*38220*/  IADD3 R25, P1, PT, R25, UR13, RZ ;  /* 0x0000000d19197c10 */ /* 0x000fe4000ff3e0ff */
[----:B------:R-:W-:Y:S02]  /*38230*/  IADD3.X R26, PT, PT, R26, UR5, RZ, P2, !PT ;  /* 0x000000051a1a7c10 */ /* 0x000fe400097fe4ff */
        /* <DEDUP_REMOVED lines=14> */
[----:B--2---:R-:W-:-:S05]  /*38320*/  IADD3 R10, P5, PT, R10, UR13, RZ ;  /* 0x0000000d0a0a7c10 */ /* 0x004fca000ffbe0ff */
        /* <DEDUP_REMOVED lines=28> */
[----:B0-----:R-:W2:Y:S01]  /*384f0*/  LDL.LU R10, [R1+0xbb0] ;  /* 0x000bb000010a7983 */ /* 0x001ea20000300800 */
[----:B------:R-:W-:-:S02]  /*38500*/  IADD3 R22, P3, PT, R22, UR13, RZ ;  /* 0x0000000d16167c10 */ /* 0x000fc4000ff7e0ff */
[----:B------:R-:W-:-:S03]  /*38510*/  IADD3.X R0, PT, PT, R0, UR5, RZ, P5, !PT ;  /* 0x0000000500007c10 */ /* 0x000fc6000affe4ff */
[----:B------:R-:W-:Y:S04]  /*38520*/  STL [R1+0xb94], R22 ;  /* 0x000b941601007387 */ /* 0x000fe80000100800 */
[----:B--2---:R0:W-:Y:S04]  /*38530*/  STL [R1+0x162c], R10 ;  /* 0x00162c0a01007387 */ /* 0x0041e80000100800 */
[----:B------:R-:W-:Y:S04]  /*38540*/  STL [R1+0xbc0], R0 ;  /* 0x000bc00001007387 */ /* 0x000fe80000100800 */
[----:B0-----:R-:W2:Y:S01]  /*38550*/  LDL.LU R10, [R1+0xb84] ;  /* 0x000b8400010a7983 */ /* 0x001ea20000300800 */
[----:B------:R-:W-:-:S05]  /*38560*/  IADD3 R29, P5, PT, R29, UR13, RZ ;  /* 0x0000000d1d1d7c10 */ /* 0x000fca000ffbe0ff */
        /* <DEDUP_REMOVED lines=31> */
[----:B--2---:R-:W-:-:S05]  /*38760*/  IADD3.X R10, PT, PT, R10, UR5, RZ, P4, !PT ;  /* 0x000000050a0a7c10 */ /* 0x004fca000a7fe4ff */
[----:B------:R0:W-:Y:S04]  /*38770*/  STL [R1+0xbb8], R10 ;  /* 0x000bb80a01007387 */ /* 0x0001e80000100800 */
[----:B0-----:R-:W2:Y:S02]  /*38780*/  LDL.LU R10, [R1+0x1630] ;  /* 0x00163000010a7983 */ /* 0x001ea40000300800 */
[----:B--2---:R-:W-:-:S05]  /*38790*/  IADD3 R10, P4, PT, R10, UR13, RZ ;  /* 0x0000000d0a0a7c10 */ /* 0x004fca000ff9e0ff */
[----:B------:R0:W-:Y:S04]  /*387a0*/  STL [R1+0xb84], R10 ;  /* 0x000b840a01007387 */ /* 0x0001e80000100800 */
[----:B0-----:R-:W2:Y:S01]  /*387b0*/  LDL.LU R10, [R1+0x162c] ;  /* 0x00162c00010a7983 */ /* 0x001ea20000300800 */
[----:B----4-:R-:W-:Y:S02]  /*387c0*/  IADD3.X R13, PT, PT, R13, UR5, RZ, P0, !PT ;  /* 0x000000050d0d7c10 */ /* 0x010fe400087fe4ff */
[----:B-----5:R-:W-:Y:S02]  /*387d0*/  IADD3 R14, P0, PT, R14, UR13, RZ ;  /* 0x0000000d0e0e7c10 */ /* 0x020fe4000ff1e0ff */
[----:B---3--:R-:W-:Y:S02]  /*387e0*/  IADD3.X R15, PT, PT, R15, UR5, RZ, P1, !PT ;  /* 0x000000050f0f7c10 */ /* 0x008fe40008ffe4ff */
        /* <DEDUP_REMOVED lines=19> */
[----:B--2---:R-:W-:Y:S02]  /*38920*/  IADD3.X R10, PT, PT, R10, UR5, RZ, P6, !PT ;  /* 0x000000050a0a7c10 */ /* 0x004fe4000b7fe4ff */
[----:B------:R-:W-:-:S03]  /*38930*/  IADD3 R12, P6, PT, R12, UR13, RZ ;  /* 0x0000000d0c0c7c10 */ /* 0x000fc6000ffde0ff */
        /* <DEDUP_REMOVED lines=388> */
[----:B--2---:R-:W-:Y:S02]  /*3a180*/  IADD3.X R10, PT, PT, R10, UR5, RZ, P4, !PT ;  /* 0x000000050a0a7c10 */ /* 0x004fe4000a7fe4ff */
        /* <DEDUP_REMOVED lines=31> */
[----:B0-----:R-:W2:Y:S04]  /*3a380*/  LDL.LU R0, [R1+0x91c] ;  /* 0x00091c0001007983 */ /* 0x001ea80000300800 */
[----:B------:R-:W3:Y:S01]  /*3a390*/  LDL.LU R10, [R1+0x914] ;  /* 0x00091400010a7983 */ /* 0x000ee20000300800 */
[----:B------:R-:W-:-:S03]  /*3a3a0*/  IADD3.X R29, PT, PT, R29, UR5, RZ, P4, !PT ;  /* 0x000000051d1d7c10 */ /* 0x000fc6000a7fe4ff */
[----:B---3--:R0:W-:Y:S04]  /*3a3b0*/  STL [R1+0x1608], R10 ;  /* 0x0016080a01007387 */ /* 0x0081e80000100800 */
[----:B------:R1:W-:Y:S04]  /*3a3c0*/  STL [R1+0x950], R29 ;  /* 0x0009501d01007387 */ /* 0x0003e80000100800 */
[----:B0-----:R-:W3:Y:S04]  /*3a3d0*/  LDL.LU R10, [R1+0x948] ;  /* 0x00094800010a7983 */ /* 0x001ee80000300800 */
[----:B------:R-:W4:Y:S04]  /*3a3e0*/  LDL.LU R12, [R1+0x940] ;  /* 0x00094000010c7983 */ /* 0x000f280000300800 */
[----:B------:R-:W5:Y:S04]  /*3a3f0*/  LDL.LU R13, [R1+0x90c] ;  /* 0x00090c00010d7983 */ /* 0x000f680000300800 */
[----:B------:R-:W4:Y:S04]  /*3a400*/  LDL.LU R14, [R1+0x938] ;  /* 0x00093800010e7983 */ /* 0x000f280000300800 */
        /* <DEDUP_REMOVED lines=19> */
[----:B------:R-:W5:Y:S01]  /*3a540*/  LDL.LU R21, [R1+0x8e8] ;  /* 0x0008e80001157983 */ /* 0x000f620000300800 */
[----:B--2---:R-:W-:-:S03]  /*3a550*/  IADD3 R0, P4, PT, R0, UR13, RZ ;  /* 0x0000000d00007c10 */ /* 0x004fc6000ff9e0ff */
[----:B------:R-:W2:Y:S04]  /*3a560*/  LDL.LU R28, [R1+0x8b4] ;  /* 0x0008b400011c7983 */ /* 0x000ea80000300800 */
[----:B------:R-:W2:Y:S04]  /*3a570*/  LDL.LU R23, [R1+0x8e0] ;  /* 0x0008e00001177983 */ /* 0x000ea80000300800 */
[----:B------:R-:W2:Y:S04]  /*3a580*/  LDL.LU R22, [R1+0x8ac] ;  /* 0x0008ac0001167983 */ /* 0x000ea80000300800 */
[----:B-1----:R-:W2:Y:S04]  /*3a590*/  LDL.LU R29, [R1+0x8d8] ;  /* 0x0008d800011d7983 */ /* 0x002ea80000300800 */
[----:B------:R0:W-:Y:S04]  /*3a5a0*/  STL [R1+0x91c], R0 ;  /* 0x00091c0001007387 */ /* 0x0001e80000100800 */
[----:B0-----:R-:W2:Y:S01]  /*3a5b0*/  LDL.LU R0, [R1+0x8a4] ;  /* 0x0008a40001007983 */ /* 0x001ea20000300800 */
[----:B---3--:R-:W-:-:S05]  /*3a5c0*/  IADD3.X R10, PT, PT, R10, UR5, RZ, P6, !PT ;  /* 0x000000050a0a7c10 */ /* 0x008fca000b7fe4ff */
[----:B------:R0:W-:Y:S04]  /*3a5d0*/  STL [R1+0x948], R10 ;  /* 0x0009480a01007387 */ /* 0x0001e80000100800 */
[----:B0-----:R-:W3:Y:S01]  /*3a5e0*/  LDL.LU R10, [R1+0x1608] ;  /* 0x00160800010a7983 */ /* 0x001ee20000300800 */
[----:B----4-:R-:W-:Y:S02]  /*3a5f0*/  IADD3.X R12, PT, PT, R12, UR5, RZ, P0, !PT ;  /* 0x000000050c0c7c10 */ /* 0x010fe400087fe4ff */
[----:B-----5:R-:W-:Y:S02]  /*3a600*/  IADD3 R13, P0, PT, R13, UR13, RZ ;  /* 0x0000000d0d0d7c10 */ /* 0x020fe4000ff1e0ff */
        /* <DEDUP_REMOVED lines=19> */
[----:B--2---:R-:W-:-:S02]  /*3a740*/  IADD3 R28, P5, PT, R28, UR13, RZ ;  /* 0x0000000d1c1c7c10 */ /* 0x004fc4000ffbe0ff */
[----:B------:R-:W-:Y:S02]  /*3a750*/  IADD3.X R23, PT, PT, R23, UR5, RZ, P4, !PT ;  /* 0x0000000517177c10 */ /* 0x000fe4000a7fe4ff */
[----:B------:R-:W-:Y:S02]  /*3a760*/  IADD3 R22, P4, PT, R22, UR13, RZ ;  /* 0x0000000d16167c10 */ /* 0x000fe4000ff9e0ff */
[----:B---3--:R-:W-:-:S05]  /*3a770*/  IADD3 R10, P6, PT, R10, UR13, RZ ;  /* 0x0000000d0a0a7c10 */ /* 0x008fca000ffde0ff */
        /* <DEDUP_REMOVED lines=24> */
[----:B------:R-:W-:Y:S04]  /*3a900*/  STL [R1+0x8f0], R19 ;  /* 0x0008f01301007387 */ /* 0x000fe80000100800 */
[----:B------:R-:W-:Y:S04]  /*3a910*/  STL [R1+0x8bc], R20 ;  /* 0x0008bc1401007387 */ /* 0x000fe80000100800 */
[----:B------:R-:W-:Y:S04]  /*3a920*/  STL [R1+0x8e8], R21 ;  /* 0x0008e81501007387 */ /* 0x000fe80000100800 */
[----:B------:R-:W-:Y:S04]  /*3a930*/  STL [R1+0x8b4], R28 ;  /* 0x0008b41c01007387 */ /* 0x000fe80000100800 */
[----:B------:R0:W-:Y:S04]  /*3a940*/  STL [R1+0x8d8], R29 ;  /* 0x0008d81d01007387 */ /* 0x0001e80000100800 */
[----:B------:R-:W-:Y:S04]  /*3a950*/  STL [R1+0x8e0], R23 ;  /* 0x0008e01701007387 */ /* 0x000fe80000100800 */
[----:B0-----:R-:W2:Y:S04]  /*3a960*/  LDL.LU R29, [R1+0x8d0] ;  /* 0x0008d000011d7983 */ /* 0x001ea80000300800 */
[----:B------:R-:W-:Y:S04]  /*3a970*/  STL [R1+0x8ac], R22 ;  /* 0x0008ac1601007387 */ /* 0x000fe80000100800 */
[----:B------:R-:W3:Y:S01]  /*3a980*/  LDL.LU R10, [R1+0x8c8] ;  /* 0x0008c800010a7983 */ /* 0x000ee20000300800 */
[----:B------:R-:W-:-:S03]  /*3a990*/  IADD3 R0, P6, PT, R0, UR13, RZ ;  /* 0x0000000d00007c10 */ /* 0x000fc6000ffde0ff */
[----:B---3--:R0:W-:Y:S04]  /*3a9a0*/  STL [R1+0x1604], R10 ;  /* 0x0016040a01007387 */ /* 0x0081e80000100800 */
[----:B0-----:R-:W3:Y:S04]  /*3a9b0*/  LDL.LU R10, [R1+0x89c] ;  /* 0x00089c00010a7983 */ /* 0x001ee80000300800 */
[----:B------:R0:W-:Y:S04]  /*3a9c0*/  STL [R1+0x8a4], R0 ;  /* 0x0008a40001007387 */ /* 0x0001e80000100800 */
        /* <DEDUP_REMOVED lines=22> */
[----:B------:R-:W4:Y:S01]  /*3ab30*/  LDL.LU R21, [R1+0x12b4] ;  /* 0x0012b40001157983 */ /* 0x000f220000300800 */
[----:B--2---:R-:W-:-:S03]  /*3ab40*/  IADD3.X R29, PT, PT, R29, UR5, RZ, P0, !PT ;  /* 0x000000051d1d7c10 */ /* 0x004fc600087fe4ff */
[----:B------:R-:W2:Y:S04]  /*3ab50*/  LDL.LU R28, [R1+0x87c] ;  /* 0x00087c00011c7983 */ /* 0x000ea80000300800 */
[----:B------:R-:W2:Y:S04]  /*3ab60*/  LDL.LU R23, [R1+0x12dc] ;  /* 0x0012dc0001177983 */ /* 0x000ea80000300800 */
[----:B0-----:R-:W2:Y:S04]  /*3ab70*/  LDL.LU R0, [R1+0xc78] ;  /* 0x000c780001007983 */ /* 0x001ea80000300800 */
[----:B------:R-:W2:Y:S04]  /*3ab80*/  LDL.LU R22, [R1+0x12a4] ;  /* 0x0012a40001167983 */ /* 0x000ea80000300800 */
[----:B------:R0:W-:Y:S04]  /*3ab90*/  STL [R1+0x8d0], R29 ;  /* 0x0008d01d01007387 */ /* 0x0001e80000100800 */
[----:B0-----:R-:W2:Y:S01]  /*3aba0*/  LDL.LU R29, [R1+0xc88] ;  /* 0x000c8800011d7983 */ /* 0x001ea20000300800 */
[----:B---3--:R-:W-:-:S05]  /*3abb0*/  IADD3 R10, P0, PT, R10, UR13, RZ ;  /* 0x0000000d0a0a7c10 */ /* 0x008fca000ff1e0ff */
[----:B------:R0:W-:Y:S04]  /*3abc0*/  STL [R1+0x89c], R10 ;  /* 0x00089c0a01007387 */ /* 0x0001e80000100800 */
[----:B0-----:R-:W3:Y:S01]  /*3abd0*/  LDL.LU R10, [R1+0x1604] ;  /* 0x00160400010a7983 */ /* 0x001ee20000300800 */
[----:B------:R-:W-:Y:S01]  /*3abe0*/  USHF.L.U32 UR14, UR11, 0x7, URZ ;  /* 0x000000070b0e7899 */ /* 0x000fe200080006ff */
[----:B-----5:R-:W-:Y:S02]  /*3abf0*/  IADD3.X R13, PT, PT, R13, UR5, RZ, P2, !PT ;  /* 0x000000050d0d7c10 */ /* 0x020fe400097fe4ff */
[----:B----4-:R-:W-:Y:S02]  /*3ac00*/  IADD3 R14, P2, PT, R14, UR13, RZ ;  /* 0x0000000d0e0e7c10 */ /* 0x010fe4000ff5e0ff */
[----:B------:R-:W-:-:S02]  /*3ac10*/  IADD3.X R15, PT, PT, R15, UR5, RZ, P3, !PT ;  /* 0x000000050f0f7c10 */ /* 0x000fc40009ffe4ff */
[----:B------:R-:W-:Y:S02]  /*3ac20*/  IADD3 R16, P3, PT, R16, UR13, RZ ;  /* 0x0000000d10107c10 */ /* 0x000fe4000ff7e0ff */
[----:B------:R-:W-:Y:S02]  /*3ac30*/  IADD3.X R17, PT, PT, R17, UR5, RZ, P5, !PT ;  /* 0x0000000511117c10 */ /* 0x000fe4000affe4ff */
[----:B------:R-:W-:Y:S02]  /*3ac40*/  IADD3 R24, P5, PT, R24, UR14, RZ ;  /* 0x0000000e18187c10 */ /* 0x000fe4000ffbe0ff */
[----:B------:R-:W-:Y:S01]  /*3ac50*/  IADD3.X R25, PT, PT, R25, UR5, RZ, P4, !PT ;  /* 0x0000000519197c10 */ /* 0x000fe2000a7fe4ff */
[----:B------:R-:W-:Y:S01]  /*3ac60*/  USHF.L.U32 UR4, UR11, 0x7, URZ ;  /* 0x000000070b047899 */ /* 0x000fe200080006ff */
[----:B------:R-:W-:Y:S02]  /*3ac70*/  IADD3 R26, P4, PT, R26, UR14, RZ ;  /* 0x0000000e1a1a7c10 */ /* 0x000fe4000ff9e0ff */
[----:B------:R-:W-:-:S02]  /*3ac80*/  IADD3.X R27, PT, PT, R27, UR5, RZ, P6, !PT ;  /* 0x000000051b1b7c10 */ /* 0x000fc4000b7fe4ff */
[----:B------:R-:W-:Y:S02]  /*3ac90*/  IADD3 R11, P6, PT, R11, UR14, RZ ;  /* 0x0000000e0b0b7c10 */ /* 0x000fe4000ffde0ff */
[----:B------:R-:W-:Y:S01]  /*3aca0*/  IADD3.X R8, PT, PT, R8, UR5, RZ, P0, !PT ;  /* 0x0000000508087c10 */ /* 0x000fe200087fe4ff */
[----:B------:R-:W-:Y:S01]  /*3acb0*/  USHF.R.S32.HI UR4, URZ, 0x1f, UR4 ;  /* 0x0000001fff047899 */ /* 0x000fe20008011404 */
[----:B------:R-:W-:Y:S02]  /*3acc0*/  IADD3 R9, P0, PT, R9, UR14, RZ ;  /* 0x0000000e09097c10 */ /* 0x000fe4000ff1e0ff */
[----:B------:R-:W-:Y:S02]  /*3acd0*/  IADD3.X R4, PT, PT, R4, UR5, RZ, P2, !PT ;  /* 0x0000000504047c10 */ /* 0x000fe400097fe4ff */
[----:B------:R-:W-:Y:S02]  /*3ace0*/  IADD3.X R5, PT, PT, R5, UR5, RZ, P3, !PT ;  /* 0x0000000505057c10 */ /* 0x000fe40009ffe4ff */
[----:B------:R-:W-:-:S02]  /*3acf0*/  IADD3 R2, P3, PT, R2, UR14, RZ ;  /* 0x0000000e02027c10 */ /* 0x000fc4000ff7e0ff */
[----:B------:R-:W-:Y:S02]  /*3ad00*/  IADD3 R3, P2, PT, R3, UR14, RZ ;  /* 0x0000000e03037c10 */ /* 0x000fe4000ff5e0ff */
[----:B------:R-:W-:Y:S02]  /*3ad10*/  IADD3.X R18, PT, PT, R18, UR4, RZ, P5, !PT ;  /* 0x0000000412127c10 */ /* 0x000fe4000affe4ff */
[----:B------:R-:W-:Y:S02]  /*3ad20*/  IADD3 R19, P5, PT, R19, UR14, RZ ;  /* 0x0000000e13137c10 */ /* 0x000fe4000ffbe0ff */
[----:B------:R-:W-:Y:S02]  /*3ad30*/  IADD3.X R20, PT, PT, R20, UR4, RZ, P3, !PT ;  /* 0x0000000414147c10 */ /* 0x000fe40009ffe4ff */
[----:B------:R-:W-:Y:S02]  /*3ad40*/  IADD3 R21, P3, PT, R21, UR14, RZ ;  /* 0x0000000e15157c10 */ /* 0x000fe4000ff7e0ff */
[----:B--2---:R-:W-:-:S02]  /*3ad50*/  IADD3.X R28, PT, PT, R28, UR4, RZ, P4, !PT ;  /* 0x000000041c1c7c10 */ /* 0x004fc4000a7fe4ff */
[----:B------:R-:W-:Y:S02]  /*3ad60*/  IADD3.X R0, PT, PT, R0, UR4, RZ, P5, !PT ;  /* 0x0000000400007c10 */ /* 0x000fe4000affe4ff */
[----:B------:R-:W-:Y:S02]  /*3ad70*/  IADD3 R23, P4, PT, R23, UR14, RZ ;  /* 0x0000000e17177c10 */ /* 0x000fe4000ff9e0ff */
[----:B---3--:R-:W-:Y:S02]  /*3ad80*/  IADD3.X R10, PT, PT, R10, UR5, RZ, P1, !PT ;  /* 0x000000050a0a7c10 */ /* 0x008fe40008ffe4ff */
        /* <DEDUP_REMOVED lines=32> */
[----:B------:R-:W-:-:S02]  /*3af90*/  IADD3 R22, P5, PT, R22, UR14, RZ ;  /* 0x0000000e16167c10 */ /* 0x000fc4000ffbe0ff */
[----:B------:R-:W-:Y:S01]  /*3afa0*/  IADD3.X R29, PT, PT, R29, UR4, RZ, P6, !PT ;  /* 0x000000041d1d7c10 */ /* 0x000fe2000b7fe4ff */
[----:B---3--:R0:W-:Y:S04]  /*3afb0*/  STL [R1+0x1600], R10 ;  /* 0x0016000a01007387 */ /* 0x0081e80000100800 */
[----:B------:R-:W-:Y:S04]  /*3afc0*/  STL [R1+0x12a4], R22 ;  /* 0x0012a41601007387 */ /* 0x000fe80000100800 */
[----:B0-----:R-:W3:Y:S04]  /*3afd0*/  LDL.LU R10, [R1+0xc84] ;  /* 0x000c8400010a7983 */ /* 0x001ee80000300800 */
[----:B------:R0:W-:Y:S04]  /*3afe0*/  STL [R1+0xc88], R29 ;  /* 0x000c881d01007387 */ /* 0x0001e80000100800 */
[----:B------:R-:W4:Y:S04]  /*3aff0*/  LDL.LU R12, [R1+0xc80] ;  /* 0x000c8000010c7983 */ /* 0x000f280000300800 */
[----:B------:R-:W5:Y:S04]  /*3b000*/  LDL.LU R13, [R1+0x12cc] ;  /* 0x0012cc00010d7983 */ /* 0x000f680000300800 */
        /* <DEDUP_REMOVED lines=23> */
[----:B0-----:R-:W2:Y:S04]  /*3b180*/  LDL.LU R29, [R1+0x1280] ;  /* 0x00128000011d7983 */ /* 0x001ea80000300800 */
[----:B------:R-:W2:Y:S04]  /*3b190*/  LDL.LU R23, [R1+0x126c] ;  /* 0x00126c0001177983 */ /* 0x000ea80000300800 */
[----:B------:R-:W2:Y:S04]  /*3b1a0*/  LDL.LU R22, [R1+0x1278] ;  /* 0x0012780001167983 */ /* 0x000ea80000300800 */
        /* <DEDUP_REMOVED lines=25> */
[----:B--2---:R-:W-:Y:S02]  /*3b340*/  IADD3.X R29, PT, PT, R29, UR4, RZ, P6, !PT ;  /* 0x000000041d1d7c10 */ /* 0x004fe4000b7fe4ff */
[----:B------:R-:W-:-:S02]  /*3b350*/  IADD3.X R21, PT, PT, R21, UR4, RZ, P5, !PT ;  /* 0x0000000415157c10 */ /* 0x000fc4000affe4ff */
        /* <DEDUP_REMOVED lines=33> */
[----:B------:R-:W-:-:S03]  /*3b570*/  IADD3.X R22, PT, PT, R22, UR4, RZ, P4, !PT ;  /* 0x0000000416167c10 */ /* 0x000fc6000a7fe4ff */
[----:B------:R-:W-:Y:S01]  /*3b580*/  STL [R1+0x126c], R23 ;  /* 0x00126c1701007387 */ /* 0x000fe20000100800 */
[----:B------:R-:W-:-:S03]  /*3b590*/  IADD3 R0, P4, PT, R0, UR14, RZ ;  /* 0x0000000e00007c10 */ /* 0x000fc6000ff9e0ff */
[----:B---3--:R0:W-:Y:S04]  /*3b5a0*/  STL [R1+0x15fc], R10 ;  /* 0x0015fc0a01007387 */ /* 0x0081e80000100800 */
[----:B------:R-:W-:Y:S04]  /*3b5b0*/  STL [R1+0x1278], R22 ;  /* 0x0012781601007387 */ /* 0x000fe80000100800 */
        /* <DEDUP_REMOVED lines=26> */
[----:B0-----:R-:W2:Y:S04]  /*3b760*/  LDL.LU R0, [R1+0x1208] ;  /* 0x0012080001007983 */ /* 0x001ea80000300800 */
[----:B------:R-:W2:Y:S04]  /*3b770*/  LDL.LU R28, [R1+0x11b4] ;  /* 0x0011b400011c7983 */ /* 0x000ea80000300800 */
[----:B------:R-:W2:Y:S04]  /*3b780*/  LDL.LU R23, [R1+0x1200] ;  /* 0x0012000001177983 */ /* 0x000ea80000300800 */
[----:B------:R-:W2:Y:S04]  /*3b790*/  LDL.LU R22, [R1+0x11ec] ;  /* 0x0011ec0001167983 */ /* 0x000ea80000300800 */
[----:B------:R0:W-:Y:S04]  /*3b7a0*/  STL [R1+0x1270], R29 ;  /* 0x0012701d01007387 */ /* 0x0001e80000100800 */
[----:B0-----:R-:W2:Y:S01]  /*3b7b0*/  LDL.LU R29, [R1+0x11f8] ;  /* 0x0011f800011d7983 */ /* 0x001ea20000300800 */
[----:B---3--:R-:W-:-:S05]  /*3b7c0*/  IADD3 R10, P0, PT, R10, UR14, RZ ;  /* 0x0000000e0a0a7c10 */ /* 0x008fca000ff1e0ff */
[----:B------:R0:W-:Y:S04]  /*3b7d0*/  STL [R1+0x125c], R10 ;  /* 0x00125c0a01007387 */ /* 0x0001e80000100800 */
[----:B0-----:R-:W3:Y:S01]  /*3b7e0*/  LDL.LU R10, [R1+0x15fc] ;  /* 0x0015fc00010a7983 */ /* 0x001ee20000300800 */
[----:B-----5:R-:W-:Y:S02]  /*3b7f0*/  IADD3.X R13, PT, PT, R13, UR4, RZ, P1, !PT ;  /* 0x000000040d0d7c10 */ /* 0x020fe40008ffe4ff */
[----:B----4-:R-:W-:Y:S02]  /*3b800*/  IADD3 R14, P1, PT, R14, UR14, RZ ;  /* 0x0000000e0e0e7c10 */ /* 0x010fe4000ff3e0ff */
        /* <DEDUP_REMOVED lines=19> */
[----:B------:R-:W-:-:S02]  /*3b940*/  IADD3 R28, P4, PT, R28, UR14, RZ ;  /* 0x0000000e1c1c7c10 */ /* 0x000fc4000ff9e0ff */
        /* <DEDUP_REMOVED lines=26> */
[----:B------:R0:W-:Y:S04]  /*3baf0*/  STL [R1+0x1208], R0 ;  /* 0x0012080001007387 */ /* 0x0001e80000100800 */
[----:B------:R-:W-:Y:S04]  /*3bb00*/  STL [R1+0x1210], R20 ;  /* 0x0012101401007387 */ /* 0x000fe80000100800 */
[----:B0-----:R-:W2:Y:S04]  /*3bb10*/  LDL.LU R0, [R1+0x11a4] ;  /* 0x0011a40001007983 */ /* 0x001ea80000300800 */
[----:B------:R-:W-:Y:S04]  /*3bb20*/  STL [R1+0x11fc], R21 ;  /* 0x0011fc1501007387 */ /* 0x000fe80000100800 */
[----:B------:R-:W-:Y:S04]  /*3bb30*/  STL [R1+0x11b4], R28 ;  /* 0x0011b41c01007387 */ /* 0x000fe80000100800 */
[----:B------:R-:W3:Y:S01]  /*3bb40*/  LDL.LU R10, [R1+0x11dc] ;  /* 0x0011dc00010a7983 */ /* 0x000ee20000300800 */
[----:B------:R-:W-:-:S02]  /*3bb50*/  IADD3.X R23, PT, PT, R23, UR4, RZ, P0, !PT ;  /* 0x0000000417177c10 */ /* 0x000fc400087fe4ff */
[----:B------:R-:W-:-:S03]  /*3bb60*/  IADD3 R22, P0, PT, R22, UR14, RZ ;  /* 0x0000000e16167c10 */ /* 0x000fc6000ff1e0ff */
[----:B------:R-:W-:Y:S01]  /*3bb70*/  STL [R1+0x1200], R23 ;  /* 0x0012001701007387 */ /* 0x000fe20000100800 */
[----:B------:R-:W-:-:S03]  /*3bb80*/  IADD3.X R29, PT, PT, R29, UR4, RZ, P6, !PT ;  /* 0x000000041d1d7c10 */ /* 0x000fc6000b7fe4ff */
        /* <DEDUP_REMOVED lines=27> */
[----:B0-----:R-:W2:Y:S04]  /*3bd40*/  LDL.LU R29, [R1+0x1190] ;  /* 0x00119000011d7983 */ /* 0x001ea80000300800 */
[----:B------:R-:W2:Y:S04]  /*3bd50*/  LDL.LU R21, [R1+0x117c] ;  /* 0x00117c0001157983 */ /* 0x000ea80000300800 */
[----:B------:R-:W2:Y:S04]  /*3bd60*/  LDL.LU R28, [R1+0x1188] ;  /* 0x00118800011c7983 */ /* 0x000ea80000300800 */
[----:B------:R-:W2:Y:S04]  /*3bd70*/  LDL.LU R23, [R1+0x1134] ;  /* 0x0011340001177983 */ /* 0x000ea80000300800 */
[----:B------:R0:W-:Y:S04]  /*3bd80*/  STL [R1+0x11a4], R0 ;  /* 0x0011a40001007387 */ /* 0x0001e80000100800 */
[----:B------:R-:W2:Y:S04]  /*3bd90*/  LDL.LU R22, [R1+0x1180] ;  /* 0x0011800001167983 */ /* 0x000ea80000300800 */
        /* <DEDUP_REMOVED lines=23> */
[----:B------:R-:W-:Y:S02]  /*3bf10*/  IADD3.X R19, PT, PT, R19, UR4, RZ, P4, !PT ;  /* 0x0000000413137c10 */ /* 0x000fe4000a7fe4ff */
[----:B------:R-:W-:Y:S02]  /*3bf20*/  IADD3 R20, P4, PT, R20, UR14, RZ ;  /* 0x0000000e14147c10 */ /* 0x000fe4000ff9e0ff */
[----:B------:R-:W-:-:S02]  /*3bf30*/  IADD3 R21, P0, PT, R21, UR14, RZ ;  /* 0x0000000e15157c10 */ /* 0x000fc4000ff1e0ff */
[----:B------:R-:W-:Y:S02]  /*3bf40*/  IADD3.X R28, PT, PT, R28, UR4, RZ, P6, !PT ;  /* 0x000000041c1c7c10 */ /* 0x000fe4000b7fe4ff */
[----:B---3--:R-:W-:-:S04]  /*3bf50*/  IADD3 R10, P1, PT, R10, UR14, RZ ;  /* 0x0000000e0a0a7c10 */ /* 0x008fc8000ff3e0ff */
[----:B------:R-:W-:Y:S01]  /*3bf60*/  IADD3.X R16, PT, PT, R16, UR4, RZ, P1, !PT ;  /* 0x0000000410107c10 */ /* 0x000fe20008ffe4ff */
[----:B------:R-:W-:Y:S04]  /*3bf70*/  STL [R1+0x11dc], R10 ;  /* 0x0011dc0a01007387 */ /* 0x000fe80000100800 */
        /* <DEDUP_REMOVED lines=25> */
[----:B------:R-:W-:Y:S04]  /*3c110*/  STL [R1+0x117c], R21 ;  /* 0x00117c1501007387 */ /* 0x000fe80000100800 */
        /* <DEDUP_REMOVED lines=37> */
[----:B------:R-:W2:Y:S04]  /*3c370*/  LDL.LU R23, [R1+0x1108] ;  /* 0x0011080001177983 */ /* 0x000ea80000300800 */
[----:B------:R-:W2:Y:S04]  /*3c380*/  LDL.LU R22, [R1+0x10b4] ;  /* 0x0010b40001167983 */ /* 0x000ea80000300800 */
        /* <DEDUP_REMOVED lines=21> */
[----:B--2---:R-:W-:Y:S02]  /*3c4e0*/  IADD3.X R0, PT, PT, R0, UR4, RZ, P6, !PT ;  /* 0x0000000400007c10 */ /* 0x004fe4000b7fe4ff */
[----:B------:R-:W-:Y:S02]  /*3c4f0*/  IADD3 R19, P0, PT, R19, UR14, RZ ;  /* 0x0000000e13137c10 */ /* 0x000fe4000ff1e0ff */
[----:B------:R-:W-:Y:S02]  /*3c500*/  IADD3 R20, P6, PT, R20, UR14, RZ ;  /* 0x0000000e14147c10 */ /* 0x000fe4000ffde0ff */
[----:B------:R-:W-:Y:S02]  /*3c510*/  IADD3.X R21, PT, PT, R21, UR4, RZ, P1, !PT ;  /* 0x0000000415157c10 */ /* 0x000fe40008ffe4ff */
[----:B------:R-:W-:-:S02]  /*3c520*/  IADD3 R28, P1, PT, R28, UR14, RZ ;  /* 0x0000000e1c1c7c10 */ /* 0x000fc4000ff3e0ff */
[----:B---3--:R-:W-:Y:S02]  /*3c530*/  IADD3.X R10, PT, PT, R10, UR4, RZ, P2, !PT ;  /* 0x000000040a0a7c10 */ /* 0x008fe400097fe4ff */
[----:B------:R-:W-:-:S03]  /*3c540*/  IADD3 R12, P2, PT, R12, UR14, RZ ;  /* 0x0000000e0c0c7c10 */ /* 0x000fc6000ff5e0ff */
        /* <DEDUP_REMOVED lines=65> */
[----:B------:R-:W2:Y:S04]  /*3c960*/  LDL.LU R23, [R1+0x107c] ;  /* 0x00107c0001177983 */ /* 0x000ea80000300800 */
        /* <DEDUP_REMOVED lines=27> */
[----:B------:R-:W-:Y:S02]  /*3cb20*/  IADD3.X R28, PT, PT, R28, UR4, RZ, P2, !PT ;  /* 0x000000041c1c7c10 */ /* 0x000fe400097fe4ff */
        /* <DEDUP_REMOVED lines=20> */
[----:B------:R-:W-:Y:S01]  /*3cc70*/  STL [R1+0x109c], R2 ;  /* 0x00109c0201007387 */ /* 0x000fe20000100800 */
[----:B------:R-:W-:-:S03]  /*3cc80*/  IADD3 R19, P1, PT, R19, UR14, RZ ;  /* 0x0000000e13137c10 */ /* 0x000fc6000ff3e0ff */
[----:B------:R0:W-:Y:S04]  /*3cc90*/  STL [R1+0x10a0], R29 ;  /* 0x0010a01d01007387 */ /* 0x0001e80000100800 */
[----:B------:R-:W-:Y:S04]  /*3cca0*/  STL [R1+0x10a8], R3 ;  /* 0x0010a80301007387 */ /* 0x000fe80000100800 */
[----:B0-----:R-:W2:Y:S04]  /*3ccb0*/  LDL.LU R29, [R1+0x1080] ;  /* 0x00108000011d7983 */ /* 0x001ea80000300800 */
[----:B------:R-:W-:Y:S04]  /*3ccc0*/  STL [R1+0x1054], R18 ;  /* 0x0010541201007387 */ /* 0x000fe80000100800 */
[----:B------:R-:W-:Y:S04]  /*3ccd0*/  STL [R1+0x108c], R19 ;  /* 0x00108c1301007387 */ /* 0x000fe80000100800 */
        /* <DEDUP_REMOVED lines=87> */
[----:B------:R0:W-:Y:S01]  /*3d250*/  STL [R1+0x1028], R0 ;  /* 0x0010280001007387 */ /* 0x0001e20000100800 */
[----:B------:R-:W-:-:S03]  /*3d260*/  IADD3.X R19, PT, PT, R19, UR4, RZ, P2, !PT ;  /* 0x0000000413137c10 */ /* 0x000fc600097fe4ff */
[----:B------:R-:W-:Y:S01]  /*3d270*/  STL [R1+0x1030], R2 ;  /* 0x0010300201007387 */ /* 0x000fe20000100800 */
[----:B------:R-:W-:-:S03]  /*3d280*/  IADD3 R20, P2, PT, R20, UR14, RZ ;  /* 0x0000000e14147c10 */ /* 0x000fc6000ff5e0ff */
[----:B0-----:R-:W2:Y:S04]  /*3d290*/  LDL.LU R0, [R1+0xfb4] ;  /* 0x000fb40001007983 */ /* 0x001ea80000300800 */
[----:B------:R-:W-:Y:S04]  /*3d2a0*/  STL [R1+0x101c], R3 ;  /* 0x00101c0301007387 */ /* 0x000fe80000100800 */
[----:B------:R-:W-:Y:S04]  /*3d2b0*/  STL [R1+0xfd4], R18 ;  /* 0x000fd41201007387 */ /* 0x000fe80000100800 */
        /* <DEDUP_REMOVED lines=63> */
[----:B------:R-:W-:Y:S02]  /*3d6b0*/  IADD3 R3, P2, PT, R3, UR14, RZ ;  /* 0x0000000e03037c10 */ /* 0x000fe4000ff5e0ff */
[----:B------:R-:W-:Y:S02]  /*3d6c0*/  IADD3.X R18, PT, PT, R18, UR4, RZ, P1, !PT ;  /* 0x0000000412127c10 */ /* 0x000fe40008ffe4ff */
[----:B------:R-:W-:Y:S02]  /*3d6d0*/  IADD3 R19, P1, PT, R19, UR14, RZ ;  /* 0x0000000e13137c10 */ /* 0x000fe4000ff3e0ff */
[----:B------:R-:W-:Y:S02]  /*3d6e0*/  IADD3.X R20, PT, PT, R20, UR4, RZ, P3, !PT ;  /* 0x0000000414147c10 */ /* 0x000fe40009ffe4ff */
        /* <DEDUP_REMOVED lines=81> */
[----:B------:R-:W-:Y:S02]  /*3dc00*/  IADD3.X R27, PT, PT, R27, UR4, RZ, P6, !PT ;  /* 0x000000041b1b7c10 */ /* 0x000fe4000b7fe4ff */
[----:B------:R-:W-:Y:S02]  /*3dc10*/  IADD3 R11, P6, PT, R11, UR14, RZ ;  /* 0x0000000e0b0b7c10 */ /* 0x000fe4000ffde0ff */
[----:B------:R-:W-:-:S02]  /*3dc20*/  IADD3 R9, P1, PT, R9, UR14, RZ ;  /* 0x0000000e09097c10 */ /* 0x000fc4000ff3e0ff */
[----:B------:R-:W-:Y:S02]  /*3dc30*/  IADD3.X R6, PT, PT, R6, UR4, RZ, P0, !PT ;  /* 0x0000000406067c10 */ /* 0x000fe400087fe4ff */
[----:B------:R-:W-:Y:S02]  /*3dc40*/  IADD3 R7, P0, PT, R7, UR14, RZ ;  /* 0x0000000e07077c10 */ /* 0x000fe4000ff1e0ff */
[----:B------:R-:W-:Y:S02]  /*3dc50*/  IADD3.X R4, PT, PT, R4, UR4, RZ, P2, !PT ;  /* 0x0000000404047c10 */ /* 0x000fe400097fe4ff */
[----:B--2---:R-:W-:Y:S02]  /*3dc60*/  IADD3.X R0, PT, PT, R0, UR4, RZ, P1, !PT ;  /* 0x0000000400007c10 */ /* 0x004fe40008ffe4ff */
[----:B------:R-:W-:Y:S02]  /*3dc70*/  IADD3 R5, P2, PT, R5, UR14, RZ ;  /* 0x0000000e05057c10 */ /* 0x000fe4000ff5e0ff */
[----:B------:R-:W-:-:S02]  /*3dc80*/  IADD3 R2, P1, PT, R2, UR14, RZ ;  /* 0x0000000e02027c10 */ /* 0x000fc4000ff3e0ff */
[----:B------:R-:W-:Y:S02]  /*3dc90*/  IADD3.X R3, PT, PT, R3, UR4, RZ, P3, !PT ;  /* 0x0000000403037c10 */ /* 0x000fe40009ffe4ff */
[----:B------:R-:W-:Y:S02]  /*3dca0*/  IADD3 R18, P3, PT, R18, UR14, RZ ;  /* 0x0000000e12127c10 */ /* 0x000fe4000ff7e0ff */
[----:B------:R-:W-:Y:S02]  /*3dcb0*/  IADD3.X R19, PT, PT, R19, UR4, RZ, P2, !PT ;  /* 0x0000000413137c10 */ /* 0x000fe400097fe4ff */
        /* <DEDUP_REMOVED lines=116> */
[----:B------:R-:W-:Y:S01]  /*3e400*/  STL [R1+0xec8], R7 ;  /* 0x000ec80701007387 */ /* 0x000fe20000100800 */
[----:B------:R-:W-:-:S02]  /*3e410*/  IADD3.X R18, PT, PT, R18, UR4, RZ, P5, !PT ;  /* 0x0000000412127c10 */ /* 0x000fc4000affe4ff */
[----:B------:R-:W-:Y:S01]  /*3e420*/  IADD3 R19, P5, PT, R19, UR14, RZ ;  /* 0x0000000e13137c10 */ /* 0x000fe2000ffbe0ff */
        /* <DEDUP_REMOVED lines=158> */
[----:B------:R-:W-:Y:S02]  /*3ee10*/  IADD3.X R9, PT, PT, R9, UR4, RZ, P2, !PT ;  /* 0x0000000409097c10 */ /* 0x000fe400097fe4ff */
[----:B------:R-:W-:Y:S02]  /*3ee20*/  IADD3 R6, P2, PT, R6, UR14, RZ ;  /* 0x0000000e06067c10 */ /* 0x000fe4000ff5e0ff */
        /* <DEDUP_REMOVED lines=281> */
[----:B--2---:R-:W-:-:S02]  /*3ffc0*/  IADD3.X R0, PT, PT, R0, UR4, RZ, P5, !PT ;  /* 0x0000000400007c10 */ /* 0x004fc4000affe4ff */
        /* <DEDUP_REMOVED lines=144> */
[----:B------:R1:W-:Y:S04]  /*408d0*/  STL [R1+0x13b0], R22 ;  /* 0x0013b01601007387 */ /* 0x0003e80000100800 */
        /* <DEDUP_REMOVED lines=29> */
[----:B-1----:R-:W2:Y:S04]  /*40ab0*/  LDL.LU R22, [R1+0x1424] ;  /* 0x0014240001167983 */ /* 0x002ea80000300800 */
[----:B0-----:R-:W2:Y:S04]  /*40ac0*/  LDL.LU R0, [R1+0x1434] ;  /* 0x0014340001007983 */ /* 0x001ea80000300800 */
[----:B------:R-:W2:Y:S01]  /*40ad0*/  LDL.LU R29, [R1+0x1444] ;  /* 0x00144400011d7983 */ /* 0x000ea20000300800 */
        /* <DEDUP_REMOVED lines=9> */
[----:B--2---:R-:W-:Y:S02]  /*40b70*/  IADD3.X R11, PT, PT, R11, UR4, RZ, P0, !PT ;  /* 0x000000040b0b7c10 */ /* 0x004fe400087fe4ff */
[----:B------:R-:W-:Y:S02]  /*40b80*/  IADD3.X R27, PT, PT, R27, UR4, RZ, P4, !PT ;  /* 0x000000041b1b7c10 */ /* 0x000fe4000a7fe4ff */
[----:B------:R-:W-:Y:S02]  /*40b90*/  IADD3 R8, P0, PT, R8, UR14, RZ ;  /* 0x0000000e08087c10 */ /* 0x000fe4000ff1e0ff */
[----:B------:R-:W-:-:S02]  /*40ba0*/  IADD3.X R9, PT, PT, R9, UR4, RZ, P1, !PT ;  /* 0x0000000409097c10 */ /* 0x000fc40008ffe4ff */
[----:B------:R-:W-:Y:S02]  /*40bb0*/  IADD3 R6, P1, PT, R6, UR14, RZ ;  /* 0x0000000e06067c10 */ /* 0x000fe4000ff3e0ff */
[----:B------:R-:W-:Y:S02]  /*40bc0*/  IADD3.X R7, PT, PT, R7, UR4, RZ, P2, !PT ;  /* 0x0000000407077c10 */ /* 0x000fe400097fe4ff */
[----:B------:R-:W-:Y:S02]  /*40bd0*/  IADD3 R4, P2, PT, R4, UR14, RZ ;  /* 0x0000000e04047c10 */ /* 0x000fe4000ff5e0ff */
[----:B------:R-:W-:Y:S02]  /*40be0*/  IADD3.X R5, PT, PT, R5, UR4, RZ, P3, !PT ;  /* 0x0000000405057c10 */ /* 0x000fe40009ffe4ff */
[----:B---3--:R-:W-:-:S05]  /*40bf0*/  IADD3.X R10, PT, PT, R10, UR4, RZ, P5, !PT ;  /* 0x000000040a0a7c10 */ /* 0x008fca000affe4ff */
[----:B------:R0:W-:Y:S04]  /*40c00*/  STL [R1+0x13c0], R10 ;  /* 0x0013c00a01007387 */ /* 0x0001e80000100800 */
[----:B0-----:R-:W2:Y:S01]  /*40c10*/  LDL.LU R10, [R1+0x15c0] ;  /* 0x0015c000010a7983 */ /* 0x001ea20000300800 */
[----:B------:R-:W-:-:S04]  /*40c20*/  IADD3 R12, P5, PT, R12, UR14, RZ ;  /* 0x0000000e0c0c7c10 */ /* 0x000fc8000ffbe0ff */
[----:B------:R-:W-:Y:S01]  /*40c30*/  IADD3.X R17, PT, PT, R17, UR4, RZ, P5, !PT ;  /* 0x0000000411117c10 */ /* 0x000fe2000affe4ff */
[----:B------:R0:W-:Y:S04]  /*40c40*/  STL [R1+0x140c], R12 ;  /* 0x00140c0c01007387 */ /* 0x0001e80000100800 */
[----:B------:R0:W-:Y:S01]  /*40c50*/  STL [R1+0x13c4], R13 ;  /* 0x0013c40d01007387 */ /* 0x0001e20000100800 */
[----:B------:R-:W-:-:S03]  /*40c60*/  IADD3 R24, P5, PT, R24, UR14, RZ ;  /* 0x0000000e18187c10 */ /* 0x000fc6000ffbe0ff */
[----:B------:R0:W-:Y:S04]  /*40c70*/  STL [R1+0x1448], R14 ;  /* 0x0014480e01007387 */ /* 0x0001e80000100800 */
        /* <DEDUP_REMOVED lines=9> */
[----:B------:R0:W-:Y:S01]  /*40d10*/  STL [R1+0x1400], R9 ;  /* 0x0014000901007387 */ /* 0x0001e20000100800 */
[----:B------:R-:W-:-:S03]  /*40d20*/  IADD3 R2, P3, PT, R2, UR14, RZ ;  /* 0x0000000e02027c10 */ /* 0x000fc6000ff7e0ff */
[----:B------:R0:W-:Y:S01]  /*40d30*/  STL [R1+0x143c], R6 ;  /* 0x00143c0601007387 */ /* 0x0001e20000100800 */
[----:B------:R-:W-:Y:S01]  /*40d40*/  IADD3.X R3, PT, PT, R3, UR4, RZ, P5, !PT ;  /* 0x0000000403037c10 */ /* 0x000fe2000affe4ff */
[----:B------:R-:W-:Y:S02]  /*40d50*/  UIADD3 UR6, UPT, UPT, UR10, 0x7f, URZ ;  /* 0x0000007f0a067890 */ /* 0x000fe4000fffe0ff */
[----:B------:R0:W-:Y:S01]  /*40d60*/  STL [R1+0x1410], R7 ;  /* 0x0014100701007387 */ /* 0x0001e20000100800 */
[----:B------:R-:W-:-:S03]  /*40d70*/  IADD3.X R18, PT, PT, R18, UR4, RZ, P0, !PT ;  /* 0x0000000412127c10 */ /* 0x000fc600087fe4ff */
[----:B------:R0:W-:Y:S01]  /*40d80*/  STL [R1+0x144c], R4 ;  /* 0x00144c0401007387 */ /* 0x0001e20000100800 */
[----:B------:R-:W-:-:S03]  /*40d90*/  IADD3 R19, P0, PT, R19, UR14, RZ ;  /* 0x0000000e13137c10 */ /* 0x000fc6000ff1e0ff */
[----:B------:R0:W-:Y:S01]  /*40da0*/  STL [R1+0x1420], R5 ;  /* 0x0014200501007387 */ /* 0x0001e20000100800 */
[----:B------:R-:W-:-:S03]  /*40db0*/  IADD3 R20, P5, PT, R20, UR14, RZ ;  /* 0x0000000e14147c10 */ /* 0x000fc6000ffbe0ff */
[----:B------:R0:W-:Y:S01]  /*40dc0*/  STL [R1+0x1458], R2 ;  /* 0x0014580201007387 */ /* 0x0001e20000100800 */
[----:B------:R-:W-:Y:S01]  /*40dd0*/  IADD3.X R21, PT, PT, R21, UR4, RZ, P6, !PT ;  /* 0x0000000415157c10 */ /* 0x000fe2000b7fe4ff */
[----:B------:R-:W-:Y:S02]  /*40de0*/  USHF.R.S32.HI UR7, URZ, 0x1f, UR6 ;  /* 0x0000001fff077899 */ /* 0x000fe40008011406 */
[----:B------:R0:W-:Y:S01]  /*40df0*/  STL [R1+0x1430], R3 ;  /* 0x0014300301007387 */ /* 0x0001e20000100800 */
[----:B------:R-:W-:-:S03]  /*40e00*/  IADD3.X R28, PT, PT, R28, UR4, RZ, P1, !PT ;  /* 0x000000041c1c7c10 */ /* 0x000fc60008ffe4ff */
[----:B------:R0:W-:Y:S01]  /*40e10*/  STL [R1+0x13f4], R18 ;  /* 0x0013f41201007387 */ /* 0x0001e20000100800 */
[----:B------:R-:W-:-:S03]  /*40e20*/  IADD3.X R23, PT, PT, R23, UR4, RZ, P2, !PT ;  /* 0x0000000417177c10 */ /* 0x000fc600097fe4ff */
[----:B------:R0:W-:Y:S01]  /*40e30*/  STL [R1+0x1464], R19 ;  /* 0x0014641301007387 */ /* 0x0001e20000100800 */
[----:B------:R-:W-:-:S03]  /*40e40*/  IADD3.X R29, PT, PT, R29, UR4, RZ, P5, !PT ;  /* 0x000000041d1d7c10 */ /* 0x000fc6000affe4ff */
[----:B------:R0:W-:Y:S01]  /*40e50*/  STL [R1+0x1468], R20 ;  /* 0x0014681401007387 */ /* 0x0001e20000100800 */
[----:B------:R-:W-:Y:S01]  /*40e60*/  IADD3.X R22, PT, PT, R22, UR4, RZ, P3, !PT ;  /* 0x0000000416167c10 */ /* 0x000fe20009ffe4ff */
[----:B------:R-:W-:Y:S02]  /*40e70*/  ULEA.HI UR7, UR7, UR6, URZ, 0x7 ;  /* 0x0000000607077291 */ /* 0x000fe4000f8f38ff */
[----:B------:R0:W-:Y:S01]  /*40e80*/  STL [R1+0x1440], R21 ;  /* 0x0014401501007387 */ /* 0x0001e20000100800 */
[----:B------:R-:W-:-:S03]  /*40e90*/  IADD3.X R0, PT, PT, R0, UR4, RZ, P0, !PT ;  /* 0x0000000400007c10 */ /* 0x000fc600087fe4ff */
[----:B------:R0:W-:Y:S04]  /*40ea0*/  STL [R1+0x1404], R28 ;  /* 0x0014041c01007387 */ /* 0x0001e80000100800 */
[----:B------:R0:W-:Y:S04]  /*40eb0*/  STL [R1+0x1414], R23 ;  /* 0x0014141701007387 */ /* 0x0001e80000100800 */
[----:B------:R0:W-:Y:S01]  /*40ec0*/  STL [R1+0x1444], R29 ;  /* 0x0014441d01007387 */ /* 0x0001e20000100800 */
[----:B------:R-:W-:-:S03]  /*40ed0*/  USHF.R.S32.HI UR7, URZ, 0x7, UR7 ;  /* 0x00000007ff077899 */ /* 0x000fc60008011407 */
[----:B------:R0:W-:Y:S04]  /*40ee0*/  STL [R1+0x1424], R22 ;  /* 0x0014241601007387 */ /* 0x0001e80000100800 */
[----:B------:R0:W-:Y:S01]  /*40ef0*/  STL [R1+0x1434], R0 ;  /* 0x0014340001007387 */ /* 0x0001e20000100800 */
[----:B--2---:R-:W-:-:S13]  /*40f00*/  ISETP.NE.U32.AND P4, PT, R10, UR7, PT ;  /* 0x000000070a007c0c */ /* 0x004fda000bf85070 */
[----:B0-----:R-:W-:Y:S05]  /*40f10*/  @P4 BRA `(.L_x_2) ;  /* 0xfffffd4800004947 */ /* 0x001fea000383ffff */
.L_x_1:
[----:B------:R-:W2:Y:S01]  /*40f20*/  LDL.LU R8, [R1+0x424] ;  /* 0x0004240001087983 */ /* 0x000ea20000300800 */
[----:B------:R-:W1:Y:S01]  /*40f30*/  LDCU.128 UR16, c[0x0][0x390] ;  /* 0x00007200ff1077ac */ /* 0x000e620008000c00 */
[----:B------:R-:W3:Y:S01]  /*40f40*/  LDCU UR14, c[0x0][0x39c] ;  /* 0x00007380ff0e77ac */ /* 0x000ee20008000800 */
[----:B------:R-:W4:Y:S01]  /*40f50*/  LDCU UR6, c[0x0][0x3b4] ;  /* 0x00007680ff0677ac */ /* 0x000f220008000800 */
[----:B------:R-:W5:Y:S01]  /*40f60*/  LDCU UR13, c[0x0][0x39c] ;  /* 0x00007380ff0d77ac */ /* 0x000f620008000800 */
[----:B------:R-:W0:Y:S01]  /*40f70*/  S2UR UR5, SR_CgaCtaId ;  /* 0x00000000000579c3 */ /* 0x000e220000008800 */
[----:B------:R-:W0:Y:S01]  /*40f80*/  LDCU UR4, c[0x0][0x39c] ;  /* 0x00007380ff0477ac */ /* 0x000e220008000800 */
[----:B------:R-:W0:Y:S06]  /*40f90*/  LDCU UR7, c[0x0][0x39c] ;  /* 0x00007380ff0777ac */ /* 0x000e2c0008000800 */
[----:B------:R-:W-:Y:S06]  /*40fa0*/  BAR.SYNC.DEFER_BLOCKING 0x0 ;  /* 0x0000000000007b1d */ /* 0x000fec0000010000 */
[----:B--2---:R2:W-:Y:S04]  /*40fb0*/  STL [R1+0x16b4], R8 ;  /* 0x0016b40801007387 */ /* 0x0045e80000100800 */
[----:B--2---:R-:W2:Y:S04]  /*40fc0*/  LDL.LU R8, [R1+0x3cc] ;  /* 0x0003cc0001087983 */ /* 0x004ea80000300800 */
[----:B--2---:R2:W-:Y:S04]  /*40fd0*/  STL [R1+0x16bc], R8 ;  /* 0x0016bc0801007387 */ /* 0x0045e80000100800 */
[----:B--2---:R-:W2:Y:S04]  /*40fe0*/  LDL.LU R8, [R1+0x3c4] ;  /* 0x0003c40001087983 */ /* 0x004ea80000300800 */
[----:B------:R-:W2:Y:S04]  /*40ff0*/  LDL.LU R9, [R1+0x42c] ;  /* 0x00042c0001097983 */ /* 0x000ea80000300800 */
[----:B--2---:R2:W-:Y:S04]  /*41000*/  STL [R1+0x16b0], R9 ;  /* 0x0016b00901007387 */ /* 0x0045e80000100800 */
[----:B--2---:R-:W2:Y:S04]  /*41010*/  LDL.LU R9, [R1+0x420] ;  /* 0x0004200001097983 */ /* 0x004ea80000300800 */
        /* <DEDUP_REMOVED lines=31> */
[----:B--2---:R-:W2:Y:S01]  /*41210*/  LDL.LU R28, [R1+0x418] ;  /* 0x00041800011c7983 */ /* 0x004ea20000300800 */
[----:B------:R-:W-:-:S03]  /*41220*/  F2FP.SATFINITE.E5M2.F32.PACK_AB_MERGE_C R8, R8, R9, RZ ;  /* 0x000000090808723e */ /* 0x000fc600048060ff */
[----:B--2---:R2:W-:Y:S04]  /*41230*/  STL [R1+0x16a8], R28 ;  /* 0x0016a81c01007387 */ /* 0x0045e80000100800 */
[----:B--2---:R-:W2:Y:S04]  /*41240*/  LDL.LU R28, [R1+0x410] ;  /* 0x00041000011c7983 */ /* 0x004ea80000300800 */
        /* <DEDUP_REMOVED lines=24> */
[----:B0-----:R-:W2:Y:S04]  /*413d0*/  LDL.LU R0, [R1+0x364] ;  /* 0x0003640001007983 */ /* 0x001ea80000300800 */
[----:B------:R-:W2:Y:S04]  /*413e0*/  LDL.LU R9, [R1+0x16c0] ;  /* 0x0016c00001097983 */ /* 0x000ea80000300800 */
[----:B------:R0:W-:Y:S04]  /*413f0*/  STL [R1+0x74], R8 ;  /* 0x0000740801007387 */ /* 0x0001e80000100800 */
[----:B0-----:R-:W2:Y:S02]  /*41400*/  LDL.LU R8, [R1+0x16bc] ;  /* 0x0016bc0001087983 */ /* 0x001ea40000300800 */
[----:B--2---:R-:W-:-:S02]  /*41410*/  F2FP.SATFINITE.E5M2.F32.PACK_AB_MERGE_C R8, R8, R9, RZ ;  /* 0x000000090808723e */ /* 0x004fc400048060ff */
[----:B------:R-:W2:Y:S04]  /*41420*/  LDL.LU R9, [R1+0x16b8] ;  /* 0x0016b80001097983 */ /* 0x000ea80000300800 */
[----:B------:R0:W-:Y:S04]  /*41430*/  STL [R1+0x68], R8 ;  /* 0x0000680801007387 */ /* 0x0001e80000100800 */
[----:B0-----:R-:W2:Y:S02]  /*41440*/  LDL.LU R8, [R1+0x16b4] ;  /* 0x0016b40001087983 */ /* 0x001ea40000300800 */
[----:B--2---:R-:W-:-:S02]  /*41450*/  F2FP.SATFINITE.E5M2.F32.PACK_AB_MERGE_C R8, R8, R9, RZ ;  /* 0x000000090808723e */ /* 0x004fc400048060ff */
[----:B------:R-:W2:Y:S04]  /*41460*/  LDL.LU R9, [R1+0x16b0] ;  /* 0x0016b00001097983 */ /* 0x000ea80000300800 */
[----:B------:R0:W-:Y:S04]  /*41470*/  STL [R1+0x160c], R8 ;  /* 0x00160c0801007387 */ /* 0x0001e80000100800 */
[----:B0-----:R-:W3:Y:S01]  /*41480*/  LDL.LU R8, [R1+0x3e8] ;  /* 0x0003e80001087983 */ /* 0x001ee20000300800 */
[----:B--2---:R-:W-:-:S03]  /*41490*/  F2FP.SATFINITE.E5M2.F32.PACK_AB_MERGE_C R9, R9, R29, RZ ;  /* 0x0000001d0909723e */ /* 0x004fc600048060ff */
[----:B------:R-:W2:Y:S04]  /*414a0*/  LDL.LU R29, [R1+0x16ac] ;  /* 0x0016ac00011d7983 */ /* 0x000ea80000300800 */
[----:B------:R0:W-:Y:S04]  /*414b0*/  STL [R1+0x1608], R9 ;  /* 0x0016080901007387 */ /* 0x0001e80000100800 */
[----:B0-----:R-:W3:Y:S01]  /*414c0*/  LDL.LU R9, [R1+0x3e4] ;  /* 0x0003e40001097983 */ /* 0x001ee20000300800 */
[----:B--2---:R-:W-:-:S03]  /*414d0*/  F2FP.SATFINITE.E5M2.F32.PACK_AB_MERGE_C R29, R29, R28, RZ ;  /* 0x0000001c1d1d723e */ /* 0x004fc600048060ff */
        /* <DEDUP_REMOVED lines=22> */
[----:B0-----:R-:W3:Y:S02]  /*41640*/  LDL.LU R29, [R1+0x167c] ;  /* 0x00167c00011d7983 */ /* 0x001ee40000300800 */
[----:B---3--:R-:W-:-:S02]  /*41650*/  F2FP.SATFINITE.E5M2.F32.PACK_AB_MERGE_C R9, R9, R29, RZ ;  /* 0x0000001d0909723e */ /* 0x008fc400048060ff */
[----:B------:R-:W3:Y:S01]  /*41660*/  LDL.LU R29, [R1+0x1678] ;  /* 0x00167800011d7983 */ /* 0x000ee20000300800 */
[----:B--2---:R-:W-:Y:S02]  /*41670*/  F2FP.SATFINITE.E5M2.F32.PACK_AB_MERGE_C R27, R27, R28, RZ ;  /* 0x0000001c1b1b723e */ /* 0x004fe400048060ff */
[----:B------:R-:W-:Y:S01]  /*41680*/  F2FP.SATFINITE.E5M2.F32.PACK_AB_MERGE_C R21, R21, R22, RZ ;  /* 0x000000161515723e */ /* 0x000fe200048060ff */
[----:B------:R0:W-:Y:S01]  /*41690*/  STL [R1+0x7c], R9 ;  /* 0x00007c0901007387 */ /* 0x0001e20000100800 */
[----:B------:R-:W-:Y:S02]  /*416a0*/  F2FP.SATFINITE.E5M2.F32.PACK_AB_MERGE_C R10, R10, R16, RZ ;  /* 0x000000100a0a723e */ /* 0x000fe400048060ff */
[----:B------:R-:W-:Y:S02]  /*416b0*/  F2FP.SATFINITE.E5M2.F32.PACK_AB_MERGE_C R11, R11, R15, RZ ;  /* 0x0000000f0b0b723e */ /* 0x000fe400048060ff */
[----:B------:R-:W-:Y:S02]  /*416c0*/  F2FP.SATFINITE.E5M2.F32.PACK_AB_MERGE_C R7, R7, R12, RZ ;  /* 0x0000000c0707723e */ /* 0x000fe400048060ff */
[----:B------:R-:W-:-:S02]  /*416d0*/  F2FP.SATFINITE.E5M2.F32.PACK_AB_MERGE_C R5, R5, R6, RZ ;  /* 0x000000060505723e */ /* 0x000fc400048060ff */
[----:B------:R-:W-:Y:S02]  /*416e0*/  F2FP.SATFINITE.E5M2.F32.PACK_AB_MERGE_C R3, R3, R4, RZ ;  /* 0x000000040303723e */ /* 0x000fe400048060ff */
[----:B0-----:R-:W-:Y:S02]  /*416f0*/  F2FP.SATFINITE.E5M2.F32.PACK_AB_MERGE_C R9, R25, R26, RZ ;  /* 0x0000001a1909723e */ /* 0x001fe400048060ff */
[----:B------:R-:W-:Y:S02]  /*41700*/  F2FP.SATFINITE.E5M2.F32.PACK_AB_MERGE_C R0, R0, R2, RZ ;  /* 0x000000020000723e */ /* 0x000fe400048060ff */
[----:B---3--:R-:W-:-:S05]  /*41710*/  F2FP.SATFINITE.E5M2.F32.PACK_AB_MERGE_C R8, R29, R8, RZ ;  /* 0x000000081d08723e */ /* 0x008fca00048060ff */
[----:B------:R0:W-:Y:S04]  /*41720*/  STL [R1+0x78], R8 ;  /* 0x0000780801007387 */ /* 0x0001e80000100800 */
[----:B------:R-:W-:Y:S04]  /*41730*/  STL [R1+0x94], R27 ;  /* 0x0000941b01007387 */ /* 0x000fe80000100800 */
[----:B------:R2:W-:Y:S01]  /*41740*/  STL [R1+0x90], R9 ;  /* 0x0000900901007387 */ /* 0x0005e20000100800 */
[----:B0-----:R-:W-:-:S05]  /*41750*/  F2FP.SATFINITE.E5M2.F32.PACK_AB_MERGE_C R8, R23, R24, RZ ;  /* 0x000000181708723e */ /* 0x001fca00048060ff */
[----:B------:R0:W-:Y:S01]  /*41760*/  STL [R1+0x8c], R8 ;  /* 0x00008c0801007387 */ /* 0x0001e20000100800 */
[----:B--2---:R-:W-:-:S03]  /*41770*/  F2FP.SATFINITE.E5M2.F32.PACK_AB_MERGE_C R9, R19, R20, RZ ;  /* 0x000000141309723e */ /* 0x004fc600048060ff */
[----:B------:R-:W-:Y:S04]  /*41780*/  STL [R1+0x88], R21 ;  /* 0x0000881501007387 */ /* 0x000fe80000100800 */
[----:B------:R-:W-:Y:S01]  /*41790*/  STL [R1+0x38], R9 ;  /* 0x0000380901007387 */ /* 0x000fe20000100800 */
[----:B0-----:R-:W-:-:S03]  /*417a0*/  F2FP.SATFINITE.E5M2.F32.PACK_AB_MERGE_C R8, R17, R18, RZ ;  /* 0x000000121108723e */ /* 0x001fc600048060ff */
[----:B------:R-:W-:Y:S04]  /*417b0*/  STL [R1+0x1604], R10 ;  /* 0x0016040a01007387 */ /* 0x000fe80000100800 */
[----:B------:R0:W-:Y:S04]  /*417c0*/  STL [R1+0x18], R8 ;  /* 0x0000180801007387 */ /* 0x0001e80000100800 */
[----:B------:R-:W-:Y:S01]  /*417d0*/  STL [R1+0x1600], R11 ;  /* 0x0016000b01007387 */ /* 0x000fe20000100800 */
[----:B0-----:R-:W-:-:S05]  /*417e0*/  F2FP.SATFINITE.E5M2.F32.PACK_AB_MERGE_C R8, R13, R14, RZ ;  /* 0x0000000e0d08723e */ /* 0x001fca00048060ff */
[----:B------:R-:W-:Y:S04]  /*417f0*/  STL [R1+0x3c], R8 ;  /* 0x00003c0801007387 */ /* 0x000fe80000100800 */
[----:B------:R-:W-:Y:S04]  /*41800*/  STL [R1+0x34], R7 ;  /* 0x0000340701007387 */ /* 0x000fe80000100800 */
[----:B------:R-:W-:Y:S04]  /*41810*/  STL [R1+0x30], R5 ;  /* 0x0000300501007387 */ /* 0x000fe80000100800 */
[----:B------:R-:W2:Y:S04]  /*41820*/  LDL.LU R15, [R1+0x2b4] ;  /* 0x0002b400010f7983 */ /* 0x000ea80000300800 */
        /* <DEDUP_REMOVED lines=16> */
[----:B------:R-:W3:Y:S04]  /*41930*/  LDL.LU R11, [R1+0x2b8] ;  /* 0x0002b800010b7983 */ /* 0x000ee80000300800 */
[----:B---3--:R0:W-:Y:S04]  /*41940*/  STL [R1+0x163c], R11 ;  /* 0x00163c0b01007387 */ /* 0x0081e80000100800 */
[----:B0-----:R-:W3:Y:S04]  /*41950*/  LDL.LU R11, [R1+0x2b0] ;  /* 0x0002b000010b7983 */ /* 0x001ee80000300800 */
        /* <DEDUP_REMOVED lines=13> */
[----:B0-----:R-:W2:Y:S04]  /*41a30*/  LDL.LU R11, [R1+0x368] ;  /* 0x00036800010b7983 */ /* 0x001ea80000300800 */
        /* <DEDUP_REMOVED lines=56> */
[----:B------:R-:W2:Y:S01]  /*41dc0*/  LDL.LU R11, [R1+0x163c] ;  /* 0x00163c00010b7983 */ /* 0x000ea20000300800 */
[----:B---3--:R-:W-:Y:S02]  /*41dd0*/  F2FP.SATFINITE.E5M2.F32.PACK_AB_MERGE_C R13, R13, R10, RZ ;  /* 0x0000000a0d0d723e */ /* 0x008fe400048060ff */
[----:B------:R-:W-:Y:S01]  /*41de0*/  F2FP.SATFINITE.E5M2.F32.PACK_AB_MERGE_C R12, R12, R9, RZ ;  /* 0x000000090c0c723e */ /* 0x000fe200048060ff */
[----:B------:R-:W-:Y:S01]  /*41df0*/  STL [R1+0x15fc], R15 ;  /* 0x0015fc0f01007387 */ /* 0x000fe20000100800 */
[----:B------:R-:W-:Y:S02]  /*41e00*/  F2FP.SATFINITE.E5M2.F32.PACK_AB_MERGE_C R23, R23, R8, RZ ;  /* 0x000000081717723e */ /* 0x000fe400048060ff */
[----:B------:R-:W-:Y:S02]  /*41e10*/  F2FP.SATFINITE.E5M2.F32.PACK_AB_MERGE_C R22, R22, R29, RZ ;  /* 0x0000001d1616723e */ /* 0x000fe400048060ff */
[----:B------:R-:W-:Y:S02]  /*41e20*/  F2FP.SATFINITE.E5M2.F32.PACK_AB_MERGE_C R21, R21, R28, RZ ;  /* 0x0000001c1515723e */ /* 0x000fe400048060ff */
[----:B------:R-:W-:-:S02]  /*41e30*/  F2FP.SATFINITE.E5M2.F32.PACK_AB_MERGE_C R20, R20, R27, RZ ;  /* 0x0000001b1414723e */ /* 0x000fc400048060ff */
[----:B------:R-:W-:Y:S02]  /*41e40*/  F2FP.SATFINITE.E5M2.F32.PACK_AB_MERGE_C R10, R25, R26, RZ ;  /* 0x0000001a190a723e */ /* 0x000fe400048060ff */
[----:B------:R-:W-:Y:S02]  /*41e50*/  F2FP.SATFINITE.E5M2.F32.PACK_AB_MERGE_C R9, R19, R24, RZ ;  /* 0x000000181309723e */ /* 0x000fe400048060ff */
[----:B------:R-:W-:Y:S02]  /*41e60*/  F2FP.SATFINITE.E5M2.F32.PACK_AB_MERGE_C R28, R7, R16, RZ ;  /* 0x00000010071c723e */ /* 0x000fe400048060ff */
[----:B------:R-:W-:Y:S02]  /*41e70*/  F2FP.SATFINITE.E5M2.F32.PACK_AB_MERGE_C R8, R17, R18, RZ ;  /* 0x000000121108723e */ /* 0x000fe400048060ff */
[----:B------:R-:W-:Y:S02]  /*41e80*/  F2FP.SATFINITE.E5M2.F32.PACK_AB_MERGE_C R5, R5, R6, RZ ;  /* 0x000000060505723e */ /* 0x000fe400048060ff */
[----:B------:R-:W-:-:S02]  /*41e90*/  F2FP.SATFINITE.E5M2.F32.PACK_AB_MERGE_C R3, R3, R4, RZ ;  /* 0x000000040303723e */ /* 0x000fc400048060ff */
[----:B------:R-:W-:Y:S02]  /*41ea0*/  F2FP.SATFINITE.E5M2.F32.PACK_AB_MERGE_C R0, R0, R2, RZ ;  /* 0x000000020000723e */ /* 0x000fe400048060ff */
[----:B--2---:R-:W-:-:S05]  /*41eb0*/  F2FP.SATFINITE.E5M2.F32.PACK_AB_MERGE_C R14, R14, R11, RZ ;  /* 0x0000000b0e0e723e */ /* 0x004fca00048060ff */
        /* <DEDUP_REMOVED lines=10> */
[----:B------:R-:W-:Y:S04]  /*41f60*/  STL [R1], R8 ;  /* 0x0000000801007387 */ /* 0x000fe80000100800 */
[----:B------:R-:W-:Y:S04]  /*41f70*/  STL [R1+0x2c], R5 ;  /* 0x00002c0501007387 */ /* 0x000fe80000100800 */
[----:B0-----:R-:W2:Y:S04]  /*41f80*/  LDL.LU R13, [R1+0x438] ;  /* 0x00043800010d7983 */ /* 0x001ea80000300800 */
[----:B------:R-:W-:Y:S04]  /*41f90*/  STL [R1+0x28], R3 ;  /* 0x0000280301007387 */ /* 0x000fe80000100800 */
[----:B------:R-:W2:Y:S04]  /*41fa0*/  LDL.LU R29, [R1+0x43c] ;  /* 0x00043c00011d7983 */ /* 0x000ea80000300800 */
[----:B------:R-:W-:Y:S04]  /*41fb0*/  STL [R1+0x24], R0 ;  /* 0x0000240001007387 */ /* 0x000fe80000100800 */
[----:B------:R-:W3:Y:S04]  /*41fc0*/  LDL.LU R7, [R1+0x204] ;  /* 0x0002040001077983 */ /* 0x000ee80000300800 */
[----:B------:R-:W2:Y:S04]  /*41fd0*/  LDL.LU R6, [R1+0x20c] ;  /* 0x00020c0001067983 */ /* 0x000ea80000300800 */
[----:B--2---:R0:W-:Y:S04]  /*41fe0*/  STL [R1+0x1638], R6 ;  /* 0x0016380601007387 */ /* 0x0041e80000100800 */
[----:B0-----:R-:W3:Y:S04]  /*41ff0*/  LDL.LU R6, [R1+0x200] ;  /* 0x0002000001067983 */ /* 0x001ee80000300800 */
[----:B------:R-:W2:Y:S04]  /*42000*/  LDL.LU R5, [R1+0x1f4] ;  /* 0x0001f40001057983 */ /* 0x000ea80000300800 */
[----:B--2---:R0:W-:Y:S04]  /*42010*/  STL [R1+0x1634], R5 ;  /* 0x0016340501007387 */ /* 0x0041e80000100800 */
[----:B0-----:R-:W2:Y:S04]  /*42020*/  LDL.LU R5, [R1+0x208] ;  /* 0x0002080001057983 */ /* 0x001ea80000300800 */
[----:B------:R-:W2:Y:S01]  /*42030*/  LDL.LU R28, [R1+0x1f8] ;  /* 0x0001f800011c7983 */ /* 0x000ea20000300800 */
[----:B------:R-:W-:-:S02]  /*42040*/  F2FP.SATFINITE.E5M2.F32.PACK_AB_MERGE_C R13, R29, R13, RZ ;  /* 0x0000000d1d0d723e */ /* 0x000fc400048060ff */
[----:B---3--:R-:W-:Y:S01]  /*42050*/  F2FP.SATFINITE.E5M2.F32.PACK_AB_MERGE_C R7, R7, R6, RZ ;  /* 0x000000060707723e */ /* 0x008fe200048060ff */
[----:B--2---:R0:W-:Y:S04]  /*42060*/  STL [R1+0x1630], R28 ;  /* 0x0016301c01007387 */ /* 0x0041e80000100800 */
[----:B0-----:R-:W2:Y:S04]  /*42070*/  LDL.LU R28, [R1+0x1f0] ;  /* 0x0001f000011c7983 */ /* 0x001ea80000300800 */
[----:B------:R-:W3:Y:S04]  /*42080*/  LDL.LU R4, [R1+0x1fc] ;  /* 0x0001fc0001047983 */ /* 0x000ee80000300800 */
        /* <DEDUP_REMOVED lines=22> */
[----:B------:R0:W-:Y:S04]  /*421f0*/  STL [R1+0x10], R13 ;  /* 0x0000100d01007387 */ /* 0x0001e80000100800 */
[----:B0-----:R-:W2:Y:S04]  /*42200*/  LDL.LU R13, [R1+0x238] ;  /* 0x00023800010d7983 */ /* 0x001ea80000300800 */
[----:B------:R-:W2:Y:S04]  /*42210*/  LDL.LU R29, [R1+0x23c] ;  /* 0x00023c00011d7983 */ /* 0x000ea80000300800 */
[----:B------:R-:W2:Y:S02]  /*42220*/  LDL.LU R6, [R1+0x1638] ;  /* 0x0016380001067983 */ /* 0x000ea40000300800 */
[----:B--2---:R-:W-:-:S02]  /*42230*/  F2FP.SATFINITE.E5M2.F32.PACK_AB_MERGE_C R6, R6, R5, RZ ;  /* 0x000000050606723e */ /* 0x004fc400048060ff */
[----:B------:R-:W2:Y:S02]  /*42240*/  LDL.LU R5, [R1+0x1634] ;  /* 0x0016340001057983 */ /* 0x000ea40000300800 */
[----:B--2---:R-:W-:Y:S02]  /*42250*/  F2FP.SATFINITE.E5M2.F32.PACK_AB_MERGE_C R5, R5, R28, RZ ;  /* 0x0000001c0505723e */ /* 0x004fe400048060ff */
[----:B------:R-:W3:Y:S01]  /*42260*/  LDL.LU R28, [R1+0x1630] ;  /* 0x00163000011c7983 */ /* 0x000ee20000300800 */
        /* <DEDUP_REMOVED lines=9> */
[----:B---3--:R-:W-:-:S02]  /*42300*/  F2FP.SATFINITE.E5M2.F32.PACK_AB_MERGE_C R4, R4, R28, RZ ;  /* 0x0000001c0404723e */ /* 0x008fc400048060ff */
[----:B------:R-:W2:Y:S04]  /*42310*/  LDL.LU R28, [R1+0x162c] ;  /* 0x00162c00011c7983 */ /* 0x000ea80000300800 */
[----:B------:R-:W1:Y:S04]  /*42320*/  LDL.LU R3, [R1+0x15b8] ;  /* 0x0015b80001037983 */ /* 0x000e680000300800 */
[----:B------:R-:W3:Y:S04]  /*42330*/  LDL R8, [R1+0x390] ;  /* 0x0003900001087983 */ /* 0x000ee80000100800 */
[----:B------:R-:W2:Y:S04]  /*42340*/  LDL.LU R9, [R1+0x74] ;  /* 0x0000740001097983 */ /* 0x000ea80000300800 */
[----:B------:R-:W2:Y:S04]  /*42350*/  LDL.LU R10, [R1+0x68] ;  /* 0x00006800010a7983 */ /* 0x000ea80000300800 */
[----:B------:R-:W2:Y:S04]  /*42360*/  LDL.LU R11, [R1+0x38] ;  /* 0x00003800010b7983 */ /* 0x000ea80000300800 */
[----:B------:R-:W2:Y:S04]  /*42370*/  LDL.LU R15, [R1+0x18] ;  /* 0x00001800010f7983 */ /* 0x000ea80000300800 */
[----:B------:R-:W2:Y:S04]  /*42380*/  LDL.LU R20, [R1+0x1628] ;  /* 0x0016280001147983 */ /* 0x000ea80000300800 */
[----:B------:R-:W2:Y:S04]  /*42390*/  LDL.LU R21, [R1+0x1624] ;  /* 0x0016240001157983 */ /* 0x000ea80000300800 */
[----:B------:R-:W2:Y:S01]  /*423a0*/  LDL.LU R22, [R1+0x1620] ;  /* 0x0016200001167983 */ /* 0x000ea20000300800 */
[----:B------:R-:W-:-:S03]  /*423b0*/  F2FP.SATFINITE.E5M2.F32.PACK_AB_MERGE_C R2, R0, R2, RZ ;  /* 0x000000020002723e */ /* 0x000fc600048060ff */
[----:B------:R0:W-:Y:S04]  /*423c0*/  STL [R1+0x20], R14 ;  /* 0x0000200e01007387 */ /* 0x0001e80000100800 */
[----:B0-----:R-:W2:Y:S01]  /*423d0*/  LDL.LU R14, [R1+0x15bc] ;  /* 0x0015bc00010e7983 */ /* 0x001ea20000300800 */
[----:B------:R-:W-:-:S03]  /*423e0*/  F2FP.SATFINITE.E5M2.F32.PACK_AB_MERGE_C R12, R12, R23, RZ ;  /* 0x000000170c0c723e */ /* 0x000fc600048060ff */
[----:B------:R-:W-:Y:S01]  /*423f0*/  STL [R1+0x1c], R2 ;  /* 0x00001c0201007387 */ /* 0x000fe20000100800 */
[----:B------:R-:W-:-:S03]  /*42400*/  F2FP.SATFINITE.E5M2.F32.PACK_AB_MERGE_C R29, R29, R13, RZ ;  /* 0x0000000d1d1d723e */ /* 0x000fc600048060ff */
[----:B------:R-:W2:Y:S04]  /*42410*/  LDL.LU R23, [R1+0x161c] ;  /* 0x00161c0001177983 */ /* 0x000ea80000300800 */
[----:B------:R0:W-:Y:S04]  /*42420*/  STL [R1+0x14], R12 ;  /* 0x0000140c01007387 */ /* 0x0001e80000100800 */
[----:B0-----:R-:W2:Y:S04]  /*42430*/  LDL.LU R12, [R1+0x1618] ;  /* 0x00161800010c7983 */ /* 0x001ea80000300800 */
[----:B------:R-:W2:Y:S01]  /*42440*/  LDL.LU R13, [R1+0x1614] ;  /* 0x00161400010d7983 */ /* 0x000ea20000300800 */
[----:B-1----:R-:W-:Y:S01]  /*42450*/  ISETP.GE.AND P0, PT, R3, UR18, PT ;  /* 0x0000001203007c0c */ /* 0x002fe2000bf06270 */
[----:B---3--:R-:W-:-:S02]  /*42460*/  VIADD R0, R8, 0x7f ;  /* 0x0000007f08007836 */ /* 0x008fc40000000000 */
[----:B------:R-:W-:-:S03]  /*42470*/  VIADD R2, R8, 0x1 ;  /* 0x0000000108027836 */ /* 0x000fc60000000000 */
[----:B------:R-:W-:Y:S01]  /*42480*/  ISETP.LT.AND P1, PT, R0, UR14, !P0 ;  /* 0x0000000e00007c0c */ /* 0x000fe2000c721270 */
[----:B----4-:R-:W-:Y:S01]  /*42490*/  IMAD R0, R3, UR6, RZ ;  /* 0x0000000603007c24 */ /* 0x010fe2000f8e02ff */
[----:B------:R-:W-:Y:S01]  /*424a0*/  ISETP.LT.AND P5, PT, R2, UR4, !P0 ;  /* 0x0000000402007c0c */ /* 0x000fe2000c7a1270 */
[C---:B------:R-:W-:Y:S01]  /*424b0*/  VIADD R3, R8.reuse, 0x3 ;  /* 0x0000000308037836 */ /* 0x040fe20000000000 */
[----:B------:R-:W-:Y:S01]  /*424c0*/  ISETP.LT.AND P2, PT, R8, UR19, !P0 ;  /* 0x0000001308007c0c */ /* 0x000fe2000c741270 */
[----:B------:R-:W0:Y:S03]  /*424d0*/  LDCU UR6, c[0x0][0x39c] ;  /* 0x00007380ff0677ac */ /* 0x000e260008000800 */
[----:B-----5:R-:W-:Y:S02]  /*424e0*/  ISETP.LT.AND P3, PT, R3, UR13, !P0 ;  /* 0x0000000d03007c0c */ /* 0x020fe4000c761270 */
[----:B------:R-:W1:Y:S01]  /*424f0*/  S2R R3, SR_TID.X ;  /* 0x0000000000037919 */ /* 0x000e620000002100 */
[----:B------:R-:W-:-:S02]  /*42500*/  UMOV UR4, 0x400 ;  /* 0x0000040000047882 */ /* 0x000fc40000000000 */
[----:B------:R-:W-:Y:S01]  /*42510*/  ULEA UR4, UR5, UR4, 0x18 ;  /* 0x0000000405047291 */ /* 0x000fe2000f8ec0ff */
[----:B------:R-:W-:Y:S01]  /*42520*/  VIADD R2, R8, 0x2 ;  /* 0x0000000208027836 */ /* 0x000fe20000000000 */
[----:B------:R-:W3:Y:S01]  /*42530*/  LDCU UR5, c[0x0][0x39c] ;  /* 0x00007380ff0577ac */ /* 0x000ee20008000800 */
[----:B-1----:R-:W-:-:S05]  /*42540*/  IMAD.SHL.U32 R3, R3, 0x10, RZ ;  /* 0x0000001003037824 */ /* 0x002fca00078e00ff */
[----:B------:R-:W-:-:S04]  /*42550*/  LOP3.LUT R3, R3, 0x1f0, RZ, 0xc0, !PT ;  /* 0x000001f003037812 */ /* 0x000fc800078ec0ff */
[----:B--2---:R-:W-:Y:S02]  /*42560*/  IADD3 R3, PT, PT, R3, UR4, R14 ;  /* 0x0000000403037c10 */ /* 0x004fe4000fffe00e */
[----:B------:R-:W2:Y:S04]  /*42570*/  LDL.LU R14, [R1+0x1610] ;  /* 0x00161000010e7983 */ /* 0x000ea80000300800 */
[----:B------:R-:W4:Y:S01]  /*42580*/  LDL.LU R8, [R1+0x160c] ;  /* 0x00160c0001087983 */ /* 0x000f220000300800 */
[----:B------:R-:W-:Y:S01]  /*42590*/  ISETP.LT.AND P4, PT, R2, UR7, !P0 ;  /* 0x0000000702007c0c */ /* 0x000fe2000c781270 */
[----:B------:R-:W1:Y:S01]  /*425a0*/  LDCU UR7, c[0x0][0x39c] ;  /* 0x00007380ff0777ac */ /* 0x000e620008000800 */
[----:B------:R-:W-:-:S04]  /*425b0*/  IADD3 R2, P6, PT, R0, UR16, RZ ;  /* 0x0000001000027c10 */ /* 0x000fc8000ffde0ff */
[----:B------:R-:W-:-:S05]  /*425c0*/  LEA.HI.X.SX32 R0, R0, UR17, 0x1, P6 ;  /* 0x0000001100007c11 */ /* 0x000fca000b0f0eff */
[----:B------:R5:W-:Y:S04]  /*425d0*/  STL [R1+0x15f8], R0 ;  /* 0x0015f80001007387 */ /* 0x000be80000100800 */
[----:B-----5:R-:W5:Y:S01]  /*425e0*/  LDL.LU R0, [R1+0x70] ;  /* 0x0000700001007983 */ /* 0x020f620000300800 */
[----:B----4-:R-:W-:-:S03]  /*425f0*/  PRMT R8, R9, 0x5410, R8 ;  /* 0x0000541009087816 */ /* 0x010fc60000000008 */
[----:B------:R-:W4:Y:S02]  /*42600*/  LDL.LU R9, [R1+0x1608] ;  /* 0x0016080001097983 */ /* 0x000f240000300800 */
[----:B----4-:R-:W-:Y:S02]  /*42610*/  PRMT R9, R10, 0x5410, R9 ;  /* 0x000054100a097816 */ /* 0x010fe40000000009 */
[----:B------:R-:W4:Y:S02]  /*42620*/  LDL.LU R10, [R1+0x1604] ;  /* 0x00160400010a7983 */ /* 0x000f240000300800 */
[----:B----4-:R-:W-:Y:S02]  /*42630*/  PRMT R10, R11, 0x5410, R10 ;  /* 0x000054100b0a7816 */ /* 0x010fe4000000000a */
[----:B------:R-:W4:Y:S02]  /*42640*/  LDL.LU R11, [R1+0x1600] ;  /* 0x00160000010b7983 */ /* 0x000f240000300800 */
[----:B----4-:R-:W-:-:S02]  /*42650*/  PRMT R11, R15, 0x5410, R11 ;  /* 0x000054100f0b7816 */ /* 0x010fc4000000000b */
[----:B------:R-:W4:Y:S04]  /*42660*/  LDL.LU R15, [R1+0x15fc] ;  /* 0x0015fc00010f7983 */ /* 0x000f280000300800 */
[----:B------:R0:W-:Y:S02]  /*42670*/  STSM.16.M88.4 [R3], R8 ;  /* 0x0000000803007844 */ /* 0x0001e40000000200 */
[----:B0-----:R-:W0:Y:S01]  /*42680*/  S2R R11, SR_TID.X ;  /* 0x00000000000b7919 */ /* 0x001e220000002100 */
[----:B--2---:R-:W-:Y:S02]  /*42690*/  PRMT R9, R14, 0x5410, R12 ;  /* 0x000054100e097816 */ /* 0x004fe4000000000c */
[----:B------:R-:W-:Y:S02]  /*426a0*/  PRMT R10, R7, 0x5410, R5 ;  /* 0x00005410070a7816 */ /* 0x000fe40000000005 */
[----:B0-----:R-:W-:-:S02]  /*426b0*/  LOP3.LUT R5, R11, 0x3f, RZ, 0xc0, !PT ;  /* 0x0000003f0b057812 */ /* 0x001fc400078ec0ff */
[----:B------:R-:W-:Y:S02]  /*426c0*/  PRMT R11, R6, 0x5410, R4 ;  /* 0x00005410060b7816 */ /* 0x000fe40000000004 */
[----:B----4-:R-:W-:Y:S02]  /*426d0*/  PRMT R8, R15, 0x5410, R13 ;  /* 0x000054100f087816 */ /* 0x010fe4000000000d */
[----:B------:R-:W2:Y:S04]  /*426e0*/  LDL.LU R13, [R1+0x6c] ;  /* 0x00006c00010d7983 */ /* 0x000ea80000300800 */
[----:B------:R-:W4:Y:S04]  /*426f0*/  LDL.LU R15, [R1+0x34] ;  /* 0x00003400010f7983 */ /* 0x000f280000300800 */
[----:B------:R-:W5:Y:S04]  /*42700*/  LDL.LU R12, [R1+0x64] ;  /* 0x00006400010c7983 */ /* 0x000f680000300800 */
[----:B------:R-:W2:Y:S04]  /*42710*/  LDL.LU R14, [R1+0x3c] ;  /* 0x00003c00010e7983 */ /* 0x000ea80000300800 */
[----:B------:R-:W4:Y:S04]  /*42720*/  LDL.LU R7, [R1+0xc] ;  /* 0x00000c0001077983 */ /* 0x000f280000300800 */
[----:B------:R-:W2:Y:S04]  /*42730*/  LDL.LU R6, [R1+0x60] ;  /* 0x0000600001067983 */ /* 0x000ea80000300800 */
[----:B------:R-:W3:Y:S04]  /*42740*/  LDL.LU R4, [R1+0x30] ;  /* 0x0000300001047983 */ /* 0x000ee80000300800 */
[----:B------:R-:W-:Y:S01]  /*42750*/  STSM.16.M88.4 [R3+0x200], R8 ;  /* 0x0002000803007844 */ /* 0x000fe20000000200 */
[----:B------:R-:W-:Y:S01]  /*42760*/  BAR.SYNC.DEFER_BLOCKING 0x0 ;  /* 0x0000000000007b1d */ /* 0x000fe20000010000 */
[----:B-----5:R-:W-:-:S02]  /*42770*/  PRMT R12, R0, 0x5410, R12 ;  /* 0x00005410000c7816 */ /* 0x020fc4000000000c */
[----:B------:R-:W-:-:S03]  /*42780*/  LEA R0, R5, UR4, 0x4 ;  /* 0x0000000405007c11 */ /* 0x000fc6000f8e20ff */
[----:B------:R-:W0:Y:S02]  /*42790*/  LDCU UR4, c[0x0][0x3b8] ;  /* 0x00007700ff0477ac */ /* 0x000e240008000800 */
[----:B------:R-:W-:Y:S01]  /*427a0*/  LDS.128 R8, [R0+0x400] ;  /* 0x0004000000087984 */ /* 0x000fe20000000c00 */
[----:B----4-:R-:W-:Y:S02]  /*427b0*/  PRMT R15, R15, 0x5410, R7 ;  /* 0x000054100f0f7816 */ /* 0x010fe40000000007 */
[----:B--2---:R-:W-:Y:S02]  /*427c0*/  PRMT R13, R13, 0x5410, R6 ;  /* 0x000054100d0d7816 */ /* 0x004fe40000000006 */
[----:B---3--:R-:W-:Y:S02]  /*427d0*/  PRMT R14, R14, 0x5410, R4 ;  /* 0x000054100e0e7816 */ /* 0x008fe40000000004 */
[----:B------:R-:W2:Y:S01]  /*427e0*/  LDS.128 R4, [R0] ;  /* 0x0000000000047984 */ /* 0x000ea20000000c00 */
[----:B------:R-:W-:Y:S06]  /*427f0*/  BAR.SYNC.DEFER_BLOCKING 0x0 ;  /* 0x0000000000007b1d */ /* 0x000fec0000010000 */
[----:B------:R-:W-:Y:S04]  /*42800*/  STL [R1+0x18], R0 ;  /* 0x0000180001007387 */ /* 0x000fe80000100800 */
[----:B------:R3:W-:Y:S04]  /*42810*/  STSM.16.M88.4 [R3], R12 ;  /* 0x0000000c03007844 */ /* 0x0007e80000000200 */
[----:B--2---:R2:W-:Y:S01]  /*42820*/  STL.64 [R1+0x15e0], R6 ;  /* 0x0015e00601007387 */ /* 0x0045e20000100a00 */
[----:B---3--:R-:W-:-:S03]  /*42830*/  PRMT R12, R23, 0x5410, R21 ;  /* 0x00005410170c7816 */ /* 0x008fc60000000015 */
[----:B--2---:R-:W2:Y:S04]  /*42840*/  LDL.LU R6, [R1+0x40] ;  /* 0x0000400001067983 */ /* 0x004ea80000300800 */
[----:B------:R-:W2:Y:S04]  /*42850*/  LDL.LU R7, [R1+0x48] ;  /* 0x0000480001077983 */ /* 0x000ea80000300800 */
[----:B------:R3:W-:Y:S04]  /*42860*/  STL.64 [R1+0x15d8], R4 ;  /* 0x0015d80401007387 */ /* 0x0007e80000100a00 */
[----:B---3--:R-:W3:Y:S04]  /*42870*/  LDL.LU R4, [R1+0x44] ;  /* 0x0000440001047983 */ /* 0x008ee80000300800 */
[----:B------:R-:W3:Y:S04]  /*42880*/  LDL.LU R5, [R1+0x4c] ;  /* 0x00004c0001057983 */ /* 0x000ee80000300800 */
[----:B------:R4:W-:Y:S04]  /*42890*/  STL.64 [R1+0x15f0], R10 ;  /* 0x0015f00a01007387 */ /* 0x0009e80000100a00 */
[----:B----4-:R-:W4:Y:S04]  /*428a0*/  LDL.LU R10, [R1+0x7c] ;  /* 0x00007c00010a7983 */ /* 0x010f280000300800 */
[----:B------:R-:W4:Y:S04]  /*428b0*/  LDL.LU R11, [R1+0x84] ;  /* 0x00008400010b7983 */ /* 0x000f280000300800 */
[----:B------:R5:W-:Y:S04]  /*428c0*/  STL.64 [R1+0x15e8], R8 ;  /* 0x0015e80801007387 */ /* 0x000be80000100a00 */
[----:B------:R-:W2:Y:S04]  /*428d0*/  LDL.LU R23, [R1+0x78] ;  /* 0x0000780001177983 */ /* 0x000ea80000300800 */
[----:B------:R-:W2:Y:S01]  /*428e0*/  LDL.LU R21, [R1+0x80] ;  /* 0x0000800001157983 */ /* 0x000ea20000300800 */
[----:B------:R-:W-:-:S02]  /*428f0*/  PRMT R13, R22, 0x5410, R20 ;  /* 0x00005410160d7816 */ /* 0x000fc40000000014 */
[----:B------:R-:W-:Y:S01]  /*42900*/  PRMT R14, R19, 0x5410, R17 ;  /* 0x00005410130e7816 */ /* 0x000fe20000000011 */
[----:B-----5:R-:W5:Y:S01]  /*42910*/  LDL.LU R8, [R1+0x94] ;  /* 0x0000940001087983 */ /* 0x020f620000300800 */
[----:B------:R-:W-:-:S03]  /*42920*/  PRMT R15, R18, 0x5410, R16 ;  /* 0x00005410120f7816 */ /* 0x000fc60000000010 */
[----:B------:R-:W5:Y:S04]  /*42930*/  LDL.LU R9, [R1+0x90] ;  /* 0x0000900001097983 */ /* 0x000f680000300800 */
[----:B------:R-:W-:Y:S01]  /*42940*/  STSM.16.M88.4 [R3+0x200], R12 ;  /* 0x0002000c03007844 */ /* 0x000fe20000000200 */
[----:B------:R-:W-:Y:S06]  /*42950*/  BAR.SYNC.DEFER_BLOCKING 0x0 ;  /* 0x0000000000007b1d */ /* 0x000fec0000010000 */
[----:B------:R-:W0:Y:S04]  /*42960*/  LDS.128 R12, [R0] ;  /* 0x00000000000c7984 */ /* 0x000e280000000c00 */
[----:B------:R-:W0:Y:S01]  /*42970*/  LDS.128 R16, [R0+0x400] ;  /* 0x0004000000107984 */ /* 0x000e220000000c00 */
[----:B------:R-:W-:Y:S01]  /*42980*/  BAR.SYNC.DEFER_BLOCKING 0x0 ;  /* 0x0000000000007b1d */ /* 0x000fe20000010000 */
[----:B---3--:R-:W-:-:S02]  /*42990*/  PRMT R22, R5, 0x5410, R4 ;  /* 0x0000541005167816 */ /* 0x008fc40000000004 */
[----:B----4-:R-:W-:-:S03]  /*429a0*/  PRMT R20, R11, 0x5410, R10 ;  /* 0x000054100b147816 */ /* 0x010fc6000000000a */
[----:B------:R-:W3:Y:S04]  /*429b0*/  LDL.LU R10, [R1+0x5c] ;  /* 0x00005c00010a7983 */ /* 0x000ee80000300800 */
[----:B------:R-:W4:Y:S04]  /*429c0*/  LDL.LU R11, [R1+0x58] ;  /* 0x00005800010b7983 */ /* 0x000f280000300800 */
[----:B------:R-:W3:Y:S01]  /*429d0*/  LDL.LU R4, [R1+0x2c] ;  /* 0x00002c0001047983 */ /* 0x000ee20000300800 */
[----:B--2---:R-:W-:Y:S02]  /*429e0*/  PRMT R21, R21, 0x5410, R23 ;  /* 0x0000541015157816 */ /* 0x004fe40000000017 */
[----:B------:R-:W-:Y:S01]  /*429f0*/  PRMT R23, R7, 0x5410, R6 ;  /* 0x0000541007177816 */ /* 0x000fe20000000006 */
[----:B------:R-:W2:Y:S04]  /*42a00*/  LDL.LU R5, [R1+0x28] ;  /* 0x0000280001057983 */ /* 0x000ea80000300800 */
[----:B------:R-:W2:Y:S04]  /*42a10*/  LDL.LU R6, [R1+0x20] ;  /* 0x0000200001067983 */ /* 0x000ea80000300800 */
[----:B------:R-:W2:Y:S04]  /*42a20*/  LDL.LU R7, [R1+0x1c] ;  /* 0x00001c0001077983 */ /* 0x000ea80000300800 */
[----:B0-----:R0:W-:Y:S04]  /*42a30*/  STL [R1+0x15cc], R12 ;  /* 0x0015cc0c01007387 */ /* 0x0011e80000100800 */
[----:B0-----:R-:W2:Y:S04]  /*42a40*/  LDL.LU R12, [R1+0x14] ;  /* 0x00001400010c7983 */ /* 0x001ea80000300800 */
[----:B------:R0:W-:Y:S04]  /*42a50*/  STL [R1+0x15c8], R13 ;  /* 0x0015c80d01007387 */ /* 0x0001e80000100800 */
[----:B0-----:R-:W2:Y:S04]  /*42a60*/  LDL R13, [R1+0x390] ;  /* 0x00039000010d7983 */ /* 0x001ea80000100800 */
[----:B------:R0:W-:Y:S04]  /*42a70*/  STL [R1+0x15c4], R14 ;  /* 0x0015c40e01007387 */ /* 0x0001e80000100800 */
[----:B------:R-:W-:Y:S04]  /*42a80*/  STSM.16.M88.4 [R3], R20 ;  /* 0x0000001403007844 */ /* 0x000fe80000000200 */
[----:B0-----:R-:W2:Y:S04]  /*42a90*/  LDL.LU R14, [R1+0x10] ;  /* 0x00001000010e7983 */ /* 0x001ea80000300800 */
[----:B------:R0:W-:Y:S04]  /*42aa0*/  STL [R1+0x15c0], R15 ;  /* 0x0015c00f01007387 */ /* 0x0001e80000100800 */
[----:B0-----:R-:W2:Y:S04]  /*42ab0*/  LDL.LU R15, [R1+0x24] ;  /* 0x00002400010f7983 */ /* 0x001ea80000300800 */
[----:B------:R0:W-:Y:S04]  /*42ac0*/  STL.64 [R1+0x15d0], R18 ;  /* 0x0015d01201007387 */ /* 0x0001e80000100a00 */
[----:B0-----:R-:W3:Y:S04]  /*42ad0*/  LDL.LU R18, [R1+0x54] ;  /* 0x0000540001127983 */ /* 0x001ee80000300800 */
[----:B------:R-:W4:Y:S04]  /*42ae0*/  LDL.LU R19, [R1+0x50] ;  /* 0x0000500001137983 */ /* 0x000f280000300800 */
[----:B------:R-:W2:Y:S04]  /*42af0*/  LDL.LU R21, [R1] ;  /* 0x0000000001157983 */ /* 0x000ea80000300800 */
[----:B------:R-:W2:Y:S04]  /*42b00*/  LDL.LU R22, [R1+0x8] ;  /* 0x0000080001167983 */ /* 0x000ea80000300800 */
[----:B------:R-:W3:Y:S01]  /*42b10*/  LDL.LU R23, [R1+0x4] ;  /* 0x0000040001177983 */ /* 0x000ee20000300800 */
[----:B--2---:R-:W-:-:S02]  /*42b20*/  PRMT R20, R22, 0x5410, R21 ;  /* 0x0000541016147816 */ /* 0x004fc40000000015 */
[----:B------:R-:W-:Y:S02]  /*42b30*/  PRMT R22, R27, 0x5410, R25 ;  /* 0x000054101b167816 */ /* 0x000fe40000000019 */
[----:B---3--:R-:W-:Y:S02]  /*42b40*/  PRMT R21, R23, 0x5410, R28 ;  /* 0x0000541017157816 */ /* 0x008fe4000000001c */
[----:B------:R-:W2:Y:S04]  /*42b50*/  LDL.LU R28, [R1+0x88] ;  /* 0x00008800011c7983 */ /* 0x000ea80000300800 */
[----:B------:R-:W5:Y:S01]  /*42b60*/  LDL.LU R25, [R1+0x8c] ;  /* 0x00008c0001197983 */ /* 0x000f620000300800 */
[----:B------:R-:W-:-:S05]  /*42b70*/  PRMT R23, R26, 0x5410, R24 ;  /* 0x000054101a177816 */ /* 0x000fca0000000018 */
[----:B------:R-:W-:Y:S01]  /*42b80*/  STSM.16.M88.4 [R3+0x200], R20 ;  /* 0x0002001403007844 */ /* 0x000fe20000000200 */
[----:B------:R-:W-:Y:S01]  /*42b90*/  BAR.SYNC.DEFER_BLOCKING 0x0 ;  /* 0x0000000000007b1d */ /* 0x000fe20000010000 */
[----:B------:R-:W-:Y:S02]  /*42ba0*/  PRMT R10, R10, 0x5410, R18 ;  /* 0x000054100a0a7816 */ /* 0x000fe40000000012 */
[----:B----4-:R-:W-:-:S03]  /*42bb0*/  PRMT R11, R11, 0x5410, R19 ;  /* 0x000054100b0b7816 */ /* 0x010fc60000000013 */
[----:B------:R-:W0:Y:S01]  /*42bc0*/  LDS.128 R20, [R0] ;  /* 0x0000000000147984 */ /* 0x000e220000000c00 */
[----:B------:R-:W-:Y:S02]  /*42bd0*/  PRMT R4, R4, 0x5410, R15 ;  /* 0x0000541004047816 */ /* 0x000fe4000000000f */
[----:B------:R-:W-:Y:S02]  /*42be0*/  PRMT R5, R5, 0x5410, R14 ;  /* 0x0000541005057816 */ /* 0x000fe4000000000e */
[----:B------:R-:W-:Y:S02]  /*42bf0*/  PRMT R6, R6, 0x5410, R12 ;  /* 0x0000541006067816 */ /* 0x000fe4000000000c */
[----:B------:R-:W-:Y:S02]  /*42c00*/  PRMT R7, R7, 0x5410, R29 ;  /* 0x0000541007077816 */ /* 0x000fe4000000001d */
[----:B-----5:R-:W-:Y:S02]  /*42c10*/  PRMT R8, R8, 0x5410, R25 ;  /* 0x0000541008087816 */ /* 0x020fe40000000019 */
[----:B------:R3:W4:Y:S01]  /*42c20*/  LDS.128 R24, [R0+0x400] ;  /* 0x0004000000187984 */ /* 0x0007220000000c00 */
[----:B--2---:R-:W-:Y:S01]  /*42c30*/  PRMT R9, R9, 0x5410, R28 ;  /* 0x0000541009097816 */ /* 0x004fe2000000001c */
[----:B------:R-:W-:Y:S06]  /*42c40*/  BAR.SYNC.DEFER_BLOCKING 0x0 ;  /* 0x0000000000007b1d */ /* 0x000fec0000010000 */
[----:B---3--:R-:W2:Y:S04]  /*42c50*/  LDL.LU R0, [R1+0x15f8] ;  /* 0x0015f80001007983 */ /* 0x008ea80000300800 */
[----:B------:R3:W-:Y:S04]  /*42c60*/  STSM.16.M88.4 [R3], R8 ;  /* 0x0000000803007844 */ /* 0x0007e80000000200 */
[----:B------:R5:W-:Y:S04]  /*42c70*/  STSM.16.M88.4 [R3+0x200], R4 ;  /* 0x0002000403007844 */ /* 0x000be80000000200 */
[----:B---3--:R-:W3:Y:S04]  /*42c80*/  LDL.LU.64 R10, [R1+0x15f0] ;  /* 0x0015f000010a7983 */ /* 0x008ee80000300a00 */
[----:B------:R-:W3:Y:S04]  /*42c90*/  LDL.LU.64 R8, [R1+0x15e8] ;  /* 0x0015e80001087983 */ /* 0x000ee80000300a00 */
[----:B-----5:R-:W5:Y:S04]  /*42ca0*/  LDL.LU.64 R6, [R1+0x15e0] ;  /* 0x0015e00001067983 */ /* 0x020f680000300a00 */
[----:B------:R-:W3:Y:S01]  /*42cb0*/  LDL.LU.64 R4, [R1+0x15d8] ;  /* 0x0015d80001047983 */ /* 0x000ee20000300a00 */
[----:B------:R-:W-:-:S04]  /*42cc0*/  IMAD R28, R13, UR4, RZ ;  /* 0x000000040d1c7c24 */ /* 0x000fc8000f8e02ff */
[C---:B------:R-:W-:Y:S01]  /*42cd0*/  VIADD R29, R28.reuse, UR4 ;  /* 0x000000041c1d7c36 */ /* 0x040fe20008000000 */
[----:B------:R-:W-:Y:S01]  /*42ce0*/  BAR.SYNC.DEFER_BLOCKING 0x0 ;  /* 0x0000000000007b1d */ /* 0x000fe20000010000 */
[C---:B------:R-:W-:Y:S02]  /*42cf0*/  IADD3 R14, P6, PT, R28.reuse, R2, RZ ;  /* 0x000000021c0e7210 */ /* 0x040fe40007fde0ff */
[C---:B------:R-:W-:Y:S02]  /*42d00*/  VIADD R12, R29.reuse, UR4 ;  /* 0x000000041d0c7c36 */ /* 0x040fe40008000000 */
[----:B--2---:R-:W-:Y:S02]  /*42d10*/  LEA.HI.X.SX32 R15, R28, R0, 0x1, P6 ;  /* 0x000000001c0f7211 */ /* 0x004fe400030f0eff */
[----:B------:R-:W-:-:S04]  /*42d20*/  IADD3 R28, P6, PT, R29, R2, RZ ;  /* 0x000000021d1c7210 */ /* 0x000fc80007fde0ff */
[----:B------:R-:W-:Y:S02]  /*42d30*/  LEA.HI.X.SX32 R29, R29, R0, 0x1, P6 ;  /* 0x000000001d1d7211 */ /* 0x000fe400030f0eff */
[C---:B---3--:R-:W-:Y:S02]  /*42d40*/  PRMT R3, R4.reuse, 0x7770, RZ ;  /* 0x0000777004037816 */ /* 0x048fe400000000ff */
[----:B------:R-:W-:-:S03]  /*42d50*/  PRMT R18, R4, 0x7771, RZ ;  /* 0x0000777104127816 */ /* 0x000fc600000000ff */
[----:B------:R2:W-:Y:S04]  /*42d60*/  @P2 STG.E.U8 desc[UR8][R14.64], R3 ;  /* 0x000000030e002986 */ /* 0x0005e8000c101108 */
[----:B------:R3:W-:Y:S01]  /*42d70*/  @P5 STG.E.U8 desc[UR8][R28.64], R18 ;  /* 0x000000121c005986 */ /* 0x0007e2000c101108 */
[C---:B--2---:R-:W-:Y:S01]  /*42d80*/  VIADD R3, R13.reuse, 0x4 ;  /* 0x000000040d037836 */ /* 0x044fe20000000000 */
[----:B------:R-:W-:Y:S01]  /*42d90*/  IADD3 R14, P6, PT, R12, R2, RZ ;  /* 0x000000020c0e7210 */ /* 0x000fe20007fde0ff */
[----:B---3--:R-:W-:-:S03]  /*42da0*/  VIADD R28, R13, 0x5 ;  /* 0x000000050d1c7836 */ /* 0x008fc60000000000 */
[----:B------:R-:W-:Y:S01]  /*42db0*/  ISETP.LT.AND P2, PT, R3, UR5, !P0 ;  /* 0x0000000503007c0c */ /* 0x000fe2000c741270 */
[C---:B------:R-:W-:Y:S01]  /*42dc0*/  VIADD R3, R12.reuse, UR4 ;  /* 0x000000040c037c36 */ /* 0x040fe20008000000 */
[----:B------:R-:W-:Y:S01]  /*42dd0*/  LEA.HI.X.SX32 R15, R12, R0, 0x1, P6 ;  /* 0x000000000c0f7211 */ /* 0x000fe200030f0eff */
[----:B------:R-:W2:Y:S01]  /*42de0*/  LDCU UR5, c[0x0][0x39c] ;  /* 0x00007380ff0577ac */ /* 0x000ea20008000800 */
[----:B------:R-:W-:Y:S02]  /*42df0*/  PRMT R29, R5, 0x7770, RZ ;  /* 0x00007770051d7816 */ /* 0x000fe400000000ff */
[----:B------:R-:W-:Y:S01]  /*42e00*/  ISETP.LT.AND P5, PT, R28, UR6, !P0 ;  /* 0x000000061c007c0c */ /* 0x000fe2000c7a1270 */
[C---:B------:R-:W-:Y:S01]  /*42e10*/  VIADD R12, R3.reuse, UR4 ;  /* 0x00000004030c7c36 */ /* 0x040fe20008000000 */
[C---:B------:R-:W-:Y:S01]  /*42e20*/  IADD3 R28, P6, PT, R3.reuse, R2, RZ ;  /* 0x00000002031c7210 */ /* 0x040fe20007fde0ff */
[----:B------:R3:W-:Y:S01]  /*42e30*/  @P4 STG.E.U8 desc[UR8][R14.64], R29 ;  /* 0x0000001d0e004986 */ /* 0x0007e2000c101108 */
[----:B------:R-:W0:Y:S02]  /*42e40*/  LDCU UR6, c[0x0][0x39c] ;  /* 0x00007380ff0677ac */ /* 0x000e240008000800 */
[----:B---3--:R-:W-:Y:S01]  /*42e50*/  LEA.HI.X.SX32 R29, R3, R0, 0x1, P6 ;  /* 0x00000000031d7211 */ /* 0x008fe200030f0eff */
[----:B------:R-:W-:Y:S01]  /*42e60*/  VIADD R14, R13, 0x6 ;  /* 0x000000060d0e7836 */ /* 0x000fe20000000000 */
[----:B------:R-:W-:-:S04]  /*42e70*/  PRMT R3, R5, 0x7771, RZ ;  /* 0x0000777105037816 */ /* 0x000fc800000000ff */
[----:B-1----:R-:W-:Y:S01]  /*42e80*/  ISETP.LT.AND P4, PT, R14, UR7, !P0 ;  /* 0x000000070e007c0c */ /* 0x002fe2000c781270 */
[----:B------:R1:W-:Y:S01]  /*42e90*/  @P3 STG.E.U8 desc[UR8][R28.64], R3 ;  /* 0x000000031c003986 */ /* 0x0003e2000c101108 */
[C---:B------:R-:W-:Y:S01]  /*42ea0*/  IADD3 R14, P6, PT, R12.reuse, R2, RZ ;  /* 0x000000020c0e7210 */ /* 0x040fe20007fde0ff */
[----:B------:R-:W3:Y:S03]  /*42eb0*/  LDCU UR7, c[0x0][0x39c] ;  /* 0x00007380ff0777ac */ /* 0x000ee60008000800 */
[C---:B------:R-:W-:Y:S01]  /*42ec0*/  LEA.HI.X.SX32 R15, R12.reuse, R0, 0x1, P6 ;  /* 0x000000000c0f7211 */ /* 0x040fe200030f0eff */
[----:B-1----:R-:W-:Y:S02]  /*42ed0*/  VIADD R28, R13, 0x7 ;  /* 0x000000070d1c7836 */ /* 0x002fe40000000000 */
[----:B------:R-:W-:Y:S01]  /*42ee0*/  VIADD R3, R12, UR4 ;  /* 0x000000040c037c36 */ /* 0x000fe20008000000 */
[----:B-----5:R-:W-:-:S02]  /*42ef0*/  PRMT R29, R6, 0x7770, RZ ;  /* 0x00007770061d7816 */ /* 0x020fc400000000ff */
[----:B--2---:R-:W-:Y:S01]  /*42f00*/  ISETP.LT.AND P3, PT, R28, UR5, !P0 ;  /* 0x000000051c007c0c */ /* 0x004fe2000c761270 */
[C---:B------:R-:W-:Y:S01]  /*42f10*/  VIADD R12, R3.reuse, UR4 ;  /* 0x00000004030c7c36 */ /* 0x040fe20008000000 */
[----:B------:R-:W-:Y:S01]  /*42f20*/  IADD3 R28, P6, PT, R3, R2, RZ ;  /* 0x00000002031c7210 */ /* 0x000fe20007fde0ff */
[----:B------:R1:W-:Y:S01]  /*42f30*/  @P2 STG.E.U8 desc[UR8][R14.64], R29 ;  /* 0x0000001d0e002986 */ /* 0x0003e2000c101108 */
[----:B------:R-:W2:Y:S01]  /*42f40*/  LDCU UR5, c[0x0][0x39c] ;  /* 0x00007380ff0577ac */ /* 0x000ea20008000800 */
[----:B-1----:R-:W-:Y:S01]  /*42f50*/  VIADD R14, R13, 0x8 ;  /* 0x000000080d0e7836 */ /* 0x002fe20000000000 */
[----:B------:R-:W-:Y:S02]  /*42f60*/  LEA.HI.X.SX32 R29, R3, R0, 0x1, P6 ;  /* 0x00000000031d7211 */ /* 0x000fe400030f0eff */
[----:B------:R-:W-:Y:S02]  /*42f70*/  PRMT R3, R6, 0x7771, RZ ;  /* 0x0000777106037816 */ /* 0x000fe400000000ff */
[----:B0-----:R-:W-:Y:S01]  /*42f80*/  ISETP.LT.AND P2, PT, R14, UR6, !P0 ;  /* 0x000000060e007c0c */ /* 0x001fe2000c741270 */
[----:B------:R-:W0:Y:S01]  /*42f90*/  LDCU UR6, c[0x0][0x39c] ;  /* 0x00007380ff0677ac */ /* 0x000e220008000800 */
[C---:B------:R-:W-:Y:S01]  /*42fa0*/  IADD3 R14, P6, PT, R12.reuse, R2, RZ ;  /* 0x000000020c0e7210 */ /* 0x040fe20007fde0ff */
[----:B------:R1:W-:Y:S03]  /*42fb0*/  @P5 STG.E.U8 desc[UR8][R28.64], R3 ;  /* 0x000000031c005986 */ /* 0x0003e6000c101108 */
[----:B------:R-:W-:Y:S01]  /*42fc0*/  LEA.HI.X.SX32 R15, R12, R0, 0x1, P6 ;  /* 0x000000000c0f7211 */ /* 0x000fe200030f0eff */
[----:B-1----:R-:W-:-:S02]  /*42fd0*/  VIADD R28, R13, 0x9 ;  /* 0x000000090d1c7836 */ /* 0x002fc40000000000 */
[----:B------:R-:W-:Y:S01]  /*42fe0*/  VIADD R3, R12, UR4 ;  /* 0x000000040c037c36 */ /* 0x000fe20008000000 */
[----:B------:R-:W-:Y:S02]  /*42ff0*/  PRMT R29, R7, 0x7770, RZ ;  /* 0x00007770071d7816 */ /* 0x000fe400000000ff */
[----:B---3--:R-:W-:Y:S01]  /*43000*/  ISETP.LT.AND P5, PT, R28, UR7, !P0 ;  /* 0x000000071c007c0c */ /* 0x008fe2000c7a1270 */
[C---:B------:R-:W-:Y:S01]  /*43010*/  VIADD R12, R3.reuse, UR4 ;  /* 0x00000004030c7c36 */ /* 0x040fe20008000000 */
[----:B------:R-:W-:Y:S01]  /*43020*/  IADD3 R28, P6, PT, R3, R2, RZ ;  /* 0x00000002031c7210 */ /* 0x000fe20007fde0ff */
[----:B------:R1:W-:Y:S01]  /*43030*/  @P4 STG.E.U8 desc[UR8][R14.64], R29 ;  /* 0x0000001d0e004986 */ /* 0x0003e2000c101108 */
[----:B------:R-:W3:Y:S01]  /*43040*/  LDCU UR7, c[0x0][0x39c] ;  /* 0x00007380ff0777ac */ /* 0x000ee20008000800 */
[----:B-1----:R-:W-:Y:S01]  /*43050*/  VIADD R14, R13, 0xa ;  /* 0x0000000a0d0e7836 */ /* 0x002fe20000000000 */
[----:B------:R-:W-:Y:S02]  /*43060*/  LEA.HI.X.SX32 R29, R3, R0, 0x1, P6 ;  /* 0x00000000031d7211 */ /* 0x000fe400030f0eff */
[----:B------:R-:W-:-:S02]  /*43070*/  PRMT R3, R7, 0x7771, RZ ;  /* 0x0000777107037816 */ /* 0x000fc400000000ff */
[----:B--2---:R-:W-:Y:S01]  /*43080*/  ISETP.LT.AND P4, PT, R14, UR5, !P0 ;  /* 0x000000050e007c0c */ /* 0x004fe2000c781270 */
[----:B------:R-:W1:Y:S01]  /*43090*/  LDCU UR5, c[0x0][0x39c] ;  /* 0x00007380ff0577ac */ /* 0x000e620008000800 */
[C---:B------:R-:W-:Y:S01]  /*430a0*/  IADD3 R14, P6, PT, R12.reuse, R2, RZ ;  /* 0x000000020c0e7210 */ /* 0x040fe20007fde0ff */
[----:B------:R2:W-:Y:S03]  /*430b0*/  @P3 STG.E.U8 desc[UR8][R28.64], R3 ;  /* 0x000000031c003986 */ /* 0x0005e6000c101108 */
[C---:B------:R-:W-:Y:S01]  /*430c0*/  LEA.HI.X.SX32 R15, R12.reuse, R0, 0x1, P6 ;  /* 0x000000000c0f7211 */ /* 0x040fe200030f0eff */
[----:B--2---:R-:W-:Y:S02]  /*430d0*/  VIADD R28, R13, 0xb ;  /* 0x0000000b0d1c7836 */ /* 0x004fe40000000000 */
[----:B------:R-:W-:Y:S01]  /*430e0*/  VIADD R3, R12, UR4 ;  /* 0x000000040c037c36 */ /* 0x000fe20008000000 */
[----:B------:R-:W-:-:S02]  /*430f0*/  PRMT R29, R8, 0x7770, RZ ;  /* 0x00007770081d7816 */ /* 0x000fc400000000ff */
[----:B0-----:R-:W-:Y:S01]  /*43100*/  ISETP.LT.AND P3, PT, R28, UR6, !P0 ;  /* 0x000000061c007c0c */ /* 0x001fe2000c761270 */
[C---:B------:R-:W-:Y:S01]  /*43110*/  VIADD R12, R3.reuse, UR4 ;  /* 0x00000004030c7c36 */ /* 0x040fe20008000000 */
[C---:B------:R-:W-:Y:S01]  /*43120*/  IADD3 R28, P6, PT, R3.reuse, R2, RZ ;  /* 0x00000002031c7210 */ /* 0x040fe20007fde0ff */
[----:B------:R0:W-:Y:S01]  /*43130*/  @P2 STG.E.U8 desc[UR8][R14.64], R29 ;  /* 0x0000001d0e002986 */ /* 0x0001e2000c101108 */
[----:B------:R-:W2:Y:S02]  /*43140*/  LDCU UR6, c[0x0][0x39c] ;  /* 0x00007380ff0677ac */ /* 0x000ea40008000800 */
[----:B0-----:R-:W-:Y:S01]  /*43150*/  LEA.HI.X.SX32 R29, R3, R0, 0x1, P6 ;  /* 0x00000000031d7211 */ /* 0x001fe200030f0eff */
[----:B------:R-:W-:Y:S01]  /*43160*/  VIADD R14, R13, 0xc ;  /* 0x0000000c0d0e7836 */ /* 0x000fe20000000000 */
[----:B------:R-:W-:-:S04]  /*43170*/  PRMT R3, R8, 0x7771, RZ ;  /* 0x0000777108037816 */ /* 0x000fc800000000ff */
[----:B-1----:R-:W-:Y:S01]  /*43180*/  ISETP.LT.AND P2, PT, R14, UR5, !P0 ;  /* 0x000000050e007c0c */ /* 0x002fe2000c741270 */
[----:B------:R0:W-:Y:S01]  /*43190*/  @P5 STG.E.U8 desc[UR8][R28.64], R3 ;  /* 0x000000031c005986 */ /* 0x0001e2000c101108 */
[C---:B------:R-:W-:Y:S01]  /*431a0*/  IADD3 R14, P6, PT, R12.reuse, R2, RZ ;  /* 0x000000020c0e7210 */ /* 0x040fe20007fde0ff */
[----:B------:R-:W1:Y:S03]  /*431b0*/  LDCU UR5, c[0x0][0x39c] ;  /* 0x00007380ff0577ac */ /* 0x000e660008000800 */
[C---:B------:R-:W-:Y:S01]  /*431c0*/  LEA.HI.X.SX32 R15, R12.reuse, R0, 0x1, P6 ;  /* 0x000000000c0f7211 */ /* 0x040fe200030f0eff */
[----:B0-----:R-:W-:Y:S02]  /*431d0*/  VIADD R28, R13, 0xd ;  /* 0x0000000d0d1c7836 */ /* 0x001fe40000000000 */
[----:B------:R-:W-:Y:S01]  /*431e0*/  VIADD R3, R12, UR4 ;  /* 0x000000040c037c36 */ /* 0x000fe20008000000 */
[----:B------:R-:W-:-:S02]  /*431f0*/  PRMT R29, R9, 0x7770, RZ ;  /* 0x00007770091d7816 */ /* 0x000fc400000000ff */
[----:B---3--:R-:W-:Y:S01]  /*43200*/  ISETP.LT.AND P5, PT, R28, UR7, !P0 ;  /* 0x000000071c007c0c */ /* 0x008fe2000c7a1270 */
[C---:B------:R-:W-:Y:S01]  /*43210*/  VIADD R12, R3.reuse, UR4 ;  /* 0x00000004030c7c36 */ /* 0x040fe20008000000 */
[C---:B------:R-:W-:Y:S01]  /*43220*/  IADD3 R28, P6, PT, R3.reuse, R2, RZ ;  /* 0x00000002031c7210 */ /* 0x040fe20007fde0ff */
[----:B------:R0:W-:Y:S01]  /*43230*/  @P4 STG.E.U8 desc[UR8][R14.64], R29 ;  /* 0x0000001d0e004986 */ /* 0x0001e2000c101108 */
[----:B------:R-:W3:Y:S02]  /*43240*/  LDCU UR7, c[0x0][0x39c] ;  /* 0x00007380ff0777ac */ /* 0x000ee40008000800 */
[----:B0-----:R-:W-:Y:S01]  /*43250*/  LEA.HI.X.SX32 R29, R3, R0, 0x1, P6 ;  /* 0x00000000031d7211 */ /* 0x001fe200030f0eff */
[----:B------:R-:W-:Y:S01]  /*43260*/  VIADD R14, R13, 0xe ;  /* 0x0000000e0d0e7836 */ /* 0x000fe20000000000 */
[----:B------:R-:W-:-:S04]  /*43270*/  PRMT R3, R9, 0x7771, RZ ;  /* 0x0000777109037816 */ /* 0x000fc800000000ff */
[----:B--2---:R-:W-:Y:S01]  /*43280*/  ISETP.LT.AND P4, PT, R14, UR6, !P0 ;  /* 0x000000060e007c0c */ /* 0x004fe2000c781270 */
[----:B------:R0:W-:Y:S01]  /*43290*/  @P3 STG.E.U8 desc[UR8][R28.64], R3 ;  /* 0x000000031c003986 */ /* 0x0001e2000c101108 */
[C---:B------:R-:W-:Y:S01]  /*432a0*/  IADD3 R14, P6, PT, R12.reuse, R2, RZ ;  /* 0x000000020c0e7210 */ /* 0x040fe20007fde0ff */
[----:B------:R-:W2:Y:S03]  /*432b0*/  LDCU UR6, c[0x0][0x39c] ;  /* 0x00007380ff0677ac */ /* 0x000ea60008000800 */
[C---:B------:R-:W-:Y:S01]  /*432c0*/  LEA.HI.X.SX32 R15, R12.reuse, R0, 0x1, P6 ;  /* 0x000000000c0f7211 */ /* 0x040fe200030f0eff */
[----:B0-----:R-:W-:Y:S02]  /*432d0*/  VIADD R28, R13, 0xf ;  /* 0x0000000f0d1c7836 */ /* 0x001fe40000000000 */
[----:B------:R-:W-:Y:S01]  /*432e0*/  VIADD R3, R12, UR4 ;  /* 0x000000040c037c36 */ /* 0x000fe20008000000 */
[----:B------:R-:W-:-:S02]  /*432f0*/  PRMT R29, R10, 0x7770, RZ ;  /* 0x000077700a1d7816 */ /* 0x000fc400000000ff */
[----:B-1----:R-:W-:Y:S01]  /*43300*/  ISETP.LT.AND P3, PT, R28, UR5, !P0 ;  /* 0x000000051c007c0c */ /* 0x002fe2000c761270 */
[C---:B------:R-:W-:Y:S01]  /*43310*/  VIADD R12, R3.reuse, UR4 ;  /* 0x00000004030c7c36 */ /* 0x040fe20008000000 */
[C---:B------:R-:W-:Y:S01]  /*43320*/  IADD3 R28, P6, PT, R3.reuse, R2, RZ ;  /* 0x00000002031c7210 */ /* 0x040fe20007fde0ff */
[----:B------:R0:W-:Y:S01]  /*43330*/  @P2 STG.E.U8 desc[UR8][R14.64], R29 ;  /* 0x0000001d0e002986 */ /* 0x0001e2000c101108 */
[----:B------:R-:W1:Y:S02]  /*43340*/  LDCU UR5, c[0x0][0x39c] ;  /* 0x00007380ff0577ac */ /* 0x000e640008000800 */
[----:B0-----:R-:W-:Y:S02]  /*43350*/  LEA.HI.X.SX32 R29, R3, R0, 0x1, P6 ;  /* 0x00000000031d7211 */ /* 0x001fe400030f0eff */
[----:B------:R-:W-:Y:S02]  /*43360*/  PRMT R3, R10, 0x7771, RZ ;  /* 0x000077710a037816 */ /* 0x000fe400000000ff */
[----:B------:R-:W-:-:S03]  /*43370*/  IADD3 R18, P6, PT, R12, R2, RZ ;  /* 0x000000020c127210 */ /* 0x000fc60007fde0ff */
[----:B------:R0:W-:Y:S01]  /*43380*/  @P5 STG.E.U8 desc[UR8][R28.64], R3 ;  /* 0x000000031c005986 */ /* 0x0001e2000c101108 */
[C---:B------:R-:W-:Y:S01]  /*43390*/  LEA.HI.X.SX32 R19, R12.reuse, R0, 0x1, P6 ;  /* 0x000000000c137211 */ /* 0x040fe200030f0eff */
[----:B------:R-:W-:Y:S01]  /*433a0*/  VIADD R14, R13, 0x10 ;  /* 0x000000100d0e7836 */ /* 0x000fe20000000000 */
[----:B0-----:R-:W-:Y:S01]  /*433b0*/  PRMT R29, R11, 0x7770, RZ ;  /* 0x000077700b1d7816 */ /* 0x001fe200000000ff */
[----:B------:R-:W-:Y:S02]  /*433c0*/  VIADD R3, R13, 0x11 ;  /* 0x000000110d037836 */ /* 0x000fe40000000000 */
[----:B------:R-:W-:Y:S02]  /*433d0*/  VIADD R28, R12, UR4 ;  /* 0x000000040c1c7c36 */ /* 0x000fe40008000000 */
[----:B------:R0:W-:Y:S01]  /*433e0*/  @P4 STG.E.U8 desc[UR8][R18.64], R29 ;  /* 0x0000001d12004986 */ /* 0x0001e2000c101108 */
[----:B--2---:R-:W-:Y:S01]  /*433f0*/  ISETP.LT.AND P2, PT, R14, UR6, !P0 ;  /* 0x000000060e007c0c */ /* 0x004fe2000c741270 */
[----:B------:R-:W2:Y:S01]  /*43400*/  LDCU UR6, c[0x0][0x39c] ;  /* 0x00007380ff0677ac */ /* 0x000ea20008000800 */
[----:B---3--:R-:W-:Y:S01]  /*43410*/  ISETP.LT.AND P5, PT, R3, UR7, !P0 ;  /* 0x0000000703007c0c */ /* 0x008fe2000c7a1270 */
[C---:B------:R-:W-:Y:S01]  /*43420*/  VIADD R3, R28.reuse, UR4 ;  /* 0x000000041c037c36 */ /* 0x040fe20008000000 */
[----:B------:R-:W-:Y:S01]  /*43430*/  IADD3 R14, P6, PT, R28, R2, RZ ;  /* 0x000000021c0e7210 */ /* 0x000fe20007fde0ff */
[----:B------:R-:W3:Y:S01]  /*43440*/  LDCU UR7, c[0x0][0x39c] ;  /* 0x00007380ff0777ac */ /* 0x000ee20008000800 */
[----:B0-----:R-:W-:-:S02]  /*43450*/  VIADD R29, R13, 0x12 ;  /* 0x000000120d1d7836 */ /* 0x001fc40000000000 */
[----:B------:R-:W-:Y:S01]  /*43460*/  LEA.HI.X.SX32 R15, R28, R0, 0x1, P6 ;  /* 0x000000001c0f7211 */ /* 0x000fe200030f0eff */
[----:B------:R-:W5:Y:S01]  /*43470*/  LDL.LU.64 R18, [R1+0x15d0] ;  /* 0x0015d00001127983 */ /* 0x000f620000300a00 */
[----:B------:R-:W-:Y:S02]  /*43480*/  PRMT R12, R11, 0x7771, RZ ;  /* 0x000077710b0c7816 */ /* 0x000fe400000000ff */
[----:B-1----:R-:W-:Y:S01]  /*43490*/  ISETP.LT.AND P4, PT, R29, UR5, !P0 ;  /* 0x000000051d007c0c */ /* 0x002fe2000c781270 */
[----:B------:R-:W0:Y:S01]  /*434a0*/  LDCU UR5, c[0x0][0x39c] ;  /* 0x00007380ff0577ac */ /* 0x000e220008000800 */
[C---:B------:R-:W-:Y:S01]  /*434b0*/  IADD3 R28, P6, PT, R3.reuse, R2, RZ ;  /* 0x00000002031c7210 */ /* 0x040fe20007fde0ff */
[----:B------:R1:W-:Y:S03]  /*434c0*/  @P3 STG.E.U8 desc[UR8][R14.64], R12 ;  /* 0x0000000c0e003986 */ /* 0x0003e6000c101108 */
[----:B------:R-:W-:-:S02]  /*434d0*/  LEA.HI.X.SX32 R29, R3, R0, 0x1, P6 ;  /* 0x00000000031d7211 */ /* 0x000fc400030f0eff */
[----:B-1----:R-:W-:Y:S01]  /*434e0*/  PRMT R14, R4, 0x7772, RZ ;  /* 0x00007772040e7816 */ /* 0x002fe200000000ff */
[----:B------:R-:W-:Y:S02]  /*434f0*/  VIADD R12, R3, UR4 ;  /* 0x00000004030c7c36 */ /* 0x000fe40008000000 */
[----:B------:R-:W-:Y:S02]  /*43500*/  VIADD R15, R13, 0x13 ;  /* 0x000000130d0f7836 */ /* 0x000fe40000000000 */
[----:B------:R1:W-:Y:S01]  /*43510*/  @P2 STG.E.U8 desc[UR8][R28.64], R14 ;  /* 0x0000000e1c002986 */ /* 0x0003e2000c101108 */
[C---:B------:R-:W-:Y:S02]  /*43520*/  VIADD R3, R12.reuse, UR4 ;  /* 0x000000040c037c36 */ /* 0x040fe40008000000 */
[----:B--2---:R-:W-:Y:S01]  /*43530*/  ISETP.LT.AND P3, PT, R15, UR6, !P0 ;  /* 0x000000060f007c0c */ /* 0x004fe2000c761270 */
[----:B------:R-:W2:Y:S01]  /*43540*/  LDCU UR6, c[0x0][0x39c] ;  /* 0x00007380ff0677ac */ /* 0x000ea20008000800 */
[----:B-1----:R-:W-:Y:S01]  /*43550*/  IADD3 R14, P2, PT, R12, R2, RZ ;  /* 0x000000020c0e7210 */ /* 0x002fe20007f5e0ff */
[----:B------:R-:W-:Y:S01]  /*43560*/  VIADD R28, R13, 0x14 ;  /* 0x000000140d1c7836 */ /* 0x000fe20000000000 */
[----:B------:R-:W-:-:S02]  /*43570*/  PRMT R29, R4, 0x7773, RZ ;  /* 0x00007773041d7816 */ /* 0x000fc400000000ff */
[----:B------:R-:W-:Y:S02]  /*43580*/  LEA.HI.X.SX32 R15, R12, R0, 0x1, P2 ;  /* 0x000000000c0f7211 */ /* 0x000fe400010f0eff */
[----:B0-----:R-:W-:Y:S01]  /*43590*/  ISETP.LT.AND P2, PT, R28, UR5, !P0 ;  /* 0x000000051c007c0c */ /* 0x001fe2000c741270 */
[----:B------:R-:W-:Y:S01]  /*435a0*/  VIADD R4, R13, 0x15 ;  /* 0x000000150d047836 */ /* 0x000fe20000000000 */
[----:B------:R-:W-:Y:S01]  /*435b0*/  IADD3 R28, P6, PT, R3, R2, RZ ;  /* 0x00000002031c7210 */ /* 0x000fe20007fde0ff */
[----:B------:R0:W-:Y:S01]  /*435c0*/  @P5 STG.E.U8 desc[UR8][R14.64], R29 ;  /* 0x0000001d0e005986 */ /* 0x0001e2000c101108 */
[----:B------:R-:W-:Y:S01]  /*435d0*/  PRMT R12, R5, 0x7772, RZ ;  /* 0x00007772050c7816 */ /* 0x000fe200000000ff */
[----:B------:R-:W1:Y:S01]  /*435e0*/  LDCU UR5, c[0x0][0x39c] ;  /* 0x00007380ff0577ac */ /* 0x000e620008000800 */
[----:B---3--:R-:W-:Y:S01]  /*435f0*/  ISETP.LT.AND P5, PT, R4, UR7, !P0 ;  /* 0x0000000704007c0c */ /* 0x008fe2000c7a1270 */
[C---:B------:R-:W-:Y:S01]  /*43600*/  VIADD R4, R3.reuse, UR4 ;  /* 0x0000000403047c36 */ /* 0x040fe20008000000 */
[----:B------:R-:W3:Y:S01]  /*43610*/  LDCU UR7, c[0x0][0x39c] ;  /* 0x00007380ff0777ac */ /* 0x000ee20008000800 */
[----:B0-----:R-:W-:-:S02]  /*43620*/  LEA.HI.X.SX32 R29, R3, R0, 0x1, P6 ;  /* 0x00000000031d7211 */ /* 0x001fc400030f0eff */
[----:B------:R-:W-:-:S03]  /*43630*/  VIADD R3, R4, UR4 ;  /* 0x0000000404037c36 */ /* 0x000fc60008000000 */
[----:B------:R0:W-:Y:S01]  /*43640*/  @P4 STG.E.U8 desc[UR8][R28.64], R12 ;  /* 0x0000000c1c004986 */ /* 0x0001e2000c101108 */
[----:B------:R-:W-:Y:S01]  /*43650*/  PRMT R14, R6, 0x7772, RZ ;  /* 0x00007772060e7816 */ /* 0x000fe200000000ff */
[----:B0-----:R-:W-:Y:S01]  /*43660*/  VIADD R29, R13, 0x16 ;  /* 0x000000160d1d7836 */ /* 0x001fe20000000000 */
[----:B------:R-:W-:-:S04]  /*43670*/  IADD3 R28, P4, PT, R4, R2, RZ ;  /* 0x00000002041c7210 */ /* 0x000fc80007f9e0ff */
[----:B--2---:R-:W-:Y:S01]  /*43680*/  ISETP.LT.AND P6, PT, R29, UR6, !P0 ;  /* 0x000000061d007c0c */ /* 0x004fe2000c7c1270 */
[----:B------:R-:W0:Y:S01]  /*43690*/  LDCU UR6, c[0x0][0x39c] ;  /* 0x00007380ff0677ac */ /* 0x000e220008000800 */
[----:B------:R-:W-:Y:S02]  /*436a0*/  LEA.HI.X.SX32 R29, R4, R0, 0x1, P4 ;  /* 0x00000000041d7211 */ /* 0x000fe400020f0eff */
[----:B------:R-:W-:Y:S02]  /*436b0*/  IADD3 R4, P4, PT, R3, R2, RZ ;  /* 0x0000000203047210 */ /* 0x000fe40007f9e0ff */
[----:B------:R-:W-:Y:S02]  /*436c0*/  PRMT R12, R5, 0x7773, RZ ;  /* 0x00007773050c7816 */ /* 0x000fe400000000ff */
[C---:B------:R-:W-:Y:S01]  /*436d0*/  LEA.HI.X.SX32 R5, R3.reuse, R0, 0x1, P4 ;  /* 0x0000000003057211 */ /* 0x040fe200020f0eff */
[----:B------:R-:W-:Y:S02]  /*436e0*/  VIADD R3, R3, UR4 ;  /* 0x0000000403037c36 */ /* 0x000fe40008000000 */
[----:B------:R2:W-:Y:S04]  /*436f0*/  @P3 STG.E.U8 desc[UR8][R28.64], R12 ;  /* 0x0000000c1c003986 */ /* 0x0005e8000c101108 */
[----:B------:R0:W-:Y:S01]  /*43700*/  @P2 STG.E.U8 desc[UR8][R4.64], R14 ;  /* 0x0000000e04002986 */ /* 0x0001e2000c101108 */
[----:B------:R-:W-:Y:S01]  /*43710*/  PRMT R6, R6, 0x7773, RZ ;  /* 0x0000777306067816 */ /* 0x000fe200000000ff */
[----:B--2---:R-:W-:-:S02]  /*43720*/  VIADD R28, R13, 0x18 ;  /* 0x000000180d1c7836 */ /* 0x004fc40000000000 */
[----:B------:R-:W2:Y:S01]  /*43730*/  LDL.LU R12, [R1+0x15cc] ;  /* 0x0015cc00010c7983 */ /* 0x000ea20000300800 */
[----:B0-----:R-:W-:-:S04]  /*43740*/  IADD3 R4, P2, PT, R3, R2, RZ ;  /* 0x0000000203047210 */ /* 0x001fc80007f5e0ff */
[C---:B------:R-:W-:Y:S01]  /*43750*/  LEA.HI.X.SX32 R5, R3.reuse, R0, 0x1, P2 ;  /* 0x0000000003057211 */ /* 0x040fe200010f0eff */
[----:B------:R-:W-:Y:S01]  /*43760*/  VIADD R3, R3, UR4 ;  /* 0x0000000403037c36 */ /* 0x000fe20008000000 */
[----:B---3--:R-:W-:Y:S01]  /*43770*/  ISETP.LT.AND P2, PT, R28, UR7, !P0 ;  /* 0x000000071c007c0c */ /* 0x008fe2000c741270 */
[C---:B------:R-:W-:Y:S02]  /*43780*/  VIADD R15, R13.reuse, 0x17 ;  /* 0x000000170d0f7836 */ /* 0x040fe40000000000 */
[----:B------:R-:W-:Y:S01]  /*43790*/  VIADD R29, R13, 0x19 ;  /* 0x000000190d1d7836 */ /* 0x000fe20000000000 */
[----:B------:R0:W-:Y:S01]  /*437a0*/  @P5 STG.E.U8 desc[UR8][R4.64], R6 ;  /* 0x0000000604005986 */ /* 0x0001e2000c101108 */
[----:B------:R-:W-:Y:S01]  /*437b0*/  VIADD R28, R3, UR4 ;  /* 0x00000004031c7c36 */ /* 0x000fe20008000000 */
[----:B-1----:R-:W-:Y:S01]  /*437c0*/  ISETP.LT.AND P3, PT, R15, UR5, !P0 ;  /* 0x000000050f007c0c */ /* 0x002fe2000c761270 */
[----:B------:R-:W1:Y:S01]  /*437d0*/  LDCU UR5, c[0x0][0x39c] ;  /* 0x00007380ff0577ac */ /* 0x000e620008000800 */
[----:B------:R-:W-:-:S02]  /*437e0*/  PRMT R15, R7, 0x7773, RZ ;  /* 0x00007773070f7816 */ /* 0x000fc400000000ff */
[----:B------:R-:W-:Y:S01]  /*437f0*/  PRMT R14, R7, 0x7772, RZ ;  /* 0x00007772070e7816 */ /* 0x000fe200000000ff */
[----:B------:R-:W3:Y:S01]  /*43800*/  LDCU UR7, c[0x0][0x39c] ;  /* 0x00007380ff0777ac */ /* 0x000ee20008000800 */
[----:B0-----:R-:W-:-:S04]  /*43810*/  IADD3 R4, P5, PT, R3, R2, RZ ;  /* 0x0000000203047210 */ /* 0x001fc80007fbe0ff */
[----:B------:R-:W-:Y:S02]  /*43820*/  LEA.HI.X.SX32 R5, R3, R0, 0x1, P5 ;  /* 0x0000000003057211 */ /* 0x000fe400028f0eff */
[C---:B------:R-:W-:Y:S01]  /*43830*/  IADD3 R6, P5, PT, R28.reuse, R2, RZ ;  /* 0x000000021c067210 */ /* 0x040fe20007fbe0ff */
[C---:B------:R-:W-:Y:S01]  /*43840*/  VIADD R3, R28.reuse, UR4 ;  /* 0x000000041c037c36 */ /* 0x040fe20008000000 */
[----:B------:R-:W-:Y:S01]  /*43850*/  ISETP.LT.AND P4, PT, R29, UR6, !P0 ;  /* 0x000000061d007c0c */ /* 0x000fe2000c781270 */
[----:B------:R-:W-:Y:S01]  /*43860*/  VIADD R29, R13, 0x1a ;  /* 0x0000001a0d1d7836 */ /* 0x000fe20000000000 */
[----:B------:R-:W-:Y:S01]  /*43870*/  LEA.HI.X.SX32 R7, R28, R0, 0x1, P5 ;  /* 0x000000001c077211 */ /* 0x000fe200028f0eff */
[----:B------:R-:W-:Y:S01]  /*43880*/  IMAD.MOV.U32 R28, RZ, RZ, R13 ;  /* 0x000000ffff1c7224 */ /* 0x000fe200078e000d */
[----:B------:R0:W-:Y:S01]  /*43890*/  @P6 STG.E.U8 desc[UR8][R4.64], R14 ;  /* 0x0000000e04006986 */ /* 0x0001e2000c101108 */
[----:B------:R-:W1:Y:S03]  /*438a0*/  LDCU UR6, c[0x0][0x39c] ;  /* 0x00007380ff0677ac */ /* 0x000e660008000800 */
[----:B------:R-:W4:Y:S04]  /*438b0*/  LDL.LU R13, [R1+0x15c8] ;  /* 0x0015c800010d7983 */ /* 0x000f280000300800 */
[----:B0-----:R-:W5:Y:S04]  /*438c0*/  LDL.LU R14, [R1+0x15c4] ;  /* 0x0015c400010e7983 */ /* 0x001f680000300800 */
[----:B------:R0:W-:Y:S04]  /*438d0*/  @P3 STG.E.U8 desc[UR8][R6.64], R15 ;  /* 0x0000000f06003986 */ /* 0x0001e8000c101108 */
[----:B0-----:R-:W5:Y:S01]  /*438e0*/  LDL.LU R15, [R1+0x15c0] ;  /* 0x0015c000010f7983 */ /* 0x001f620000300800 */
[----:B-1----:R-:W-:Y:S01]  /*438f0*/  ISETP.LT.AND P5, PT, R29, UR5, !P0 ;  /* 0x000000051d007c0c */ /* 0x002fe2000c7a1270 */
[----:B------:R-:W0:Y:S01]  /*43900*/  LDCU UR5, c[0x0][0x39c] ;  /* 0x00007380ff0577ac */ /* 0x000e220008000800 */
[----:B------:R-:W-:Y:S01]  /*43910*/  IMAD.MOV.U32 R29, RZ, RZ, R28 ;  /* 0x000000ffff1d7224 */ /* 0x000fe200078e001c */
[----:B------:R-:W-:-:S02]  /*43920*/  IADD3 R4, P6, PT, R3, R2, RZ ;  /* 0x0000000203047210 */ /* 0x000fc40007fde0ff */
[----:B------:R-:W-:Y:S01]  /*43930*/  PRMT R7, R8, 0x7772, RZ ;  /* 0x0000777208077816 */ /* 0x000fe200000000ff */
[----:B------:R-:W-:Y:S01]  /*43940*/  VIADD R6, R29, 0x1b ;  /* 0x0000001b1d067836 */ /* 0x000fe20000000000 */
[C---:B------:R-:W-:Y:S01]  /*43950*/  LEA.HI.X.SX32 R5, R3.reuse, R0, 0x1, P6 ;  /* 0x0000000003057211 */ /* 0x040fe200030f0eff */
[----:B------:R-:W-:-:S03]  /*43960*/  VIADD R3, R3, UR4 ;  /* 0x0000000403037c36 */ /* 0x000fc60008000000 */
[----:B------:R-:W-:Y:S01]  /*43970*/  ISETP.LT.AND P3, PT, R6, UR6, !P0 ;  /* 0x0000000606007c0c */ /* 0x000fe2000c761270 */
[----:B------:R1:W-:Y:S01]  /*43980*/  @P2 STG.E.U8 desc[UR8][R4.64], R7 ;  /* 0x0000000704002986 */ /* 0x0003e2000c101108 */
[----:B------:R-:W-:Y:S01]  /*43990*/  VIADD R6, R29, 0x1c ;  /* 0x0000001c1d067836 */ /* 0x000fe20000000000 */
[----:B------:R-:W-:Y:S01]  /*439a0*/  PRMT R8, R8, 0x7773, RZ ;  /* 0x0000777308087816 */ /* 0x000fe200000000ff */
[C---:B------:R-:W-:Y:S01]  /*439b0*/  VIADD R28, R3.reuse, UR4 ;  /* 0x00000004031c7c36 */ /* 0x040fe20008000000 */
[----:B------:R-:W3:Y:S01]  /*439c0*/  LDCU UR6, c[0x0][0x39c] ;  /* 0x00007380ff0677ac */ /* 0x000ee20008000800 */
[----:B-1----:R-:W-:-:S04]  /*439d0*/  IADD3 R4, P2, PT, R3, R2, RZ ;  /* 0x0000000203047210 */ /* 0x002fc80007f5e0ff */
[----:B------:R-:W-:Y:S02]  /*439e0*/  LEA.HI.X.SX32 R5, R3, R0, 0x1, P2 ;  /* 0x0000000003057211 */ /* 0x000fe400010f0eff */
[----:B0-----:R-:W-:Y:S01]  /*439f0*/  ISETP.LT.AND P2, PT, R6, UR5, !P0 ;  /* 0x0000000506007c0c */ /* 0x001fe2000c741270 */
[----:B------:R-:W-:Y:S01]  /*43a00*/  VIADD R3, R29, 0x1d ;  /* 0x0000001d1d037836 */ /* 0x000fe20000000000 */
[C---:B------:R-:W-:Y:S01]  /*43a10*/  IADD3 R6, P6, PT, R28.reuse, R2, RZ ;  /* 0x000000021c067210 */ /* 0x040fe20007fde0ff */
[----:B------:R0:W-:Y:S01]  /*43a20*/  @P4 STG.E.U8 desc[UR8][R4.64], R8 ;  /* 0x0000000804004986 */ /* 0x0001e2000c101108 */
[----:B------:R-:W1:Y:S02]  /*43a30*/  LDCU UR5, c[0x0][0x39c] ;  /* 0x00007380ff0577ac */ /* 0x000e640008000800 */
[----:B------:R-:W-:Y:S02]  /*43a40*/  LEA.HI.X.SX32 R7, R28, R0, 0x1, P6 ;  /* 0x000000001c077211 */ /* 0x000fe400030f0eff */
[----:B---3--:R-:W-:Y:S01]  /*43a50*/  ISETP.LT.AND P4, PT, R3, UR7, !P0 ;  /* 0x0000000703007c0c */ /* 0x008fe2000c781270 */
[----:B------:R-:W3:Y:S01]  /*43a60*/  LDCU UR7, c[0x0][0x39c] ;  /* 0x00007380ff0777ac */ /* 0x000ee20008000800 */
[----:B0-----:R-:W-:Y:S01]  /*43a70*/  PRMT R8, R9, 0x7772, RZ ;  /* 0x0000777209087816 */ /* 0x001fe200000000ff */
[----:B------:R-:W-:-:S02]  /*43a80*/  IMAD.MOV.U32 R5, RZ, RZ, R29 ;  /* 0x000000ffff057224 */ /* 0x000fc400078e001d */
[----:B------:R-:W-:Y:S02]  /*43a90*/  VIADD R29, R28, UR4 ;  /* 0x000000041c1d7c36 */ /* 0x000fe40008000000 */
[----:B------:R0:W-:Y:S02]  /*43aa0*/  @P5 STG.E.U8 desc[UR8][R6.64], R8 ;  /* 0x0000000806005986 */ /* 0x0001e4000c101108 */
[C---:B------:R-:W-:Y:S01]  /*43ab0*/  VIADD R3, R29.reuse, UR4 ;  /* 0x000000041d037c36 */ /* 0x040fe20008000000 */
[----:B------:R-:W-:Y:S01]  /*43ac0*/  IADD3 R4, P5, PT, R29, R2, RZ ;  /* 0x000000021d047210 */ /* 0x000fe20007fbe0ff */
[----:B0-----:R-:W-:-:S03]  /*43ad0*/  IMAD.MOV.U32 R7, RZ, RZ, R5 ;  /* 0x000000ffff077224 */ /* 0x001fc600078e0005 */
[----:B------:R-:W-:Y:S01]  /*43ae0*/  LEA.HI.X.SX32 R5, R29, R0, 0x1, P5 ;  /* 0x000000001d057211 */ /* 0x000fe200028f0eff */
[----:B------:R-:W-:Y:S01]  /*43af0*/  VIADD R28, R7, 0x1e ;  /* 0x0000001e071c7836 */ /* 0x000fe20000000000 */
[----:B------:R-:W-:Y:S01]  /*43b00*/  IADD3 R6, P5, PT, R3, R2, RZ ;  /* 0x0000000203067210 */ /* 0x000fe20007fbe0ff */
[----:B------:R-:W-:Y:S01]  /*43b10*/  IMAD.MOV.U32 R29, RZ, RZ, R7 ;  /* 0x000000ffff1d7224 */ /* 0x000fe200078e0007 */
[----:B------:R-:W-:Y:S02]  /*43b20*/  PRMT R9, R9, 0x7773, RZ ;  /* 0x0000777309097816 */ /* 0x000fe400000000ff */
[----:B------:R-:W-:Y:S01]  /*43b30*/  ISETP.LT.AND P6, PT, R28, UR6, !P0 ;  /* 0x000000061c007c0c */ /* 0x000fe2000c7c1270 */
[----:B------:R-:W-:Y:S01]  /*43b40*/  VIADD R8, R29, 0x1f ;  /* 0x0000001f1d087836 */ /* 0x000fe20000000000 */
[----:B------:R-:W-:Y:S01]  /*43b50*/  PRMT R28, R10, 0x7772, RZ ;  /* 0x000077720a1c7816 */ /* 0x000fe200000000ff */
[----:B------:R-:W0:Y:S01]  /*43b60*/  LDCU UR6, c[0x0][0x39c] ;  /* 0x00007380ff0677ac */ /* 0x000e220008000800 */
[C---:B------:R-:W-:Y:S01]  /*43b70*/  LEA.HI.X.SX32 R7, R3.reuse, R0, 0x1, P5 ;  /* 0x0000000003077211 */ /* 0x040fe200028f0eff */
[----:B------:R-:W-:Y:S01]  /*43b80*/  VIADD R3, R3, UR4 ;  /* 0x0000000403037c36 */ /* 0x000fe20008000000 */
[----:B------:R3:W-:Y:S01]  /*43b90*/  @P3 STG.E.U8 desc[UR8][R4.64], R9 ;  /* 0x0000000904003986 */ /* 0x0007e2000c101108 */
[----:B-1----:R-:W-:Y:S01]  /*43ba0*/  ISETP.LT.AND P3, PT, R8, UR5, !P0 ;  /* 0x0000000508007c0c */ /* 0x002fe2000c761270 */
[----:B------:R-:W1:Y:S02]  /*43bb0*/  LDCU UR5, c[0x0][0x39c] ;  /* 0x00007380ff0577ac */ /* 0x000e640008000800 */
[----:B------:R0:W-:Y:S01]  /*43bc0*/  @P2 STG.E.U8 desc[UR8][R6.64], R28 ;  /* 0x0000001c06002986 */ /* 0x0001e2000c101108 */
[----:B------:R-:W-:-:S04]  /*43bd0*/  IADD3 R8, P2, PT, R3, R2, RZ ;  /* 0x0000000203087210 */ /* 0x000fc80007f5e0ff */
[C---:B---3--:R-:W-:Y:S01]  /*43be0*/  LEA.HI.X.SX32 R9, R3.reuse, R0, 0x1, P2 ;  /* 0x0000000003097211 */ /* 0x048fe200010f0eff */
[----:B0-----:R-:W-:Y:S01]  /*43bf0*/  IMAD.MOV.U32 R7, RZ, RZ, R29 ;  /* 0x000000ffff077224 */ /* 0x001fe200078e001d */
[----:B------:R-:W-:Y:S01]  /*43c00*/  PRMT R29, R10, 0x7773, RZ ;  /* 0x000077730a1d7816 */ /* 0x000fe200000000ff */
[----:B------:R-:W-:Y:S02]  /*43c10*/  VIADD R5, R3, UR4 ;  /* 0x0000000403057c36 */ /* 0x000fe40008000000 */
[C---:B------:R-:W-:Y:S02]  /*43c20*/  VIADD R4, R7.reuse, 0x20 ;  /* 0x0000002007047836 */ /* 0x040fe40000000000 */
[----:B------:R0:W-:Y:S01]  /*43c30*/  @P4 STG.E.U8 desc[UR8][R8.64], R29 ;  /* 0x0000001d08004986 */ /* 0x0001e2000c101108 */
[----:B------:R-:W-:Y:S02]  /*43c40*/  VIADD R6, R7, 0x21 ;  /* 0x0000002107067836 */ /* 0x000fe40000000000 */
[----:B------:R-:W-:Y:S01]  /*43c50*/  ISETP.LT.AND P2, PT, R4, UR7, !P0 ;  /* 0x0000000704007c0c */ /* 0x000fe2000c741270 */
[----:B------:R-:W3:Y:S01]  /*43c60*/  LDCU UR7, c[0x0][0x39c] ;  /* 0x00007380ff0777ac */ /* 0x000ee20008000800 */
[----:B------:R-:W-:-:S02]  /*43c70*/  IADD3 R4, P4, PT, R5, R2, RZ ;  /* 0x0000000205047210 */ /* 0x000fc40007f9e0ff */
[----:B------:R-:W-:Y:S01]  /*43c80*/  ISETP.LT.AND P5, PT, R6, UR6, !P0 ;  /* 0x0000000606007c0c */ /* 0x000fe2000c7a1270 */
[----:B------:R-:W1:Y:S01]  /*43c90*/  LDCU UR6, c[0x0][0x39c] ;  /* 0x00007380ff0677ac */ /* 0x000e620008000800 */
[----:B0-----:R-:W-:Y:S02]  /*43ca0*/  IMAD.MOV.U32 R9, RZ, RZ, R7 ;  /* 0x000000ffff097224 */ /* 0x001fe400078e0007 */
[----:B------:R-:W-:Y:S01]  /*43cb0*/  VIADD R7, R5, UR4 ;  /* 0x0000000405077c36 */ /* 0x000fe20008000000 */
[----:B------:R-:W-:Y:S01]  /*43cc0*/  PRMT R3, R11, 0x7773, RZ ;  /* 0x000077730b037816 */ /* 0x000fe200000000ff */
[----:B------:R-:W-:Y:S01]  /*43cd0*/  VIADD R28, R9, 0x22 ;  /* 0x00000022091c7836 */ /* 0x000fe20000000000 */
[----:B------:R-:W-:Y:S02]  /*43ce0*/  LEA.HI.X.SX32 R5, R5, R0, 0x1, P4 ;  /* 0x0000000005057211 */ /* 0x000fe400020f0eff */
[----:B------:R-:W-:Y:S01]  /*43cf0*/  PRMT R10, R11, 0x7772, RZ ;  /* 0x000077720b0a7816 */ /* 0x000fe200000000ff */
[C---:B------:R-:W-:Y:S01]  /*43d00*/  VIADD R11, R7.reuse, UR4 ;  /* 0x00000004070b7c36 */ /* 0x040fe20008000000 */
[----:B------:R-:W-:-:S03]  /*43d10*/  IADD3 R6, P4, PT, R7, R2, RZ ;  /* 0x0000000207067210 */ /* 0x000fc60007f9e0ff */
[----:B------:R0:W-:Y:S01]  /*43d20*/  @P6 STG.E.U8 desc[UR8][R4.64], R10 ;  /* 0x0000000a04006986 */ /* 0x0001e2000c101108 */
[----:B------:R-:W-:Y:S02]  /*43d30*/  LEA.HI.X.SX32 R7, R7, R0, 0x1, P4 ;  /* 0x0000000007077211 */ /* 0x000fe400020f0eff */
[----:B-1----:R-:W-:Y:S01]  /*43d40*/  ISETP.LT.AND P4, PT, R28, UR5, !P0 ;  /* 0x000000051c007c0c */ /* 0x002fe2000c781270 */
[----:B------:R-:W1:Y:S01]  /*43d50*/  LDCU UR5, c[0x0][0x39c] ;  /* 0x00007380ff0577ac */ /* 0x000e620008000800 */
[C---:B------:R-:W-:Y:S01]  /*43d60*/  IADD3 R8, P6, PT, R11.reuse, R2, RZ ;  /* 0x000000020b087210 */ /* 0x040fe20007fde0ff */
[C---:B------:R-:W-:Y:S01]  /*43d70*/  VIADD R29, R11.reuse, UR4 ;  /* 0x000000040b1d7c36 */ /* 0x040fe20008000000 */
[----:B------:R3:W-:Y:S01]  /*43d80*/  @P3 STG.E.U8 desc[UR8][R6.64], R3 ;  /* 0x0000000306003986 */ /* 0x0007e2000c101108 */
[----:B0-----:R-:W-:Y:S01]  /*43d90*/  IMAD.MOV.U32 R10, RZ, RZ, R9 ;  /* 0x000000ffff0a7224 */ /* 0x001fe200078e0009 */
[----:B------:R-:W-:Y:S01]  /*43da0*/  LEA.HI.X.SX32 R9, R11, R0, 0x1, P6 ;  /* 0x000000000b097211 */ /* 0x000fe200030f0eff */
[C---:B------:R-:W-:Y:S01]  /*43db0*/  VIADD R11, R29.reuse, UR4 ;  /* 0x000000041d0b7c36 */ /* 0x040fe20008000000 */
[----:B------:R-:W-:Y:S01]  /*43dc0*/  IADD3 R4, P6, PT, R29, R2, RZ ;  /* 0x000000021d047210 */ /* 0x000fe20007fde0ff */
[----:B---3--:R-:W-:-:S03]  /*43dd0*/  VIADD R3, R10, 0x23 ;  /* 0x000000230a037836 */ /* 0x008fc60000000000 */
[----:B------:R-:W-:Y:S02]  /*43de0*/  LEA.HI.X.SX32 R5, R29, R0, 0x1, P6 ;  /* 0x000000001d057211 */ /* 0x000fe400030f0eff */
[----:B------:R-:W-:Y:S02]  /*43df0*/  IADD3 R6, P6, PT, R11, R2, RZ ;  /* 0x000000020b067210 */ /* 0x000fe40007fde0ff */
[----:B------:R-:W-:Y:S01]  /*43e00*/  ISETP.LT.AND P3, PT, R3, UR6, !P0 ;  /* 0x0000000603007c0c */ /* 0x000fe2000c761270 */
[----:B------:R-:W0:Y:S01]  /*43e10*/  LDCU UR6, c[0x0][0x39c] ;  /* 0x00007380ff0677ac */ /* 0x000e220008000800 */
[C---:B------:R-:W-:Y:S01]  /*43e20*/  LEA.HI.X.SX32 R7, R11.reuse, R0, 0x1, P6 ;  /* 0x000000000b077211 */ /* 0x040fe200030f0eff */
[----:B------:R-:W-:-:S04]  /*43e30*/  VIADD R3, R11, UR4 ;  /* 0x000000040b037c36 */ /* 0x000fc80008000000 */
[----:B------:R-:W-:Y:S01]  /*43e40*/  VIADD R11, R3, UR4 ;  /* 0x00000004030b7c36 */ /* 0x000fe20008000000 */
[----:B--2---:R-:W-:-:S05]  /*43e50*/  PRMT R28, R12, 0x7770, RZ ;  /* 0x000077700c1c7816 */ /* 0x004fca00000000ff */
[----:B------:R2:W-:Y:S01]  /*43e60*/  @P2 STG.E.U8 desc[UR8][R8.64], R28 ;  /* 0x0000001c08002986 */ /* 0x0005e2000c101108 */
[----:B------:R-:W-:Y:S01]  /*43e70*/  PRMT R29, R12, 0x7771, RZ ;  /* 0x000077710c1d7816 */ /* 0x000fe200000000ff */
[----:B--2---:R-:W-:-:S04]  /*43e80*/  IMAD.MOV.U32 R28, RZ, RZ, R10 ;  /* 0x000000ffff1c7224 */ /* 0x004fc800078e000a */
[----:B------:R-:W-:-:S05]  /*43e90*/  VIADD R10, R28, 0x24 ;  /* 0x000000241c0a7836 */ /* 0x000fca0000000000 */
[----:B-1----:R-:W-:Y:S01]  /*43ea0*/  ISETP.LT.AND P2, PT, R10, UR5, !P0 ;  /* 0x000000050a007c0c */ /* 0x002fe2000c741270 */
[----:B------:R1:W-:Y:S01]  /*43eb0*/  @P5 STG.E.U8 desc[UR8][R4.64], R29 ;  /* 0x0000001d04005986 */ /* 0x0003e2000c101108 */
[----:B------:R-:W-:Y:S01]  /*43ec0*/  IADD3 R8, P6, PT, R3, R2, RZ ;  /* 0x0000000203087210 */ /* 0x000fe20007fde0ff */
[----:B------:R-:W2:Y:S01]  /*43ed0*/  LDCU UR5, c[0x0][0x39c] ;  /* 0x00007380ff0577ac */ /* 0x000ea20008000800 */
[----:B----4-:R-:W-:Y:S01]  /*43ee0*/  PRMT R10, R13, 0x7770, RZ ;  /* 0x000077700d0a7816 */ /* 0x010fe200000000ff */
[----:B-1----:R-:W-:-:S04]  /*43ef0*/  VIADD R4, R28, 0x25 ;  /* 0x000000251c047836 */ /* 0x002fc80000000000 */
[----:B------:R1:W-:Y:S01]  /*43f00*/  @P4 STG.E.U8 desc[UR8][R6.64], R10 ;  /* 0x0000000a06004986 */ /* 0x0003e2000c101108 */
[----:B------:R-:W-:Y:S02]  /*43f10*/  LEA.HI.X.SX32 R9, R3, R0, 0x1, P6 ;  /* 0x0000000003097211 */ /* 0x000fe400030f0eff */
[----:B------:R-:W-:Y:S01]  /*43f20*/  PRMT R29, R13, 0x7771, RZ ;  /* 0x000077710d1d7816 */ /* 0x000fe200000000ff */
[----:B-1----:R-:W-:-:S04]  /*43f30*/  IMAD.MOV.U32 R7, RZ, RZ, R28 ;  /* 0x000000ffff077224 */ /* 0x002fc800078e001c */
[----:B------:R-:W-:Y:S01]  /*43f40*/  VIADD R28, R7, 0x26 ;  /* 0x00000026071c7836 */ /* 0x000fe20000000000 */
[----:B------:R-:W-:Y:S01]  /*43f50*/  ISETP.LT.AND P5, PT, R4, UR7, !P0 ;  /* 0x0000000704007c0c */ /* 0x000fe2000c7a1270 */
[C---:B------:R-:W-:Y:S01]  /*43f60*/  VIADD R3, R11.reuse, UR4 ;  /* 0x000000040b037c36 */ /* 0x040fe20008000000 */
[C---:B------:R-:W-:Y:S01]  /*43f70*/  IADD3 R4, P6, PT, R11.reuse, R2, RZ ;  /* 0x000000020b047210 */ /* 0x040fe20007fde0ff */
[----:B------:R1:W-:Y:S01]  /*43f80*/  @P3 STG.E.U8 desc[UR8][R8.64], R29 ;  /* 0x0000001d08003986 */ /* 0x0003e2000c101108 */
[----:B0-----:R-:W-:Y:S01]  /*43f90*/  ISETP.LT.AND P4, PT, R28, UR6, !P0 ;  /* 0x000000061c007c0c */ /* 0x001fe2000c781270 */
[----:B------:R-:W0:Y:S01]  /*43fa0*/  LDCU UR6, c[0x0][0x39c] ;  /* 0x00007380ff0677ac */ /* 0x000e220008000800 */
[----:B------:R-:W-:Y:S02]  /*43fb0*/  LEA.HI.X.SX32 R5, R11, R0, 0x1, P6 ;  /* 0x000000000b057211 */ /* 0x000fe400030f0eff */
[----:B-----5:R-:W-:Y:S01]  /*43fc0*/  PRMT R10, R14, 0x7770, RZ ;  /* 0x000077700e0a7816 */ /* 0x020fe200000000ff */
[----:B------:R-:W3:Y:S01]  /*43fd0*/  LDCU UR7, c[0x0][0x39c] ;  /* 0x00007380ff0777ac */ /* 0x000ee20008000800 */
[C---:B------:R-:W-:Y:S01]  /*43fe0*/  IADD3 R6, P6, PT, R3.reuse, R2, RZ ;  /* 0x0000000203067210 */ /* 0x040fe20007fde0ff */
[----:B------:R-:W-:-:S02]  /*43ff0*/  VIADD R11, R3, UR4 ;  /* 0x00000004030b7c36 */ /* 0x000fc40008000000 */
[----:B-1----:R-:W-:Y:S01]  /*44000*/  IMAD.MOV.U32 R9, RZ, RZ, R7 ;  /* 0x000000ffff097224 */ /* 0x002fe200078e0007 */
[----:B------:R1:W-:Y:S03]  /*44010*/  @P2 STG.E.U8 desc[UR8][R4.64], R10 ;  /* 0x0000000a04002986 */ /* 0x0003e6000c101108 */
[----:B------:R-:W-:Y:S01]  /*44020*/  VIADD R28, R9, 0x27 ;  /* 0x00000027091c7836 */ /* 0x000fe20000000000 */
[----:B------:R-:W-:Y:S02]  /*44030*/  LEA.HI.X.SX32 R7, R3, R0, 0x1, P6 ;  /* 0x0000000003077211 */ /* 0x000fe400030f0eff */
[----:B------:R-:W-:Y:S02]  /*44040*/  PRMT R29, R14, 0x7771, RZ ;  /* 0x000077710e1d7816 */ /* 0x000fe400000000ff */
[----:B--2---:R-:W-:Y:S01]  /*44050*/  ISETP.LT.AND P3, PT, R28, UR5, !P0 ;  /* 0x000000051c007c0c */ /* 0x004fe2000c761270 */
[----:B------:R-:W2:Y:S01]  /*44060*/  LDCU UR5, c[0x0][0x39c] ;  /* 0x00007380ff0577ac */ /* 0x000ea20008000800 */
[C---:B------:R-:W-:Y:S01]  /*44070*/  IADD3 R8, P6, PT, R11.reuse, R2, RZ ;  /* 0x000000020b087210 */ /* 0x040fe20007fde0ff */
[----:B-1----:R-:W-:Y:S01]  /*44080*/  IMAD.MOV.U32 R5, RZ, RZ, R9 ;  /* 0x000000ffff057224 */ /* 0x002fe200078e0009 */
[----:B------:R1:W-:Y:S02]  /*44090*/  @P5 STG.E.U8 desc[UR8][R6.64], R29 ;  /* 0x0000001d06005986 */ /* 0x0003e4000c101108 */
[----:B------:R-:W-:Y:S01]  /*440a0*/  LEA.HI.X.SX32 R9, R11, R0, 0x1, P6 ;  /* 0x000000000b097211 */ /* 0x000fe200030f0eff */
[----:B------:R-:W-:Y:S01]  /*440b0*/  VIADD R28, R5, 0x28 ;  /* 0x00000028051c7836 */ /* 0x000fe20000000000 */
[----:B------:R-:W-:Y:S01]  /*440c0*/  PRMT R10, R15, 0x7770, RZ ;  /* 0x000077700f0a7816 */ /* 0x000fe200000000ff */
[----:B------:R-:W-:-:S03]  /*440d0*/  VIADD R3, R11, UR4 ;  /* 0x000000040b037c36 */ /* 0x000fc60008000000 */
[----:B0-----:R-:W-:Y:S01]  /*440e0*/  ISETP.LT.AND P2, PT, R28, UR6, !P0 ;  /* 0x000000061c007c0c */ /* 0x001fe2000c741270 */
[----:B-1----:R-:W-:Y:S01]  /*440f0*/  IMAD.MOV.U32 R7, RZ, RZ, R5 ;  /* 0x000000ffff077224 */ /* 0x002fe200078e0005 */
[----:B------:R0:W-:Y:S01]  /*44100*/  @P4 STG.E.U8 desc[UR8][R8.64], R10 ;  /* 0x0000000a08004986 */ /* 0x0001e2000c101108 */
[----:B------:R-:W1:Y:S02]  /*44110*/  LDCU UR6, c[0x0][0x39c] ;  /* 0x00007380ff0677ac */ /* 0x000e640008000800 */
[----:B------:R-:W-:Y:S01]  /*44120*/  VIADD R28, R7, 0x29 ;  /* 0x00000029071c7836 */ /* 0x000fe20000000000 */
[C---:B------:R-:W-:Y:S01]  /*44130*/  IADD3 R4, P6, PT, R3.reuse, R2, RZ ;  /* 0x0000000203047210 */ /* 0x040fe20007fde0ff */
[----:B------:R-:W-:-:S03]  /*44140*/  VIADD R11, R3, UR4 ;  /* 0x00000004030b7c36 */ /* 0x000fc60008000000 */
[----:B---3--:R-:W-:Y:S01]  /*44150*/  ISETP.LT.AND P5, PT, R28, UR7, !P0 ;  /* 0x000000071c007c0c */ /* 0x008fe2000c7a1270 */
[----:B------:R-:W3:Y:S01]  /*44160*/  LDCU UR7, c[0x0][0x39c] ;  /* 0x00007380ff0777ac */ /* 0x000ee20008000800 */
[----:B0-----:R-:W-:-:S04]  /*44170*/  IMAD.MOV.U32 R10, RZ, RZ, R7 ;  /* 0x000000ffff0a7224 */ /* 0x001fc800078e0007 */
[----:B------:R-:W-:Y:S01]  /*44180*/  VIADD R28, R10, 0x2a ;  /* 0x0000002a0a1c7836 */ /* 0x000fe20000000000 */
[----:B------:R-:W-:Y:S02]  /*44190*/  LEA.HI.X.SX32 R5, R3, R0, 0x1, P6 ;  /* 0x0000000003057211 */ /* 0x000fe400030f0eff */
[----:B------:R-:W-:Y:S02]  /*441a0*/  IADD3 R6, P6, PT, R11, R2, RZ ;  /* 0x000000020b067210 */ /* 0x000fe40007fde0ff */
[----:B--2---:R-:W-:Y:S01]  /*441b0*/  ISETP.LT.AND P4, PT, R28, UR5, !P0 ;  /* 0x000000051c007c0c */ /* 0x004fe2000c781270 */
[----:B------:R-:W0:Y:S01]  /*441c0*/  LDCU UR5, c[0x0][0x39c] ;  /* 0x00007380ff0577ac */ /* 0x000e220008000800 */
[----:B------:R-:W-:Y:S02]  /*441d0*/  PRMT R29, R15, 0x7771, RZ ;  /* 0x000077710f1d7816 */ /* 0x000fe400000000ff */
[C---:B------:R-:W-:Y:S02]  /*441e0*/  LEA.HI.X.SX32 R7, R11.reuse, R0, 0x1, P6 ;  /* 0x000000000b077211 */ /* 0x040fe400030f0eff */
[----:B------:R-:W-:Y:S01]  /*441f0*/  PRMT R28, R16, 0x7770, RZ ;  /* 0x00007770101c7816 */ /* 0x000fe200000000ff */
[----:B------:R2:W-:Y:S01]  /*44200*/  @P3 STG.E.U8 desc[UR8][R4.64], R29 ;  /* 0x0000001d04003986 */ /* 0x0005e2000c101108 */
[----:B------:R-:W-:-:S03]  /*44210*/  VIADD R3, R11, UR4 ;  /* 0x000000040b037c36 */ /* 0x000fc60008000000 */
[----:B------:R4:W-:Y:S01]  /*44220*/  @P2 STG.E.U8 desc[UR8][R6.64], R28 ;  /* 0x0000001c06002986 */ /* 0x0009e2000c101108 */
[----:B------:R-:W-:Y:S02]  /*44230*/  VIADD R11, R3, UR4 ;  /* 0x00000004030b7c36 */ /* 0x000fe40008000000 */
[----:B--2---:R-:W-:Y:S02]  /*44240*/  VIADD R4, R10, 0x2b ;  /* 0x0000002b0a047836 */ /* 0x004fe40000000000 */
[----:B----4-:R-:W-:-:S03]  /*44250*/  IMAD.MOV.U32 R28, RZ, RZ, R10 ;  /* 0x000000ffff1c7224 */ /* 0x010fc600078e000a */
[----:B-1----:R-:W-:Y:S01]  /*44260*/  ISETP.LT.AND P3, PT, R4, UR6, !P0 ;  /* 0x0000000604007c0c */ /* 0x002fe2000c761270 */
[----:B------:R-:W1:Y:S01]  /*44270*/  LDCU UR6, c[0x0][0x39c] ;  /* 0x00007380ff0677ac */ /* 0x000e620008000800 */
[----:B------:R-:W-:Y:S01]  /*44280*/  IADD3 R8, P6, PT, R3, R2, RZ ;  /* 0x0000000203087210 */ /* 0x000fe20007fde0ff */
[----:B------:R-:W-:-:S03]  /*44290*/  VIADD R4, R28, 0x2c ;  /* 0x0000002c1c047836 */ /* 0x000fc60000000000 */
[----:B------:R-:W-:Y:S02]  /*442a0*/  LEA.HI.X.SX32 R9, R3, R0, 0x1, P6 ;  /* 0x0000000003097211 */ /* 0x000fe400030f0eff */
[----:B0-----:R-:W-:Y:S02]  /*442b0*/  ISETP.LT.AND P2, PT, R4, UR5, !P0 ;  /* 0x0000000504007c0c */ /* 0x001fe4000c741270 */
[----:B------:R-:W-:Y:S02]  /*442c0*/  PRMT R10, R16, 0x7771, RZ ;  /* 0x00007771100a7816 */ /* 0x000fe400000000ff */
[----:B------:R-:W-:Y:S01]  /*442d0*/  PRMT R29, R17, 0x7770, RZ ;  /* 0x00007770111d7816 */ /* 0x000fe200000000ff */
[----:B------:R-:W-:Y:S01]  /*442e0*/  VIADD R6, R28, 0x2d ;  /* 0x0000002d1c067836 */ /* 0x000fe20000000000 */
[C---:B------:R-:W-:Y:S01]  /*442f0*/  IADD3 R4, P6, PT, R11.reuse, R2, RZ ;  /* 0x000000020b047210 */ /* 0x040fe20007fde0ff */
[C---:B------:R-:W-:Y:S01]  /*44300*/  VIADD R3, R11.reuse, UR4 ;  /* 0x000000040b037c36 */ /* 0x040fe20008000000 */
[----:B------:R-:W0:Y:S02]  /*44310*/  LDCU UR5, c[0x0][0x39c] ;  /* 0x00007380ff0577ac */ /* 0x000e240008000800 */
[----:B------:R-:W-:Y:S01]  /*44320*/  LEA.HI.X.SX32 R5, R11, R0, 0x1, P6 ;  /* 0x000000000b057211 */ /* 0x000fe200030f0eff */
[----:B------:R-:W-:Y:S01]  /*44330*/  @P5 STG.E.U8 desc[UR8][R8.64], R10 ;  /* 0x0000000a08005986 */ /* 0x000fe2000c101108 */
[----:B---3--:R-:W-:Y:S01]  /*44340*/  ISETP.LT.AND P5, PT, R6, UR7, !P0 ;  /* 0x0000000706007c0c */ /* 0x008fe2000c7a1270 */
[----:B------:R-:W-:-:S02]  /*44350*/  VIADD R11, R3, UR4 ;  /* 0x00000004030b7c36 */ /* 0x000fc40008000000 */
[----:B------:R2:W-:Y:S01]  /*44360*/  @P4 STG.E.U8 desc[UR8][R4.64], R29 ;  /* 0x0000001d04004986 */ /* 0x0005e2000c101108 */
[C---:B------:R-:W-:Y:S01]  /*44370*/  IADD3 R6, P6, PT, R3.reuse, R2, RZ ;  /* 0x0000000203067210 */ /* 0x040fe20007fde0ff */
[----:B------:R-:W3:Y:S03]  /*44380*/  LDCU UR7, c[0x0][0x39c] ;  /* 0x00007380ff0777ac */ /* 0x000ee60008000800 */
[----:B------:R-:W-:Y:S01]  /*44390*/  LEA.HI.X.SX32 R7, R3, R0, 0x1, P6 ;  /* 0x0000000003077211 */ /* 0x000fe200030f0eff */
[----:B--2---:R-:W-:Y:S01]  /*443a0*/  IMAD.MOV.U32 R5, RZ, RZ, R28 ;  /* 0x000000ffff057224 */ /* 0x004fe200078e001c */
[----:B------:R-:W-:-:S03]  /*443b0*/  PRMT R10, R17, 0x7771, RZ ;  /* 0x00007771110a7816 */ /* 0x000fc600000000ff */
[----:B------:R-:W-:Y:S01]  /*443c0*/  VIADD R28, R5, 0x2e ;  /* 0x0000002e051c7836 */ /* 0x000fe20000000000 */
[C---:B------:R-:W-:Y:S01]  /*443d0*/  IADD3 R8, P6, PT, R11.reuse, R2, RZ ;  /* 0x000000020b087210 */ /* 0x040fe20007fde0ff */
[C---:B------:R-:W-:Y:S01]  /*443e0*/  VIADD R3, R11.reuse, UR4 ;  /* 0x000000040b037c36 */ /* 0x040fe20008000000 */
[----:B------:R2:W-:Y:S02]  /*443f0*/  @P3 STG.E.U8 desc[UR8][R6.64], R10 ;  /* 0x0000000a06003986 */ /* 0x0005e4000c101108 */
[----:B-1----:R-:W-:Y:S01]  /*44400*/  ISETP.LT.AND P4, PT, R28, UR6, !P0 ;  /* 0x000000061c007c0c */ /* 0x002fe2000c781270 */
[----:B------:R-:W1:Y:S01]  /*44410*/  LDCU UR6, c[0x0][0x39c] ;  /* 0x00007380ff0677ac */ /* 0x000e620008000800 */
[----:B------:R-:W-:Y:S02]  /*44420*/  LEA.HI.X.SX32 R9, R11, R0, 0x1, P6 ;  /* 0x000000000b097211 */ /* 0x000fe400030f0eff */
[----:B------:R-:W-:Y:S02]  /*44430*/  PRMT R29, R18, 0x7770, RZ ;  /* 0x00007770121d7816 */ /* 0x000fe400000000ff */
[----:B------:R-:W-:Y:S01]  /*44440*/  IADD3 R4, P6, PT, R3, R2, RZ ;  /* 0x0000000203047210 */ /* 0x000fe20007fde0ff */
[----:B--2---:R-:W-:-:S02]  /*44450*/  IMAD.MOV.U32 R7, RZ, RZ, R5 ;  /* 0x000000ffff077224 */ /* 0x004fc400078e0005 */
[----:B------:R2:W-:Y:S02]  /*44460*/  @P2 STG.E.U8 desc[UR8][R8.64], R29 ;  /* 0x0000001d08002986 */ /* 0x0005e4000c101108 */
[----:B------:R-:W-:Y:S01]  /*44470*/  VIADD R28, R7, 0x2f ;  /* 0x0000002f071c7836 */ /* 0x000fe20000000000 */
[C---:B------:R-:W-:Y:S02]  /*44480*/  LEA.HI.X.SX32 R5, R3.reuse, R0, 0x1, P6 ;  /* 0x0000000003057211 */ /* 0x040fe400030f0eff */
[----:B------:R-:W-:Y:S02]  /*44490*/  PRMT R10, R18, 0x7771, RZ ;  /* 0x00007771120a7816 */ /* 0x000fe400000000ff */
[----:B0-----:R-:W-:Y:S01]  /*444a0*/  ISETP.LT.AND P3, PT, R28, UR5, !P0 ;  /* 0x000000051c007c0c */ /* 0x001fe2000c761270 */
[----:B------:R-:W0:Y:S01]  /*444b0*/  LDCU UR5, c[0x0][0x39c] ;  /* 0x00007380ff0577ac */ /* 0x000e220008000800 */
[----:B--2---:R-:W-:Y:S01]  /*444c0*/  IMAD.MOV.U32 R9, RZ, RZ, R7 ;  /* 0x000000ffff097224 */ /* 0x004fe200078e0007 */
[----:B------:R2:W-:Y:S01]  /*444d0*/  @P5 STG.E.U8 desc[UR8][R4.64], R10 ;  /* 0x0000000a04005986 */ /* 0x0005e2000c101108 */
[----:B------:R-:W-:-:S02]  /*444e0*/  VIADD R11, R3, UR4 ;  /* 0x00000004030b7c36 */ /* 0x000fc40008000000 */
[----:B------:R-:W-:-:S03]  /*444f0*/  VIADD R28, R9, 0x30 ;  /* 0x00000030091c7836 */ /* 0x000fc60000000000 */
[C---:B------:R-:W-:Y:S02]  /*44500*/  IADD3 R6, P6, PT, R11.reuse, R2, RZ ;  /* 0x000000020b067210 */ /* 0x040fe40007fde0ff */
[----:B-1----:R-:W-:Y:S01]  /*44510*/  ISETP.LT.AND P2, PT, R28, UR6, !P0 ;  /* 0x000000061c007c0c */ /* 0x002fe2000c741270 */
[----:B--2---:R-:W-:Y:S01]  /*44520*/  IMAD.MOV.U32 R5, RZ, RZ, R9 ;  /* 0x000000ffff057224 */ /* 0x004fe200078e0009 */
[----:B------:R-:W-:Y:S02]  /*44530*/  LEA.HI.X.SX32 R7, R11, R0, 0x1, P6 ;  /* 0x000000000b077211 */ /* 0x000fe400030f0eff */
[----:B------:R-:W-:Y:S01]  /*44540*/  PRMT R29, R19, 0x7770, RZ ;  /* 0x00007770131d7816 */ /* 0x000fe200000000ff */
[C---:B------:R-:W-:Y:S01]  /*44550*/  VIADD R28, R5.reuse, 0x31 ;  /* 0x00000031051c7836 */ /* 0x040fe20000000000 */
[----:B------:R-:W1:Y:S04]  /*44560*/  LDCU UR6, c[0x0][0x39c] ;  /* 0x00007380ff0677ac */ /* 0x000e680008000800 */
[----:B---3--:R-:W-:Y:S01]  /*44570*/  ISETP.LT.AND P5, PT, R28, UR7, !P0 ;  /* 0x000000071c007c0c */ /* 0x008fe2000c7a1270 */
[----:B------:R-:W-:Y:S01]  /*44580*/  VIADD R28, R5, 0x32 ;  /* 0x00000032051c7836 */ /* 0x000fe20000000000 */
[----:B------:R2:W-:Y:S01]  /*44590*/  @P4 STG.E.U8 desc[UR8][R6.64], R29 ;  /* 0x0000001d06004986 */ /* 0x0005e2000c101108 */
[----:B------:R-:W-:Y:S01]  /*445a0*/  VIADD R3, R11, UR4 ;  /* 0x000000040b037c36 */ /* 0x000fe20008000000 */
[----:B------:R-:W3:Y:S02]  /*445b0*/  LDCU UR7, c[0x0][0x39c] ;  /* 0x00007380ff0777ac */ /* 0x000ee40008000800 */
[----:B0-----:R-:W-:-:S02]  /*445c0*/  ISETP.LT.AND P4, PT, R28, UR5, !P0 ;  /* 0x000000051c007c0c */ /* 0x001fc4000c781270 */
[----:B------:R-:W4:Y:S01]  /*445d0*/  LDL.LU R28, [R1+0x390] ;  /* 0x00039000011c7983 */ /* 0x000f220000300800 */
[C---:B------:R-:W-:Y:S01]  /*445e0*/  IADD3 R8, P6, PT, R3.reuse, R2, RZ ;  /* 0x0000000203087210 */ /* 0x040fe20007fde0ff */
[C---:B------:R-:W-:Y:S01]  /*445f0*/  VIADD R11, R3.reuse, UR4 ;  /* 0x00000004030b7c36 */ /* 0x040fe20008000000 */
[----:B------:R-:W0:Y:S02]  /*44600*/  LDCU UR5, c[0x0][0x39c] ;  /* 0x00007380ff0577ac */ /* 0x000e240008000800 */
[----:B------:R-:W-:Y:S02]  /*44610*/  LEA.HI.X.SX32 R9, R3, R0, 0x1, P6 ;  /* 0x0000000003097211 */ /* 0x000fe400030f0eff */
[----:B------:R-:W-:Y:S02]  /*44620*/  IADD3 R4, P6, PT, R11, R2, RZ ;  /* 0x000000020b047210 */ /* 0x000fe40007fde0ff */
[----:B------:R-:W-:Y:S02]  /*44630*/  PRMT R3, R19, 0x7771, RZ ;  /* 0x0000777113037816 */ /* 0x000fe400000000ff */
[C---:B------:R-:W-:Y:S01]  /*44640*/  LEA.HI.X.SX32 R5, R11.reuse, R0, 0x1, P6 ;  /* 0x000000000b057211 */ /* 0x040fe200030f0eff */
[----:B------:R-:W-:Y:S01]  /*44650*/  VIADD R11, R11, UR4 ;  /* 0x000000040b0b7c36 */ /* 0x000fe20008000000 */
[----:B--2---:R-:W-:Y:S01]  /*44660*/  PRMT R29, R12, 0x7772, RZ ;  /* 0x000077720c1d7816 */ /* 0x004fe200000000ff */
[----:B------:R2:W-:Y:S04]  /*44670*/  @P3 STG.E.U8 desc[UR8][R8.64], R3 ;  /* 0x0000000308003986 */ /* 0x0005e8000c101108 */
[----:B------:R5:W-:Y:S01]  /*44680*/  @P2 STG.E.U8 desc[UR8][R4.64], R29 ;  /* 0x0000001d04002986 */ /* 0x000be2000c101108 */
[C---:B------:R-:W-:Y:S01]  /*44690*/  IADD3 R6, P2, PT, R11.reuse, R2, RZ ;  /* 0x000000020b067210 */ /* 0x040fe20007f5e0ff */
[----:B--2---:R-:W-:-:S03]  /*446a0*/  VIADD R3, R11, UR4 ;  /* 0x000000040b037c36 */ /* 0x004fc60008000000 */
[----:B------:R-:W-:Y:S02]  /*446b0*/  LEA.HI.X.SX32 R7, R11, R0, 0x1, P2 ;  /* 0x000000000b077211 */ /* 0x000fe400010f0eff */
[C---:B------:R-:W-:Y:S02]  /*446c0*/  IADD3 R8, P6, PT, R3.reuse, R2, RZ ;  /* 0x0000000203087210 */ /* 0x040fe40007fde0ff */
[----:B------:R-:W-:Y:S02]  /*446d0*/  PRMT R12, R12, 0x7773, RZ ;  /* 0x000077730c0c7816 */ /* 0x000fe400000000ff */
[C---:B------:R-:W-:Y:S01]  /*446e0*/  LEA.HI.X.SX32 R9, R3.reuse, R0, 0x1, P6 ;  /* 0x0000000003097211 */ /* 0x040fe200030f0eff */
[----:B------:R-:W-:Y:S01]  /*446f0*/  VIADD R3, R3, UR4 ;  /* 0x0000000403037c36 */ /* 0x000fe20008000000 */
[----:B-----5:R-:W-:Y:S01]  /*44700*/  PRMT R29, R13, 0x7772, RZ ;  /* 0x000077720d1d7816 */ /* 0x020fe200000000ff */
[----:B------:R-:W-:Y:S02]  /*44710*/  @P5 STG.E.U8 desc[UR8][R6.64], R12 ;  /* 0x0000000c06005986 */ /* 0x000fe4000c101108 */
[----:B------:R-:W-:-:S02]  /*44720*/  VIADD R11, R3, UR4 ;  /* 0x00000004030b7c36 */ /* 0x000fc40008000000 */
[----:B------:R2:W-:Y:S01]  /*44730*/  @P4 STG.E.U8 desc[UR8][R8.64], R29 ;  /* 0x0000001d08004986 */ /* 0x0005e2000c101108 */
[----:B------:R-:W-:Y:S02]  /*44740*/  IADD3 R4, P4, PT, R3, R2, RZ ;  /* 0x0000000203047210 */ /* 0x000fe40007f9e0ff */
[----:B------:R-:W-:Y:S02]  /*44750*/  PRMT R13, R13, 0x7773, RZ ;  /* 0x000077730d0d7816 */ /* 0x000fe400000000ff */
[----:B--2---:R-:W-:Y:S01]  /*44760*/  PRMT R29, R14, 0x7773, RZ ;  /* 0x000077730e1d7816 */ /* 0x004fe200000000ff */
[----:B----4-:R-:W-:-:S05]  /*44770*/  VIADD R10, R28, 0x33 ;  /* 0x000000331c0a7836 */ /* 0x010fca0000000000 */
[----:B-1----:R-:W-:Y:S01]  /*44780*/  ISETP.LT.AND P3, PT, R10, UR6, !P0 ;  /* 0x000000060a007c0c */ /* 0x002fe2000c761270 */
[----:B------:R-:W1:Y:S01]  /*44790*/  LDCU UR6, c[0x0][0x39c] ;  /* 0x00007380ff0677ac */ /* 0x000e620008000800 */
[C---:B------:R-:W-:Y:S02]  /*447a0*/  VIADD R10, R28.reuse, 0x34 ;  /* 0x000000341c0a7836 */ /* 0x040fe40000000000 */
[----:B------:R-:W-:-:S03]  /*447b0*/  VIADD R5, R28, 0x36 ;  /* 0x000000361c057836 */ /* 0x000fc60000000000 */
[----:B0-----:R-:W-:Y:S01]  /*447c0*/  ISETP.LT.AND P2, PT, R10, UR5, !P0 ;  /* 0x000000050a007c0c */ /* 0x001fe2000c741270 */
[----:B------:R-:W-:Y:S01]  /*447d0*/  VIADD R10, R28, 0x35 ;  /* 0x000000351c0a7836 */ /* 0x000fe20000000000 */
[----:B------:R-:W0:Y:S01]  /*447e0*/  LDCU UR5, c[0x0][0x39c] ;  /* 0x00007380ff0577ac */ /* 0x000e220008000800 */
[----:B-1----:R-:W-:Y:S01]  /*447f0*/  ISETP.LT.AND P6, PT, R5, UR6, !P0 ;  /* 0x0000000605007c0c */ /* 0x002fe2000c7c1270 */
[----:B------:R-:W1:Y:S01]  /*44800*/  LDCU UR6, c[0x0][0x39c] ;  /* 0x00007380ff0677ac */ /* 0x000e620008000800 */
[----:B------:R-:W-:Y:S02]  /*44810*/  LEA.HI.X.SX32 R5, R3, R0, 0x1, P4 ;  /* 0x0000000003057211 */ /* 0x000fe400020f0eff */
[C---:B------:R-:W-:Y:S02]  /*44820*/  IADD3 R6, P4, PT, R11.reuse, R2, RZ ;  /* 0x000000020b067210 */ /* 0x040fe40007f9e0ff */
[----:B------:R-:W-:Y:S02]  /*44830*/  PRMT R3, R14, 0x7772, RZ ;  /* 0x000077720e037816 */ /* 0x000fe400000000ff */
[C---:B------:R-:W-:Y:S01]  /*44840*/  LEA.HI.X.SX32 R7, R11.reuse, R0, 0x1, P4 ;  /* 0x000000000b077211 */ /* 0x040fe200020f0eff */
[----:B------:R-:W-:Y:S01]  /*44850*/  VIADD R11, R11, UR4 ;  /* 0x000000040b0b7c36 */ /* 0x000fe20008000000 */
[----:B---3--:R-:W-:Y:S01]  /*44860*/  ISETP.LT.AND P5, PT, R10, UR7, !P0 ;  /* 0x000000070a007c0c */ /* 0x008fe2000c7a1270 */
[----:B------:R-:W2:Y:S01]  /*44870*/  LDCU UR7, c[0x0][0x39c] ;  /* 0x00007380ff0777ac */ /* 0x000ea20008000800 */
[----:B------:R3:W-:Y:S04]  /*44880*/  @P3 STG.E.U8 desc[UR8][R4.64], R13 ;  /* 0x0000000d04003986 */ /* 0x0007e8000c101108 */
[----:B------:R4:W-:Y:S01]  /*44890*/  @P2 STG.E.U8 desc[UR8][R6.64], R3 ;  /* 0x0000000306002986 */ /* 0x0009e2000c101108 */
[----:B------:R-:W-:Y:S01]  /*448a0*/  IADD3 R8, P2, PT, R11, R2, RZ ;  /* 0x000000020b087210 */ /* 0x000fe20007f5e0ff */
[----:B------:R-:W-:-:S03]  /*448b0*/  VIADD R10, R28, 0x37 ;  /* 0x000000371c0a7836 */ /* 0x000fc60000000000 */
[C---:B------:R-:W-:Y:S01]  /*448c0*/  LEA.HI.X.SX32 R9, R11.reuse, R0, 0x1, P2 ;  /* 0x000000000b097211 */ /* 0x040fe200010f0eff */
[----:B------:R-:W-:Y:S01]  /*448d0*/  VIADD R11, R11, UR4 ;  /* 0x000000040b0b7c36 */ /* 0x000fe20008000000 */
[----:B0-----:R-:W-:Y:S01]  /*448e0*/  ISETP.LT.AND P3, PT, R10, UR5, !P0 ;  /* 0x000000050a007c0c */ /* 0x001fe2000c761270 */
[----:B------:R-:W-:Y:S01]  /*448f0*/  VIADD R10, R28, 0x38 ;  /* 0x000000381c0a7836 */ /* 0x000fe20000000000 */
[----:B---3--:R-:W-:Y:S01]  /*44900*/  PRMT R13, R15, 0x7773, RZ ;  /* 0x000077730f0d7816 */ /* 0x008fe200000000ff */
[----:B------:R0:W-:Y:S01]  /*44910*/  @P5 STG.E.U8 desc[UR8][R8.64], R29 ;  /* 0x0000001d08005986 */ /* 0x0001e2000c101108 */
[C---:B------:R-:W-:Y:S01]  /*44920*/  IADD3 R4, P5, PT, R11.reuse, R2, RZ ;  /* 0x000000020b047210 */ /* 0x040fe20007fbe0ff */
[----:B----4-:R-:W-:Y:S01]  /*44930*/  VIADD R3, R11, UR4 ;  /* 0x000000040b037c36 */ /* 0x010fe20008000000 */
[----:B------:R-:W-:Y:S01]  /*44940*/  PRMT R15, R15, 0x7772, RZ ;  /* 0x000077720f0f7816 */ /* 0x000fe200000000ff */
[----:B------:R-:W3:Y:S01]  /*44950*/  LDCU UR5, c[0x0][0x39c] ;  /* 0x00007380ff0577ac */ /* 0x000ee20008000800 */
[----:B------:R-:W-:Y:S01]  /*44960*/  LEA.HI.X.SX32 R5, R11, R0, 0x1, P5 ;  /* 0x000000000b057211 */ /* 0x000fe200028f0eff */
[----:B------:R-:W-:Y:S01]  /*44970*/  VIADD R11, R3, UR4 ;  /* 0x00000004030b7c36 */ /* 0x000fe20008000000 */
[----:B--2---:R-:W-:-:S02]  /*44980*/  ISETP.LT.AND P2, PT, R10, UR7, !P0 ;  /* 0x000000070a007c0c */ /* 0x004fc4000c741270 */
[-C--:B------:R-:W-:Y:S01]  /*44990*/  IADD3 R6, P5, PT, R3, R2.reuse, RZ ;  /* 0x0000000203067210 */ /* 0x080fe20007fbe0ff */
[----:B------:R-:W-:Y:S01]  /*449a0*/  @P6 STG.E.U8 desc[UR8][R4.64], R15 ;  /* 0x0000000f04006986 */ /* 0x000fe2000c101108 */
[----:B0-----:R-:W-:Y:S01]  /*449b0*/  PRMT R29, R16, 0x7772, RZ ;  /* 0x00007772101d7816 */ /* 0x001fe200000000ff */
[C---:B------:R-:W-:Y:S01]  /*449c0*/  VIADD R12, R28.reuse, 0x39 ;  /* 0x000000391c0c7836 */ /* 0x040fe20000000000 */
[----:B------:R-:W-:Y:S01]  /*449d0*/  IADD3 R8, P6, PT, R11, R2, RZ ;  /* 0x000000020b087210 */ /* 0x000fe20007fde0ff */
[----:B------:R-:W-:Y:S01]  /*449e0*/  VIADD R10, R28, 0x3a ;  /* 0x0000003a1c0a7836 */ /* 0x000fe20000000000 */
[-C--:B------:R-:W-:Y:S01]  /*449f0*/  LEA.HI.X.SX32 R7, R3, R0.reuse, 0x1, P5 ;  /* 0x0000000003077211 */ /* 0x080fe200028f0eff */
[----:B------:R-:W0:Y:S01]  /*44a00*/  LDCU UR7, c[0x0][0x39c] ;  /* 0x00007380ff0777ac */ /* 0x000e220008000800 */
[----:B------:R-:W-:-:S03]  /*44a10*/  LEA.HI.X.SX32 R9, R11, R0, 0x1, P6 ;  /* 0x000000000b097211 */ /* 0x000fc600030f0eff */
[----:B------:R-:W-:Y:S04]  /*44a20*/  @P3 STG.E.U8 desc[UR8][R6.64], R13 ;  /* 0x0000000d06003986 */ /* 0x000fe8000c101108 */
[----:B------:R2:W-:Y:S04]  /*44a30*/  @P2 STG.E.U8 desc[UR8][R8.64], R29 ;  /* 0x0000001d08002986 */ /* 0x0005e8000c101108 */
[----:B--2---:R-:W2:Y:S01]  /*44a40*/  LDL.LU R29, [R1+0x18] ;  /* 0x00001800011d7983 */ /* 0x004ea20000300800 */
[----:B-1----:R-:W-:Y:S01]  /*44a50*/  ISETP.LT.AND P4, PT, R12, UR6, !P0 ;  /* 0x000000060c007c0c */ /* 0x002fe2000c781270 */
[----:B------:R-:W1:Y:S01]  /*44a60*/  LDCU UR6, c[0x0][0x39c] ;  /* 0x00007380ff0677ac */ /* 0x000e620008000800 */
[----:B---3--:R-:W-:Y:S01]  /*44a70*/  ISETP.LT.AND P5, PT, R10, UR5, !P0 ;  /* 0x000000050a007c0c */ /* 0x008fe2000c7a1270 */
[----:B------:R-:W3:Y:S01]  /*44a80*/  LDCU UR5, c[0x0][0x39c] ;  /* 0x00007380ff0577ac */ /* 0x000ee20008000800 */
[----:B------:R-:W-:-:S02]  /*44a90*/  VIADD R3, R28, 0x3b ;  /* 0x0000003b1c037836 */ /* 0x000fc40000000000 */
[----:B------:R-:W-:Y:S02]  /*44aa0*/  VIADD R11, R11, UR4 ;  /* 0x000000040b0b7c36 */ /* 0x000fe40008000000 */
[----:B------:R-:W-:-:S03]  /*44ab0*/  VIADD R10, R28, 0x3c ;  /* 0x0000003c1c0a7836 */ /* 0x000fc60000000000 */
[----:B------:R-:W-:Y:S02]  /*44ac0*/  IADD3 R4, P2, PT, R11, R2, RZ ;  /* 0x000000020b047210 */ /* 0x000fe40007f5e0ff */
[----:B-1----:R-:W-:Y:S01]  /*44ad0*/  ISETP.LT.AND P3, PT, R3, UR6, !P0 ;  /* 0x0000000603007c0c */ /* 0x002fe2000c761270 */
[----:B------:R-:W1:Y:S01]  /*44ae0*/  LDCU UR6, c[0x0][0x39c] ;  /* 0x00007380ff0677ac */ /* 0x000e620008000800 */
[C---:B------:R-:W-:Y:S01]  /*44af0*/  VIADD R3, R11.reuse, UR4 ;  /* 0x000000040b037c36 */ /* 0x040fe20008000000 */
[----:B------:R-:W-:Y:S02]  /*44b00*/  LEA.HI.X.SX32 R5, R11, R0, 0x1, P2 ;  /* 0x000000000b057211 */ /* 0x000fe400010f0eff */
[----:B---3--:R-:W-:Y:S01]  /*44b10*/  ISETP.LT.AND P2, PT, R10, UR5, !P0 ;  /* 0x000000050a007c0c */ /* 0x008fe2000c741270 */
[----:B------:R-:W-:Y:S01]  /*44b20*/  VIADD R6, R28, 0x3d ;  /* 0x0000003d1c067836 */ /* 0x000fe20000000000 */
[----:B------:R-:W-:Y:S01]  /*44b30*/  IADD3 R10, P6, PT, R3, R2, RZ ;  /* 0x00000002030a7210 */ /* 0x000fe20007fde0ff */
[----:B------:R-:W3:Y:S01]  /*44b40*/  LDCU UR5, c[0x0][0x39c] ;  /* 0x00007380ff0577ac */ /* 0x000ee20008000800 */
[----:B------:R-:W-:-:S02]  /*44b50*/  PRMT R15, R16, 0x7773, RZ ;  /* 0x00007773100f7816 */ /* 0x000fc400000000ff */
[C---:B------:R-:W-:Y:S01]  /*44b60*/  LEA.HI.X.SX32 R11, R3.reuse, R0, 0x1, P6 ;  /* 0x00000000030b7211 */ /* 0x040fe200030f0eff */
[----:B------:R-:W-:Y:S01]  /*44b70*/  VIADD R3, R3, UR4 ;  /* 0x0000000403037c36 */ /* 0x000fe20008000000 */
[----:B------:R-:W-:Y:S01]  /*44b80*/  PRMT R13, R17, 0x7772, RZ ;  /* 0x00007772110d7816 */ /* 0x000fe200000000ff */
[----:B------:R4:W-:Y:S01]  /*44b90*/  @P4 STG.E.U8 desc[UR8][R4.64], R15 ;  /* 0x0000000f04004986 */ /* 0x0009e2000c101108 */
[----:B------:R-:W-:Y:S01]  /*44ba0*/  VIADD R7, R28, 0x3e ;  /* 0x0000003e1c077836 */ /* 0x000fe20000000000 */
[----:B0-----:R-:W-:Y:S01]  /*44bb0*/  ISETP.LT.AND P4, PT, R6, UR7, !P0 ;  /* 0x0000000706007c0c */ /* 0x001fe2000c781270 */
[C---:B------:R-:W-:Y:S01]  /*44bc0*/  VIADD R9, R3.reuse, UR4 ;  /* 0x0000000403097c36 */ /* 0x040fe20008000000 */
[----:B------:R0:W-:Y:S01]  /*44bd0*/  @P5 STG.E.U8 desc[UR8][R10.64], R13 ;  /* 0x0000000d0a005986 */ /* 0x0001e2000c101108 */
[----:B------:R-:W-:Y:S01]  /*44be0*/  IADD3 R6, P5, PT, R3, R2, RZ ;  /* 0x0000000203067210 */ /* 0x000fe20007fbe0ff */
[----:B------:R-:W-:Y:S01]  /*44bf0*/  VIADD R8, R28, 0x3f ;  /* 0x0000003f1c087836 */ /* 0x000fe20000000000 */
[----:B-1----:R-:W-:Y:S01]  /*44c00*/  ISETP.LT.AND P6, PT, R7, UR6, !P0 ;  /* 0x0000000607007c0c */ /* 0x002fe2000c7c1270 */
[----:B------:R-:W1:Y:S01]  /*44c10*/  LDCU UR6, c[0x0][0x39c] ;  /* 0x00007380ff0677ac */ /* 0x000e620008000800 */
[----:B------:R-:W-:-:S02]  /*44c20*/  LEA.HI.X.SX32 R7, R3, R0, 0x1, P5 ;  /* 0x0000000003077211 */ /* 0x000fc400028f0eff */
[----:B----4-:R-:W-:Y:S02]  /*44c30*/  IADD3 R4, P5, PT, R9, R2, RZ ;  /* 0x0000000209047210 */ /* 0x010fe40007fbe0ff */
[----:B------:R-:W-:Y:S01]  /*44c40*/  PRMT R17, R17, 0x7773, RZ ;  /* 0x0000777311117816 */ /* 0x000fe200000000ff */
[C---:B------:R-:W-:Y:S01]  /*44c50*/  VIADD R3, R9.reuse, UR4 ;  /* 0x0000000409037c36 */ /* 0x040fe20008000000 */
[----:B0-----:R-:W-:Y:S01]  /*44c60*/  PRMT R13, R18, 0x7772, RZ ;  /* 0x00007772120d7816 */ /* 0x001fe200000000ff */
[----:B------:R-:W0:Y:S01]  /*44c70*/  LDCU UR7, c[0x0][0x39c] ;  /* 0x00007380ff0777ac */ /* 0x000e220008000800 */
[----:B------:R-:W-:Y:S01]  /*44c80*/  LEA.HI.X.SX32 R5, R9, R0, 0x1, P5 ;  /* 0x0000000009057211 */ /* 0x000fe200028f0eff */
[----:B------:R-:W-:Y:S01]  /*44c90*/  @P3 STG.E.U8 desc[UR8][R6.64], R17 ;  /* 0x0000001106003986 */ /* 0x000fe2000c101108 */
[----:B---3--:R-:W-:Y:S01]  /*44ca0*/  ISETP.LT.AND P5, PT, R8, UR5, !P0 ;  /* 0x0000000508007c0c */ /* 0x008fe2000c7a1270 */
[----:B------:R-:W3:Y:S02]  /*44cb0*/  LDCU UR5, c[0x0][0x39c] ;  /* 0x00007380ff0577ac */ /* 0x000ee40008000800 */
[----:B------:R4:W-:Y:S01]  /*44cc0*/  @P2 STG.E.U8 desc[UR8][R4.64], R13 ;  /* 0x0000000d04002986 */ /* 0x0009e2000c101108 */
[----:B------:R-:W-:-:S02]  /*44cd0*/  IADD3 R8, P2, PT, R3, R2, RZ ;  /* 0x0000000203087210 */ /* 0x000fc40007f5e0ff */
[----:B------:R-:W-:Y:S02]  /*44ce0*/  PRMT R11, R18, 0x7773, RZ ;  /* 0x00007773120b7816 */ /* 0x000fe400000000ff */
[C---:B------:R-:W-:Y:S01]  /*44cf0*/  LEA.HI.X.SX32 R9, R3.reuse, R0, 0x1, P2 ;  /* 0x0000000003097211 */ /* 0x040fe200010f0eff */
[----:B------:R-:W-:Y:S02]  /*44d00*/  VIADD R3, R3, UR4 ;  /* 0x0000000403037c36 */ /* 0x000fe40008000000 */
[C---:B------:R-:W-:Y:S02]  /*44d10*/  VIADD R12, R28.reuse, 0x41 ;  /* 0x000000411c0c7836 */ /* 0x040fe40000000000 */
[----:B------:R-:W-:Y:S01]  /*44d20*/  VIADD R10, R28, 0x40 ;  /* 0x000000401c0a7836 */ /* 0x000fe20000000000 */
[----:B------:R5:W-:Y:S01]  /*44d30*/  @P4 STG.E.U8 desc[UR8][R8.64], R11 ;  /* 0x0000000b08004986 */ /* 0x000be2000c101108 */
[C---:B----4-:R-:W-:Y:S01]  /*44d40*/  IADD3 R4, P4, PT, R3.reuse, R2, RZ ;  /* 0x0000000203047210 */ /* 0x050fe20007f9e0ff */
[C---:B------:R-:W-:Y:S01]  /*44d50*/  VIADD R7, R3.reuse, UR4 ;  /* 0x0000000403077c36 */ /* 0x040fe20008000000 */
[----:B-1----:R-:W-:Y:S01]  /*44d60*/  ISETP.LT.AND P2, PT, R12, UR6, !P0 ;  /* 0x000000060c007c0c */ /* 0x002fe2000c741270 */
[----:B------:R-:W1:Y:S01]  /*44d70*/  LDCU UR6, c[0x0][0x39c] ;  /* 0x00007380ff0677ac */ /* 0x000e620008000800 */
[----:B0-----:R-:W-:Y:S01]  /*44d80*/  ISETP.LT.AND P3, PT, R10, UR7, !P0 ;  /* 0x000000070a007c0c */ /* 0x001fe2000c761270 */
[----:B------:R-:W-:Y:S01]  /*44d90*/  VIADD R10, R28, 0x42 ;  /* 0x000000421c0a7836 */ /* 0x000fe20000000000 */
[----:B------:R-:W-:Y:S01]  /*44da0*/  LEA.HI.X.SX32 R5, R3, R0, 0x1, P4 ;  /* 0x0000000003057211 */ /* 0x000fe200020f0eff */
[----:B------:R-:W0:Y:S01]  /*44db0*/  LDCU UR7, c[0x0][0x39c] ;  /* 0x00007380ff0777ac */ /* 0x000e220008000800 */
[C---:B------:R-:W-:Y:S01]  /*44dc0*/  IADD3 R6, P4, PT, R7.reuse, R2, RZ ;  /* 0x0000000207067210 */ /* 0x040fe20007f9e0ff */
[----:B------:R-:W-:-:S03]  /*44dd0*/  VIADD R3, R7, UR4 ;  /* 0x0000000407037c36 */ /* 0x000fc60008000000 */
[----:B------:R-:W-:Y:S02]  /*44de0*/  LEA.HI.X.SX32 R7, R7, R0, 0x1, P4 ;  /* 0x0000000007077211 */ /* 0x000fe400020f0eff */
[----:B---3--:R-:W-:Y:S01]  /*44df0*/  ISETP.LT.AND P4, PT, R10, UR5, !P0 ;  /* 0x000000050a007c0c */ /* 0x008fe2000c781270 */
[----:B------:R-:W3:Y:S01]  /*44e00*/  LDCU UR5, c[0x0][0x39c] ;  /* 0x00007380ff0577ac */ /* 0x000ee20008000800 */
[C---:B------:R-:W-:Y:S02]  /*44e10*/  PRMT R13, R19.reuse, 0x7773, RZ ;  /* 0x00007773130d7816 */ /* 0x040fe400000000ff */
[----:B------:R-:W-:Y:S01]  /*44e20*/  PRMT R19, R19, 0x7772, RZ ;  /* 0x0000777213137816 */ /* 0x000fe200000000ff */
[----:B-----5:R-:W-:Y:S02]  /*44e30*/  VIADD R8, R28, 0x43 ;  /* 0x000000431c087836 */ /* 0x020fe40000000000 */
[C---:B------:R-:W-:Y:S02]  /*44e40*/  VIADD R9, R3.reuse, UR4 ;  /* 0x0000000403097c36 */ /* 0x040fe40008000000 */
[----:B------:R4:W-:Y:S01]  /*44e50*/  @P6 STG.E.U8 desc[UR8][R4.64], R19 ;  /* 0x0000001304006986 */ /* 0x0009e2000c101108 */
[----:B------:R-:W-:-:S03]  /*44e60*/  IADD3 R10, P6, PT, R3, R2, RZ ;  /* 0x00000002030a7210 */ /* 0x000fc60007fde0ff */
[----:B------:R5:W-:Y:S01]  /*44e70*/  @P5 STG.E.U8 desc[UR8][R6.64], R13 ;  /* 0x0000000d06005986 */ /* 0x000be2000c101108 */
[----:B-1----:R-:W-:Y:S01]  /*44e80*/  ISETP.LT.AND P5, PT, R8, UR6, !P0 ;  /* 0x0000000608007c0c */ /* 0x002fe2000c7a1270 */
[----:B------:R-:W1:Y:S01]  /*44e90*/  LDCU UR6, c[0x0][0x39c] ;  /* 0x00007380ff0677ac */ /* 0x000e620008000800 */
[----:B------:R-:W-:Y:S01]  /*44ea0*/  LEA.HI.X.SX32 R11, R3, R0, 0x1, P6 ;  /* 0x00000000030b7211 */ /* 0x000fe200030f0eff */
[----:B------:R-:W-:Y:S01]  /*44eb0*/  VIADD R8, R28, 0x44 ;  /* 0x000000441c087836 */ /* 0x000fe20000000000 */
[----:B------:R-:W-:Y:S01]  /*44ec0*/  PRMT R15, R20, 0x7770, RZ ;  /* 0x00007770140f7816 */ /* 0x000fe200000000ff */
[C---:B------:R-:W-:Y:S01]  /*44ed0*/  VIADD R3, R9.reuse, UR4 ;  /* 0x0000000409037c36 */ /* 0x040fe20008000000 */
[----:B----4-:R-:W-:-:S03]  /*44ee0*/  IADD3 R4, P6, PT, R9, R2, RZ ;  /* 0x0000000209047210 */ /* 0x010fc60007fde0ff */
[----:B------:R4:W-:Y:S01]  /*44ef0*/  @P3 STG.E.U8 desc[UR8][R10.64], R15 ;  /* 0x0000000f0a003986 */ /* 0x0009e2000c101108 */
[----:B---3--:R-:W-:Y:S01]  /*44f00*/  ISETP.LT.AND P3, PT, R8, UR5, !P0 ;  /* 0x0000000508007c0c */ /* 0x008fe2000c761270 */
[----:B------:R-:W3:Y:S01]  /*44f10*/  LDCU UR5, c[0x0][0x39c] ;  /* 0x00007380ff0577ac */ /* 0x000ee20008000800 */
[----:B------:R-:W-:Y:S02]  /*44f20*/  LEA.HI.X.SX32 R5, R9, R0, 0x1, P6 ;  /* 0x0000000009057211 */ /* 0x000fe400030f0eff */
[C---:B------:R-:W-:Y:S02]  /*44f30*/  IADD3 R8, P6, PT, R3.reuse, R2, RZ ;  /* 0x0000000203087210 */ /* 0x040fe40007fde0ff */
[----:B-----5:R-:W-:Y:S02]  /*44f40*/  PRMT R13, R20, 0x7771, RZ ;  /* 0x00007771140d7816 */ /* 0x020fe400000000ff */
[----:B------:R-:W-:Y:S01]  /*44f50*/  LEA.HI.X.SX32 R9, R3, R0, 0x1, P6 ;  /* 0x0000000003097211 */ /* 0x000fe200030f0eff */
[C---:B------:R-:W-:Y:S01]  /*44f60*/  VIADD R6, R28.reuse, 0x45 ;  /* 0x000000451c067836 */ /* 0x040fe20000000000 */
[----:B----4-:R-:W-:Y:S01]  /*44f70*/  PRMT R15, R21, 0x7770, RZ ;  /* 0x00007770150f7816 */ /* 0x010fe200000000ff */
[----:B------:R-:W-:Y:S01]  /*44f80*/  VIADD R10, R28, 0x46 ;  /* 0x000000461c0a7836 */ /* 0x000fe20000000000 */
[----:B------:R4:W-:Y:S01]  /*44f90*/  @P2 STG.E.U8 desc[UR8][R4.64], R13 ;  /* 0x0000000d04002986 */ /* 0x0009e2000c101108 */
[----:B------:R-:W-:Y:S01]  /*44fa0*/  VIADD R7, R3, UR4 ;  /* 0x0000000403077c36 */ /* 0x000fe20008000000 */
[----:B0-----:R-:W-:Y:S01]  /*44fb0*/  ISETP.LT.AND P2, PT, R6, UR7, !P0 ;  /* 0x0000000706007c0c */ /* 0x001fe2000c741270 */
[----:B------:R-:W0:Y:S01]  /*44fc0*/  LDCU UR7, c[0x0][0x39c] ;  /* 0x00007380ff0777ac */ /* 0x000e220008000800 */
[----:B------:R5:W-:Y:S01]  /*44fd0*/  @P4 STG.E.U8 desc[UR8][R8.64], R15 ;  /* 0x0000000f08004986 */ /* 0x000be2000c101108 */
[----:B-1----:R-:W-:Y:S01]  /*44fe0*/  ISETP.LT.AND P4, PT, R10, UR6, !P0 ;  /* 0x000000060a007c0c */ /* 0x002fe2000c781270 */
[----:B------:R-:W1:Y:S01]  /*44ff0*/  LDCU UR6, c[0x0][0x39c] ;  /* 0x00007380ff0677ac */ /* 0x000e620008000800 */
[C---:B------:R-:W-:Y:S01]  /*45000*/  IADD3 R6, P6, PT, R7.reuse, R2, RZ ;  /* 0x0000000207067210 */ /* 0x040fe20007fde0ff */
[----:B------:R-:W-:-:S02]  /*45010*/  VIADD R3, R7, UR4 ;  /* 0x0000000407037c36 */ /* 0x000fc40008000000 */
[----:B------:R-:W-:Y:S01]  /*45020*/  VIADD R10, R28, 0x47 ;  /* 0x000000471c0a7836 */ /* 0x000fe20000000000 */
[----:B------:R-:W-:Y:S02]  /*45030*/  LEA.HI.X.SX32 R7, R7, R0, 0x1, P6 ;  /* 0x0000000007077211 */ /* 0x000fe400030f0eff */
[----:B----4-:R-:W-:Y:S01]  /*45040*/  PRMT R13, R21, 0x7771, RZ ;  /* 0x00007771150d7816 */ /* 0x010fe200000000ff */
[C---:B------:R-:W-:Y:S01]  /*45050*/  VIADD R11, R3.reuse, UR4 ;  /* 0x00000004030b7c36 */ /* 0x040fe20008000000 */
[----:B------:R-:W-:-:S03]  /*45060*/  IADD3 R4, P6, PT, R3, R2, RZ ;  /* 0x0000000203047210 */ /* 0x000fc60007fde0ff */
[----:B------:R4:W-:Y:S01]  /*45070*/  @P5 STG.E.U8 desc[UR8][R6.64], R13 ;  /* 0x0000000d06005986 */ /* 0x0009e2000c101108 */
[----:B---3--:R-:W-:Y:S01]  /*45080*/  ISETP.LT.AND P5, PT, R10, UR5, !P0 ;  /* 0x000000050a007c0c */ /* 0x008fe2000c7a1270 */
[----:B------:R-:W3:Y:S01]  /*45090*/  LDCU UR5, c[0x0][0x39c] ;  /* 0x00007380ff0577ac */ /* 0x000ee20008000800 */
[----:B------:R-:W-:Y:S01]  /*450a0*/  LEA.HI.X.SX32 R5, R3, R0, 0x1, P6 ;  /* 0x0000000003057211 */ /* 0x000fe200030f0eff */
[----:B------:R-:W-:Y:S01]  /*450b0*/  VIADD R10, R28, 0x48 ;  /* 0x000000481c0a7836 */ /* 0x000fe20000000000 */
[----:B-----5:R-:W-:Y:S01]  /*450c0*/  PRMT R15, R22, 0x7770, RZ ;  /* 0x00007770160f7816 */ /* 0x020fe200000000ff */
[C---:B------:R-:W-:Y:S01]  /*450d0*/  VIADD R3, R11.reuse, UR4 ;  /* 0x000000040b037c36 */ /* 0x040fe20008000000 */
[----:B------:R-:W-:-:S03]  /*450e0*/  IADD3 R8, P6, PT, R11, R2, RZ ;  /* 0x000000020b087210 */ /* 0x000fc60007fde0ff */
[----:B------:R5:W-:Y:S01]  /*450f0*/  @P3 STG.E.U8 desc[UR8][R4.64], R15 ;  /* 0x0000000f04003986 */ /* 0x000be2000c101108 */
[----:B------:R-:W-:Y:S02]  /*45100*/  LEA.HI.X.SX32 R9, R11, R0, 0x1, P6 ;  /* 0x000000000b097211 */ /* 0x000fe400030f0eff */
[----:B----4-:R-:W-:Y:S02]  /*45110*/  PRMT R13, R22, 0x7771, RZ ;  /* 0x00007771160d7816 */ /* 0x010fe400000000ff */
[----:B-1----:R-:W-:Y:S01]  /*45120*/  ISETP.LT.AND P3, PT, R10, UR6, !P0 ;  /* 0x000000060a007c0c */ /* 0x002fe2000c761270 */
[----:B------:R-:W-:Y:S01]  /*45130*/  VIADD R10, R28, 0x49 ;  /* 0x000000491c0a7836 */ /* 0x000fe20000000000 */
[C---:B------:R-:W-:Y:S01]  /*45140*/  IADD3 R6, P6, PT, R3.reuse, R2, RZ ;  /* 0x0000000203067210 */ /* 0x040fe20007fde0ff */
[----:B------:R1:W-:Y:S01]  /*45150*/  @P2 STG.E.U8 desc[UR8][R8.64], R13 ;  /* 0x0000000d08002986 */ /* 0x0003e2000c101108 */
[----:B------:R-:W4:Y:S02]  /*45160*/  LDCU UR6, c[0x0][0x39c] ;  /* 0x00007380ff0677ac */ /* 0x000f240008000800 */
[----:B------:R-:W-:-:S02]  /*45170*/  LEA.HI.X.SX32 R7, R3, R0, 0x1, P6 ;  /* 0x0000000003077211 */ /* 0x000fc400030f0eff */
[----:B-----5:R-:W-:Y:S02]  /*45180*/  PRMT R15, R23, 0x7770, RZ ;  /* 0x00007770170f7816 */ /* 0x020fe400000000ff */
[----:B0-----:R-:W-:Y:S01]  /*45190*/  ISETP.LT.AND P2, PT, R10, UR7, !P0 ;  /* 0x000000070a007c0c */ /* 0x001fe2000c741270 */
[----:B------:R-:W-:Y:S01]  /*451a0*/  VIADD R10, R28, 0x4a ;  /* 0x0000004a1c0a7836 */ /* 0x000fe20000000000 */
[----:B------:R-:W0:Y:S01]  /*451b0*/  LDCU UR7, c[0x0][0x39c] ;  /* 0x00007380ff0777ac */ /* 0x000e220008000800 */
[----:B------:R-:W-:Y:S01]  /*451c0*/  VIADD R11, R3, UR4 ;  /* 0x00000004030b7c36 */ /* 0x000fe20008000000 */
[----:B------:R5:W-:Y:S02]  /*451d0*/  @P4 STG.E.U8 desc[UR8][R6.64], R15 ;  /* 0x0000000f06004986 */ /* 0x000be4000c101108 */
[----:B---3--:R-:W-:Y:S01]  /*451e0*/  ISETP.LT.AND P4, PT, R10, UR5, !P0 ;  /* 0x000000050a007c0c */ /* 0x008fe2000c781270 */
[----:B------:R-:W3:Y:S01]  /*451f0*/  LDCU UR5, c[0x0][0x39c] ;  /* 0x00007380ff0577ac */ /* 0x000ee20008000800 */
[C---:B------:R-:W-:Y:S01]  /*45200*/  IADD3 R4, P6, PT, R11.reuse, R2, RZ ;  /* 0x000000020b047210 */ /* 0x040fe20007fde0ff */
[----:B------:R-:W-:Y:S01]  /*45210*/  VIADD R3, R11, UR4 ;  /* 0x000000040b037c36 */ /* 0x000fe20008000000 */
[----:B-1----:R-:W-:Y:S01]  /*45220*/  PRMT R13, R23, 0x7771, RZ ;  /* 0x00007771170d7816 */ /* 0x002fe200000000ff */
[----:B------:R-:W-:Y:S01]  /*45230*/  VIADD R10, R28, 0x4b ;  /* 0x0000004b1c0a7836 */ /* 0x000fe20000000000 */
[----:B------:R-:W-:Y:S01]  /*45240*/  LEA.HI.X.SX32 R5, R11, R0, 0x1, P6 ;  /* 0x000000000b057211 */ /* 0x000fe200030f0eff */
[C---:B------:R-:W-:Y:S01]  /*45250*/  VIADD R11, R3.reuse, UR4 ;  /* 0x00000004030b7c36 */ /* 0x040fe20008000000 */
[----:B------:R-:W-:-:S03]  /*45260*/  IADD3 R8, P6, PT, R3, R2, RZ ;  /* 0x0000000203087210 */ /* 0x000fc60007fde0ff */
[----:B------:R1:W-:Y:S01]  /*45270*/  @P5 STG.E.U8 desc[UR8][R4.64], R13 ;  /* 0x0000000d04005986 */ /* 0x0003e2000c101108 */
[----:B----4-:R-:W-:Y:S01]  /*45280*/  ISETP.LT.AND P5, PT, R10, UR6, !P0 ;  /* 0x000000060a007c0c */ /* 0x010fe2000c7a1270 */
[----:B------:R-:W4:Y:S01]  /*45290*/  LDCU UR6, c[0x0][0x39c] ;  /* 0x00007380ff0677ac */ /* 0x000f220008000800 */
[----:B------:R-:W-:Y:S01]  /*452a0*/  LEA.HI.X.SX32 R9, R3, R0, 0x1, P6 ;  /* 0x0000000003097211 */ /* 0x000fe200030f0eff */
[----:B-----5:R-:W-:Y:S01]  /*452b0*/  VIADD R6, R28, 0x4c ;  /* 0x0000004c1c067836 */ /* 0x020fe20000000000 */
[C---:B------:R-:W-:Y:S01]  /*452c0*/  PRMT R17, R24.reuse, 0x7770, RZ ;  /* 0x0000777018117816 */ /* 0x040fe200000000ff */
[C---:B------:R-:W-:Y:S01]  /*452d0*/  VIADD R3, R11.reuse, UR4 ;  /* 0x000000040b037c36 */ /* 0x040fe20008000000 */
[C---:B------:R-:W-:Y:S02]  /*452e0*/  IADD3 R10, P6, PT, R11.reuse, R2, RZ ;  /* 0x000000020b0a7210 */ /* 0x040fe40007fde0ff */
[----:B------:R-:W-:Y:S01]  /*452f0*/  PRMT R15, R24, 0x7771, RZ ;  /* 0x00007771180f7816 */ /* 0x000fe200000000ff */
[----:B------:R5:W-:Y:S01]  /*45300*/  @P3 STG.E.U8 desc[UR8][R8.64], R17 ;  /* 0x0000001108003986 */ /* 0x000be2000c101108 */
[----:B------:R-:W-:Y:S01]  /*45310*/  LEA.HI.X.SX32 R11, R11, R0, 0x1, P6 ;  /* 0x000000000b0b7211 */ /* 0x000fe200030f0eff */
[----:B-1----:R-:W-:Y:S01]  /*45320*/  VIADD R4, R28, 0x4d ;  /* 0x0000004d1c047836 */ /* 0x002fe20000000000 */
[----:B---3--:R-:W-:Y:S01]  /*45330*/  ISETP.LT.AND P3, PT, R6, UR5, !P0 ;  /* 0x0000000506007c0c */ /* 0x008fe2000c761270 */
[C---:B------:R-:W-:Y:S01]  /*45340*/  VIADD R5, R3.reuse, UR4 ;  /* 0x0000000403057c36 */ /* 0x040fe20008000000 */
[----:B------:R-:W-:Y:S01]  /*45350*/  IADD3 R6, P6, PT, R3, R2, RZ ;  /* 0x0000000203067210 */ /* 0x000fe20007fde0ff */
[----:B------:R-:W1:Y:S01]  /*45360*/  LDCU UR5, c[0x0][0x39c] ;  /* 0x00007380ff0577ac */ /* 0x000e620008000800 */
[----:B------:R3:W-:Y:S01]  /*45370*/  @P2 STG.E.U8 desc[UR8][R10.64], R15 ;  /* 0x0000000f0a002986 */ /* 0x0007e2000c101108 */
[----:B------:R-:W-:-:S02]  /*45380*/  PRMT R13, R25, 0x7770, RZ ;  /* 0x00007770190d7816 */ /* 0x000fc400000000ff */
[----:B------:R-:W-:Y:S01]  /*45390*/  LEA.HI.X.SX32 R7, R3, R0, 0x1, P6 ;  /* 0x0000000003077211 */ /* 0x000fe200030f0eff */
[C---:B------:R-:W-:Y:S01]  /*453a0*/  VIADD R3, R5.reuse, UR4 ;  /* 0x0000000405037c36 */ /* 0x040fe20008000000 */
[----:B0-----:R-:W-:Y:S01]  /*453b0*/  ISETP.LT.AND P2, PT, R4, UR7, !P0 ;  /* 0x0000000704007c0c */ /* 0x001fe2000c741270 */
[----:B-----5:R-:W-:Y:S01]  /*453c0*/  VIADD R8, R28, 0x4e ;  /* 0x0000004e1c087836 */ /* 0x020fe20000000000 */
[C---:B------:R-:W-:Y:S01]  /*453d0*/  IADD3 R4, P6, PT, R5.reuse, R2, RZ ;  /* 0x0000000205047210 */ /* 0x040fe20007fde0ff */
[----:B------:R0:W-:Y:S01]  /*453e0*/  @P4 STG.E.U8 desc[UR8][R6.64], R13 ;  /* 0x0000000d06004986 */ /* 0x0001e2000c101108 */
[----:B------:R-:W5:Y:S02]  /*453f0*/  LDCU UR7, c[0x0][0x39c] ;  /* 0x00007380ff0777ac */ /* 0x000f640008000800 */
[----:B------:R-:W-:Y:S02]  /*45400*/  LEA.HI.X.SX32 R5, R5, R0, 0x1, P6 ;  /* 0x0000000005057211 */ /* 0x000fe400030f0eff */
[----:B----4-:R-:W-:Y:S01]  /*45410*/  ISETP.LT.AND P4, PT, R8, UR6, !P0 ;  /* 0x0000000608007c0c */ /* 0x010fe2000c781270 */
[----:B------:R-:W4:Y:S01]  /*45420*/  LDCU UR6, c[0x0][0x39c] ;  /* 0x00007380ff0677ac */ /* 0x000f220008000800 */
[----:B------:R-:W-:Y:S01]  /*45430*/  IADD3 R8, P6, PT, R3, R2, RZ ;  /* 0x0000000203087210 */ /* 0x000fe20007fde0ff */
[----:B---3--:R-:W-:Y:S01]  /*45440*/  VIADD R10, R28, 0x4f ;  /* 0x0000004f1c0a7836 */ /* 0x008fe20000000000 */
[----:B------:R-:W-:-:S02]  /*45450*/  PRMT R11, R25, 0x7771, RZ ;  /* 0x00007771190b7816 */ /* 0x000fc400000000ff */
[C---:B------:R-:W-:Y:S01]  /*45460*/  LEA.HI.X.SX32 R9, R3.reuse, R0, 0x1, P6 ;  /* 0x0000000003097211 */ /* 0x040fe200030f0eff */
[----:B------:R-:W-:Y:S01]  /*45470*/  VIADD R3, R3, UR4 ;  /* 0x0000000403037c36 */ /* 0x000fe20008000000 */
[----:B0-----:R-:W-:Y:S01]  /*45480*/  PRMT R13, R26, 0x7770, RZ ;  /* 0x000077701a0d7816 */ /* 0x001fe200000000ff */
[----:B------:R0:W-:Y:S01]  /*45490*/  @P5 STG.E.U8 desc[UR8][R4.64], R11 ;  /* 0x0000000b04005986 */ /* 0x0001e2000c101108 */
[----:B-1----:R-:W-:Y:S01]  /*454a0*/  ISETP.LT.AND P5, PT, R10, UR5, !P0 ;  /* 0x000000050a007c0c */ /* 0x002fe2000c7a1270 */
[----:B------:R-:W1:Y:S02]  /*454b0*/  LDCU UR5, c[0x0][0x39c] ;  /* 0x00007380ff0577ac */ /* 0x000e640008000800 */
[----:B------:R3:W-:Y:S01]  /*454c0*/  @P3 STG.E.U8 desc[UR8][R8.64], R13 ;  /* 0x0000000d08003986 */ /* 0x0007e2000c101108 */
[C---:B------:R-:W-:Y:S01]  /*454d0*/  IADD3 R6, P3, PT, R3.reuse, R2, RZ ;  /* 0x0000000203067210 */ /* 0x040fe20007f7e0ff */
[----:B------:R-:W-:Y:S02]  /*454e0*/  VIADD R10, R28, 0x50 ;  /* 0x000000501c0a7836 */ /* 0x000fe40000000000 */
[C---:B0-----:R-:W-:Y:S01]  /*454f0*/  VIADD R11, R3.reuse, UR4 ;  /* 0x00000004030b7c36 */ /* 0x041fe20008000000 */
[----:B------:R-:W-:-:S04]  /*45500*/  LEA.HI.X.SX32 R7, R3, R0, 0x1, P3 ;  /* 0x0000000003077211 */ /* 0x000fc800018f0eff */
[C---:B------:R-:W-:Y:S01]  /*45510*/  IADD3 R4, P6, PT, R11.reuse, R2, RZ ;  /* 0x000000020b047210 */ /* 0x040fe20007fde0ff */
[----:B------:R-:W-:Y:S01]  /*45520*/  VIADD R3, R28, 0x51 ;  /* 0x000000511c037836 */ /* 0x000fe20000000000 */
[----:B------:R-:W-:Y:S02]  /*45530*/  PRMT R15, R26, 0x7771, RZ ;  /* 0x000077711a0f7816 */ /* 0x000fe400000000ff */
[C---:B------:R-:W-:Y:S01]  /*45540*/  LEA.HI.X.SX32 R5, R11.reuse, R0, 0x1, P6 ;  /* 0x000000000b057211 */ /* 0x040fe200030f0eff */
[----:B------:R-:W-:Y:S01]  /*45550*/  VIADD R11, R11, UR4 ;  /* 0x000000040b0b7c36 */ /* 0x000fe20008000000 */
[----:B----4-:R-:W-:Y:S01]  /*45560*/  ISETP.LT.AND P3, PT, R10, UR6, !P0 ;  /* 0x000000060a007c0c */ /* 0x010fe2000c761270 */
[----:B------:R-:W0:Y:S01]  /*45570*/  LDCU UR6, c[0x0][0x39c] ;  /* 0x00007380ff0677ac */ /* 0x000e220008000800 */
[----:B---3--:R-:W-:Y:S01]  /*45580*/  PRMT R13, R27, 0x7770, RZ ;  /* 0x000077701b0d7816 */ /* 0x008fe200000000ff */
[----:B------:R3:W-:Y:S01]  /*45590*/  @P2 STG.E.U8 desc[UR8][R6.64], R15 ;  /* 0x0000000f06002986 */ /* 0x0007e2000c101108 */
[C---:B------:R-:W-:Y:S01]  /*455a0*/  VIADD R9, R28.reuse, 0x52 ;  /* 0x000000521c097836 */ /* 0x040fe20000000000 */
[----:B-----5:R-:W-:Y:S01]  /*455b0*/  ISETP.LT.AND P2, PT, R3, UR7, !P0 ;  /* 0x0000000703007c0c */ /* 0x020fe2000c741270 */
[C---:B------:R-:W-:Y:S01]  /*455c0*/  VIADD R3, R11.reuse, UR4 ;  /* 0x000000040b037c36 */ /* 0x040fe20008000000 */
[----:B------:R-:W-:Y:S01]  /*455d0*/  IADD3 R8, P6, PT, R11, R2, RZ ;  /* 0x000000020b087210 */ /* 0x000fe20007fde0ff */
[----:B------:R4:W-:Y:S01]  /*455e0*/  @P4 STG.E.U8 desc[UR8][R4.64], R13 ;  /* 0x0000000d04004986 */ /* 0x0009e2000c101108 */
[----:B-1----:R-:W-:Y:S01]  /*455f0*/  ISETP.LT.AND P4, PT, R9, UR5, !P0 ;  /* 0x0000000509007c0c */ /* 0x002fe2000c781270 */
[----:B------:R-:W1:Y:S01]  /*45600*/  LDCU UR7, c[0x0][0x39c] ;  /* 0x00007380ff0777ac */ /* 0x000e620008000800 */
[----:B------:R-:W-:Y:S01]  /*45610*/  LEA.HI.X.SX32 R9, R11, R0, 0x1, P6 ;  /* 0x000000000b097211 */ /* 0x000fe200030f0eff */
[----:B------:R-:W-:Y:S01]  /*45620*/  VIADD R10, R28, 0x53 ;  /* 0x000000531c0a7836 */ /* 0x000fe20000000000 */
[----:B------:R-:W-:Y:S01]  /*45630*/  PRMT R17, R27, 0x7771, RZ ;  /* 0x000077711b117816 */ /* 0x000fe200000000ff */
[----:B------:R-:W5:Y:S01]  /*45640*/  LDCU UR5, c[0x0][0x39c] ;  /* 0x00007380ff0577ac */ /* 0x000f620008000800 */
[----:B---3--:R-:W-:-:S04]  /*45650*/  IADD3 R6, P6, PT, R3, R2, RZ ;  /* 0x0000000203067210 */ /* 0x008fc80007fde0ff */
[C---:B------:R-:W-:Y:S01]  /*45660*/  LEA.HI.X.SX32 R7, R3.reuse, R0, 0x1, P6 ;  /* 0x0000000003077211 */ /* 0x040fe200030f0eff */
[----:B------:R-:W-:Y:S01]  /*45670*/  VIADD R3, R3, UR4 ;  /* 0x0000000403037c36 */ /* 0x000fe20008000000 */
[----:B----4-:R-:W-:Y:S01]  /*45680*/  PRMT R13, R20, 0x7772, RZ ;  /* 0x00007772140d7816 */ /* 0x010fe200000000ff */
[----:B------:R3:W-:Y:S01]  /*45690*/  @P5 STG.E.U8 desc[UR8][R8.64], R17 ;  /* 0x0000001108005986 */ /* 0x0007e2000c101108 */
[----:B0-----:R-:W-:Y:S01]  /*456a0*/  ISETP.LT.AND P5, PT, R10, UR6, !P0 ;  /* 0x000000060a007c0c */ /* 0x001fe2000c7a1270 */
[----:B------:R-:W0:Y:S02]  /*456b0*/  LDCU UR6, c[0x0][0x39c] ;  /* 0x00007380ff0677ac */ /* 0x000e240008000800 */
[----:B------:R4:W-:Y:S01]  /*456c0*/  @P3 STG.E.U8 desc[UR8][R6.64], R13 ;  /* 0x0000000d06003986 */ /* 0x0009e2000c101108 */
[C---:B------:R-:W-:Y:S01]  /*456d0*/  IADD3 R10, P3, PT, R3.reuse, R2, RZ ;  /* 0x00000002030a7210 */ /* 0x040fe20007f7e0ff */
[----:B------:R-:W-:Y:S01]  /*456e0*/  VIADD R4, R28, 0x54 ;  /* 0x000000541c047836 */ /* 0x000fe20000000000 */
[----:B------:R-:W-:Y:S01]  /*456f0*/  PRMT R15, R20, 0x7773, RZ ;  /* 0x00007773140f7816 */ /* 0x000fe200000000ff */
[C---:B------:R-:W-:Y:S01]  /*45700*/  VIADD R5, R3.reuse, UR4 ;  /* 0x0000000403057c36 */ /* 0x040fe20008000000 */
[----:B------:R-:W-:Y:S01]  /*45710*/  LEA.HI.X.SX32 R11, R3, R0, 0x1, P3 ;  /* 0x00000000030b7211 */ /* 0x000fe200018f0eff */
[----:B------:R-:W-:Y:S01]  /*45720*/  VIADD R3, R28, 0x55 ;  /* 0x000000551c037836 */ /* 0x000fe20000000000 */
[----:B-1----:R-:W-:Y:S01]  /*45730*/  ISETP.LT.AND P3, PT, R4, UR7, !P0 ;  /* 0x0000000704007c0c */ /* 0x002fe2000c761270 */
[----:B---3--:R-:W-:Y:S01]  /*45740*/  VIADD R8, R28, 0x56 ;  /* 0x000000561c087836 */ /* 0x008fe20000000000 */
[----:B------:R-:W-:Y:S01]  /*45750*/  IADD3 R4, P6, PT, R5, R2, RZ ;  /* 0x0000000205047210 */ /* 0x000fe20007fde0ff */
[----:B------:R1:W-:Y:S01]  /*45760*/  @P2 STG.E.U8 desc[UR8][R10.64], R15 ;  /* 0x0000000f0a002986 */ /* 0x0003e2000c101108 */
[----:B-----5:R-:W-:Y:S01]  /*45770*/  ISETP.LT.AND P2, PT, R3, UR5, !P0 ;  /* 0x0000000503007c0c */ /* 0x020fe2000c741270 */
[C---:B------:R-:W-:Y:S01]  /*45780*/  VIADD R3, R5.reuse, UR4 ;  /* 0x0000000405037c36 */ /* 0x040fe20008000000 */
[----:B------:R-:W-:Y:S01]  /*45790*/  LEA.HI.X.SX32 R5, R5, R0, 0x1, P6 ;  /* 0x0000000005057211 */ /* 0x000fe200030f0eff */
[----:B------:R-:W3:Y:S01]  /*457a0*/  LDCU UR5, c[0x0][0x39c] ;  /* 0x00007380ff0577ac */ /* 0x000ee20008000800 */
[----:B----4-:R-:W-:-:S02]  /*457b0*/  PRMT R13, R21, 0x7772, RZ ;  /* 0x00007772150d7816 */ /* 0x010fc400000000ff */
[C---:B------:R-:W-:Y:S01]  /*457c0*/  IADD3 R6, P6, PT, R3.reuse, R2, RZ ;  /* 0x0000000203067210 */ /* 0x040fe20007fde0ff */
[----:B------:R-:W4:Y:S02]  /*457d0*/  LDCU UR7, c[0x0][0x39c] ;  /* 0x00007380ff0777ac */ /* 0x000f240008000800 */
[----:B------:R5:W-:Y:S01]  /*457e0*/  @P4 STG.E.U8 desc[UR8][R4.64], R13 ;  /* 0x0000000d04004986 */ /* 0x000be2000c101108 */
[----:B0-----:R-:W-:Y:S01]  /*457f0*/  ISETP.LT.AND P4, PT, R8, UR6, !P0 ;  /* 0x0000000608007c0c */ /* 0x001fe2000c781270 */
[----:B------:R-:W0:Y:S01]  /*45800*/  LDCU UR6, c[0x0][0x39c] ;  /* 0x00007380ff0677ac */ /* 0x000e220008000800 */
[C---:B------:R-:W-:Y:S01]  /*45810*/  LEA.HI.X.SX32 R7, R3.reuse, R0, 0x1, P6 ;  /* 0x0000000003077211 */ /* 0x040fe200030f0eff */
[----:B------:R-:W-:Y:S01]  /*45820*/  VIADD R3, R3, UR4 ;  /* 0x0000000403037c36 */ /* 0x000fe20008000000 */
[----:B------:R-:W-:-:S03]  /*45830*/  PRMT R21, R21, 0x7773, RZ ;  /* 0x0000777315157816 */ /* 0x000fc600000000ff */
[C---:B-1----:R-:W-:Y:S02]  /*45840*/  VIADD R11, R3.reuse, UR4 ;  /* 0x00000004030b7c36 */ /* 0x042fe40008000000 */
[----:B------:R1:W-:Y:S01]  /*45850*/  @P5 STG.E.U8 desc[UR8][R6.64], R21 ;  /* 0x0000001506005986 */ /* 0x0003e2000c101108 */
[C---:B------:R-:W-:Y:S02]  /*45860*/  IADD3 R8, P5, PT, R3.reuse, R2, RZ ;  /* 0x0000000203087210 */ /* 0x040fe40007fbe0ff */
[----:B-----5:R-:W-:Y:S02]  /*45870*/  PRMT R13, R22, 0x7772, RZ ;  /* 0x00007772160d7816 */ /* 0x020fe400000000ff */
[----:B------:R-:W-:Y:S02]  /*45880*/  LEA.HI.X.SX32 R9, R3, R0, 0x1, P5 ;  /* 0x0000000003097211 */ /* 0x000fe400028f0eff */
[----:B------:R-:W-:Y:S01]  /*45890*/  IADD3 R4, P5, PT, R11, R2, RZ ;  /* 0x000000020b047210 */ /* 0x000fe20007fbe0ff */
[----:B------:R-:W-:-:S02]  /*458a0*/  VIADD R10, R28, 0x57 ;  /* 0x000000571c0a7836 */ /* 0x000fc40000000000 */
[C---:B------:R-:W-:Y:S02]  /*458b0*/  VIADD R3, R11.reuse, UR4 ;  /* 0x000000040b037c36 */ /* 0x040fe40008000000 */
[----:B-1----:R-:W-:Y:S01]  /*458c0*/  VIADD R6, R28, 0x58 ;  /* 0x000000581c067836 */ /* 0x002fe20000000000 */
[----:B------:R-:W-:Y:S01]  /*458d0*/  LEA.HI.X.SX32 R5, R11, R0, 0x1, P5 ;  /* 0x000000000b057211 */ /* 0x000fe200028f0eff */
[----:B------:R1:W-:Y:S01]  /*458e0*/  @P3 STG.E.U8 desc[UR8][R8.64], R13 ;  /* 0x0000000d08003986 */ /* 0x0003e2000c101108 */
[----:B------:R-:W-:Y:S01]  /*458f0*/  PRMT R15, R22, 0x7773, RZ ;  /* 0x00007773160f7816 */ /* 0x000fe200000000ff */
[----:B------:R-:W-:Y:S01]  /*45900*/  VIADD R7, R28, 0x59 ;  /* 0x000000591c077836 */ /* 0x000fe20000000000 */
[----:B0-----:R-:W-:Y:S01]  /*45910*/  ISETP.LT.AND P3, PT, R6, UR6, !P0 ;  /* 0x0000000606007c0c */ /* 0x001fe2000c761270 */
[----:B------:R-:W0:Y:S01]  /*45920*/  LDCU UR6, c[0x0][0x39c] ;  /* 0x00007380ff0677ac */ /* 0x000e220008000800 */
[----:B---3--:R-:W-:Y:S02]  /*45930*/  ISETP.LT.AND P6, PT, R10, UR5, !P0 ;  /* 0x000000050a007c0c */ /* 0x008fe4000c7c1270 */
[----:B------:R-:W-:Y:S01]  /*45940*/  IADD3 R6, P5, PT, R3, R2, RZ ;  /* 0x0000000203067210 */ /* 0x000fe20007fbe0ff */
[----:B------:R-:W3:Y:S01]  /*45950*/  LDCU UR5, c[0x0][0x39c] ;  /* 0x00007380ff0577ac */ /* 0x000ee20008000800 */
[----:B------:R5:W-:Y:S01]  /*45960*/  @P2 STG.E.U8 desc[UR8][R4.64], R15 ;  /* 0x0000000f04002986 */ /* 0x000be2000c101108 */
[----:B----4-:R-:W-:-:S02]  /*45970*/  ISETP.LT.AND P2, PT, R7, UR7, !P0 ;  /* 0x0000000707007c0c */ /* 0x010fc4000c741270 */
[C---:B------:R-:W-:Y:S01]  /*45980*/  LEA.HI.X.SX32 R7, R3.reuse, R0, 0x1, P5 ;  /* 0x0000000003077211 */ /* 0x040fe200028f0eff */
[----:B------:R-:W-:Y:S01]  /*45990*/  VIADD R3, R3, UR4 ;  /* 0x0000000403037c36 */ /* 0x000fe20008000000 */
[----:B-1----:R-:W-:Y:S01]  /*459a0*/  PRMT R13, R23, 0x7772, RZ ;  /* 0x00007772170d7816 */ /* 0x002fe200000000ff */
[----:B------:R-:W-:Y:S01]  /*459b0*/  VIADD R10, R28, 0x5a ;  /* 0x0000005a1c0a7836 */ /* 0x000fe20000000000 */
[----:B------:R-:W1:Y:S01]  /*459c0*/  LDCU UR7, c[0x0][0x39c] ;  /* 0x00007380ff0777ac */ /* 0x000e620008000800 */
[C---:B------:R-:W-:Y:S02]  /*459d0*/  VIADD R11, R3.reuse, UR4 ;  /* 0x00000004030b7c36 */ /* 0x040fe40008000000 */
[----:B------:R4:W-:Y:S01]  /*459e0*/  @P4 STG.E.U8 desc[UR8][R6.64], R13 ;  /* 0x0000000d06004986 */ /* 0x0009e2000c101108 */
[----:B------:R-:W-:-:S04]  /*459f0*/  IADD3 R8, P4, PT, R3, R2, RZ ;  /* 0x0000000203087210 */ /* 0x000fc80007f9e0ff */
[----:B------:R-:W-:Y:S02]  /*45a00*/  LEA.HI.X.SX32 R9, R3, R0, 0x1, P4 ;  /* 0x0000000003097211 */ /* 0x000fe400020f0eff */
[----:B-----5:R-:W-:Y:S01]  /*45a10*/  IADD3 R4, P4, PT, R11, R2, RZ ;  /* 0x000000020b047210 */ /* 0x020fe20007f9e0ff */
[----:B------:R-:W-:Y:S01]  /*45a20*/  VIADD R3, R28, 0x5b ;  /* 0x0000005b1c037836 */ /* 0x000fe20000000000 */
[----:B------:R-:W-:Y:S02]  /*45a30*/  PRMT R23, R23, 0x7773, RZ ;  /* 0x0000777317177816 */ /* 0x000fe400000000ff */
[----:B---3--:R-:W-:Y:S01]  /*45a40*/  ISETP.LT.AND P5, PT, R10, UR5, !P0 ;  /* 0x000000050a007c0c */ /* 0x008fe2000c7a1270 */
[----:B------:R-:W3:Y:S01]  /*45a50*/  LDCU UR5, c[0x0][0x39c] ;  /* 0x00007380ff0577ac */ /* 0x000ee20008000800 */
[C---:B------:R-:W-:Y:S02]  /*45a60*/  PRMT R15, R24.reuse, 0x7772, RZ ;  /* 0x00007772180f7816 */ /* 0x040fe400000000ff */
[C---:B------:R-:W-:Y:S01]  /*45a70*/  LEA.HI.X.SX32 R5, R11.reuse, R0, 0x1, P4 ;  /* 0x000000000b057211 */ /* 0x040fe200020f0eff */
[----:B------:R-:W-:Y:S01]  /*45a80*/  VIADD R11, R11, UR4 ;  /* 0x000000040b0b7c36 */ /* 0x000fe20008000000 */
[----:B------:R5:W-:Y:S01]  /*45a90*/  @P6 STG.E.U8 desc[UR8][R8.64], R23 ;  /* 0x0000001708006986 */ /* 0x000be2000c101108 */
[----:B0-----:R-:W-:Y:S01]  /*45aa0*/  ISETP.LT.AND P4, PT, R3, UR6, !P0 ;  /* 0x0000000603007c0c */ /* 0x001fe2000c781270 */
[----:B------:R-:W0:Y:S02]  /*45ab0*/  LDCU UR6, c[0x0][0x39c] ;  /* 0x00007380ff0677ac */ /* 0x000e240008000800 */
[----:B------:R1:W-:Y:S01]  /*45ac0*/  @P3 STG.E.U8 desc[UR8][R4.64], R15 ;  /* 0x0000000f04003986 */ /* 0x0003e2000c101108 */
[C---:B----4-:R-:W-:Y:S01]  /*45ad0*/  IADD3 R6, P3, PT, R11.reuse, R2, RZ ;  /* 0x000000020b067210 */ /* 0x050fe20007f7e0ff */
[----:B------:R-:W-:Y:S01]  /*45ae0*/  VIADD R3, R11, UR4 ;  /* 0x000000040b037c36 */ /* 0x000fe20008000000 */
[----:B------:R-:W-:-:S02]  /*45af0*/  PRMT R13, R24, 0x7773, RZ ;  /* 0x00007773180d7816 */ /* 0x000fc400000000ff */
[----:B------:R-:W-:Y:S01]  /*45b00*/  LEA.HI.X.SX32 R7, R11, R0, 0x1, P3 ;  /* 0x000000000b077211 */ /* 0x000fe200018f0eff */
[C---:B-----5:R-:W-:Y:S01]  /*45b10*/  VIADD R9, R28.reuse, 0x5d ;  /* 0x0000005d1c097836 */ /* 0x060fe20000000000 */
[C---:B------:R-:W-:Y:S01]  /*45b20*/  IADD3 R8, P6, PT, R3.reuse, R2, RZ ;  /* 0x0000000203087210 */ /* 0x040fe20007fde0ff */
[C---:B------:R-:W-:Y:S02]  /*45b30*/  VIADD R10, R28.reuse, 0x5c ;  /* 0x0000005c1c0a7836 */ /* 0x040fe40000000000 */
[----:B------:R-:W-:Y:S01]  /*45b40*/  @P2 STG.E.U8 desc[UR8][R6.64], R13 ;  /* 0x0000000d06002986 */ /* 0x000fe2000c101108 */
[----:B-1----:R-:W-:Y:S01]  /*45b50*/  VIADD R5, R3, UR4 ;  /* 0x0000000403057c36 */ /* 0x002fe20008000000 */
[----:B------:R-:W-:Y:S01]  /*45b60*/  ISETP.LT.AND P2, PT, R9, UR7, !P0 ;  /* 0x0000000709007c0c */ /* 0x000fe2000c741270 */
[----:B------:R-:W1:Y:S01]  /*45b70*/  LDCU UR7, c[0x0][0x39c] ;  /* 0x00007380ff0777ac */ /* 0x000e620008000800 */
[----:B------:R-:W-:Y:S01]  /*45b80*/  LEA.HI.X.SX32 R9, R3, R0, 0x1, P6 ;  /* 0x0000000003097211 */ /* 0x000fe200030f0eff */
[----:B------:R-:W-:Y:S01]  /*45b90*/  VIADD R3, R28, 0x5e ;  /* 0x0000005e1c037836 */ /* 0x000fe20000000000 */
[----:B------:R-:W-:-:S02]  /*45ba0*/  PRMT R15, R25, 0x7772, RZ ;  /* 0x00007772190f7816 */ /* 0x000fc400000000ff */
[----:B---3--:R-:W-:Y:S01]  /*45bb0*/  ISETP.LT.AND P3, PT, R10, UR5, !P0 ;  /* 0x000000050a007c0c */ /* 0x008fe2000c761270 */
[----:B------:R-:W3:Y:S01]  /*45bc0*/  LDCU UR5, c[0x0][0x39c] ;  /* 0x00007380ff0577ac */ /* 0x000ee20008000800 */
[----:B------:R-:W-:Y:S01]  /*45bd0*/  IADD3 R10, P6, PT, R5, R2, RZ ;  /* 0x00000002050a7210 */ /* 0x000fe20007fde0ff */
[----:B------:R4:W-:Y:S01]  /*45be0*/  @P5 STG.E.U8 desc[UR8][R8.64], R15 ;  /* 0x0000000f08005986 */ /* 0x0009e2000c101108 */
[----:B0-----:R-:W-:Y:S01]  /*45bf0*/  ISETP.LT.AND P5, PT, R3, UR6, !P0 ;  /* 0x0000000603007c0c */ /* 0x001fe2000c7a1270 */
[C---:B------:R-:W-:Y:S01]  /*45c00*/  VIADD R3, R5.reuse, UR4 ;  /* 0x0000000405037c36 */ /* 0x040fe20008000000 */
[----:B------:R-:W-:Y:S01]  /*45c10*/  LEA.HI.X.SX32 R11, R5, R0, 0x1, P6 ;  /* 0x00000000050b7211 */ /* 0x000fe200030f0eff */
[----:B------:R-:W0:Y:S01]  /*45c20*/  LDCU UR6, c[0x0][0x39c] ;  /* 0x00007380ff0677ac */ /* 0x000e220008000800 */
[----:B--2---:R-:W2:Y:S01]  /*45c30*/  LDS.128 R4, [R29] ;  /* 0x000000001d047984 */ /* 0x004ea20000000c00 */
[----:B------:R-:W-:Y:S01]  /*45c40*/  PRMT R25, R25, 0x7773, RZ ;  /* 0x0000777319197816 */ /* 0x000fe200000000ff */
[----:B------:R-:W-:-:S04]  /*45c50*/  VIADD R14, R28, 0x5f ;  /* 0x0000005f1c0e7836 */ /* 0x000fc80000000000 */
[----:B------:R5:W-:Y:S01]  /*45c60*/  @P4 STG.E.U8 desc[UR8][R10.64], R25 ;  /* 0x000000190a004986 */ /* 0x000be2000c101108 */
[C---:B------:R-:W-:Y:S01]  /*45c70*/  IADD3 R12, P4, PT, R3.reuse, R2, RZ ;  /* 0x00000002030c7210 */ /* 0x040fe20007f9e0ff */
[C---:B----4-:R-:W-:Y:S01]  /*45c80*/  VIADD R9, R3.reuse, UR4 ;  /* 0x0000000403097c36 */ /* 0x050fe20008000000 */
[----:B------:R-:W-:Y:S02]  /*45c90*/  PRMT R15, R26, 0x7772, RZ ;  /* 0x000077721a0f7816 */ /* 0x000fe400000000ff */
[----:B------:R-:W-:Y:S02]  /*45ca0*/  LEA.HI.X.SX32 R13, R3, R0, 0x1, P4 ;  /* 0x00000000030d7211 */ /* 0x000fe400020f0eff */
[C---:B------:R-:W-:Y:S01]  /*45cb0*/  IADD3 R8, P4, PT, R9.reuse, R2, RZ ;  /* 0x0000000209087210 */ /* 0x040fe20007f9e0ff */
[C---:B------:R-:W-:Y:S01]  /*45cc0*/  VIADD R3, R9.reuse, UR4 ;  /* 0x0000000409037c36 */ /* 0x040fe20008000000 */
[----:B---3--:R-:W-:Y:S01]  /*45cd0*/  ISETP.LT.AND P6, PT, R14, UR5, !P0 ;  /* 0x000000050e007c0c */ /* 0x008fe2000c7c1270 */
[----:B------:R-:W3:Y:S01]  /*45ce0*/  LDCU UR5, c[0x0][0x39c] ;  /* 0x00007380ff0577ac */ /* 0x000ee20008000800 */
[----:B-----5:R-:W-:Y:S01]  /*45cf0*/  VIADD R10, R28, 0x60 ;  /* 0x000000601c0a7836 */ /* 0x020fe20000000000 */
[----:B------:R-:W-:Y:S01]  /*45d00*/  LEA.HI.X.SX32 R9, R9, R0, 0x1, P4 ;  /* 0x0000000009097211 */ /* 0x000fe200020f0eff */
[----:B------:R4:W-:Y:S01]  /*45d10*/  @P3 STG.E.U8 desc[UR8][R12.64], R15 ;  /* 0x0000000f0c003986 */ /* 0x0009e2000c101108 */
[----:B------:R-:W-:Y:S01]  /*45d20*/  PRMT R19, R26, 0x7773, RZ ;  /* 0x000077731a137816 */ /* 0x000fe200000000ff */
[----:B------:R-:W-:Y:S01]  /*45d30*/  VIADD R11, R28, 0x61 ;  /* 0x000000611c0b7836 */ /* 0x000fe20000000000 */
[----:B0-----:R-:W-:Y:S01]  /*45d40*/  ISETP.LT.AND P3, PT, R10, UR6, !P0 ;  /* 0x000000060a007c0c */ /* 0x001fe2000c761270 */
[----:B------:R-:W0:Y:S01]  /*45d50*/  LDCU UR6, c[0x0][0x39c] ;  /* 0x00007380ff0677ac */ /* 0x000e220008000800 */
[----:B------:R-:W-:Y:S01]  /*45d60*/  IADD3 R10, P4, PT, R3, R2, RZ ;  /* 0x00000002030a7210 */ /* 0x000fe20007f9e0ff */
[----:B------:R5:W-:Y:S01]  /*45d70*/  @P2 STG.E.U8 desc[UR8][R8.64], R19 ;  /* 0x0000001308002986 */ /* 0x000be2000c101108 */
[----:B-1----:R-:W-:-:S02]  /*45d80*/  ISETP.LT.AND P2, PT, R11, UR7, !P0 ;  /* 0x000000070b007c0c */ /* 0x002fc4000c741270 */
[----:B------:R-:W-:Y:S01]  /*45d90*/  PRMT R17, R27, 0x7772, RZ ;  /* 0x000077721b117816 */ /* 0x000fe200000000ff */
[----:B------:R-:W-:Y:S01]  /*45da0*/  VIADD R14, R28, 0x62 ;  /* 0x000000621c0e7836 */ /* 0x000fe20000000000 */
[C---:B------:R-:W-:Y:S01]  /*45db0*/  LEA.HI.X.SX32 R11, R3.reuse, R0, 0x1, P4 ;  /* 0x00000000030b7211 */ /* 0x040fe200020f0eff */
[----:B------:R-:W-:Y:S01]  /*45dc0*/  VIADD R3, R3, UR4 ;  /* 0x0000000403037c36 */ /* 0x000fe20008000000 */
[----:B------:R-:W1:Y:S03]  /*45dd0*/  LDCU UR7, c[0x0][0x39c] ;  /* 0x00007380ff0777ac */ /* 0x000e660008000800 */
[----:B------:R0:W-:Y:S01]  /*45de0*/  @P5 STG.E.U8 desc[UR8][R10.64], R17 ;  /* 0x000000110a005986 */ /* 0x0001e2000c101108 */
[C---:B----4-:R-:W-:Y:S01]  /*45df0*/  IADD3 R12, P5, PT, R3.reuse, R2, RZ ;  /* 0x00000002030c7210 */ /* 0x050fe20007fbe0ff */
[C---:B------:R-:W-:Y:S01]  /*45e00*/  VIADD R15, R3.reuse, UR4 ;  /* 0x00000004030f7c36 */ /* 0x040fe20008000000 */
[----:B---3--:R-:W-:Y:S01]  /*45e10*/  ISETP.LT.AND P4, PT, R14, UR5, !P0 ;  /* 0x000000050e007c0c */ /* 0x008fe2000c781270 */
[----:B------:R-:W3:Y:S01]  /*45e20*/  LDCU UR5, c[0x0][0x39c] ;  /* 0x00007380ff0577ac */ /* 0x000ee20008000800 */
[----:B------:R-:W-:-:S02]  /*45e30*/  LEA.HI.X.SX32 R13, R3, R0, 0x1, P5 ;  /* 0x00000000030d7211 */ /* 0x000fc400028f0eff */
[----:B-----5:R-:W-:Y:S01]  /*45e40*/  IADD3 R8, P5, PT, R15, R2, RZ ;  /* 0x000000020f087210 */ /* 0x020fe20007fbe0ff */
[----:B------:R-:W-:Y:S01]  /*45e50*/  VIADD R3, R28, 0x63 ;  /* 0x000000631c037836 */ /* 0x000fe20000000000 */
[----:B------:R-:W-:Y:S02]  /*45e60*/  PRMT R27, R27, 0x7773, RZ ;  /* 0x000077731b1b7816 */ /* 0x000fe400000000ff */
[C---:B--2---:R-:W-:Y:S02]  /*45e70*/  PRMT R19, R4.reuse, 0x7770, RZ ;  /* 0x0000777004137816 */ /* 0x044fe400000000ff */
[C---:B------:R-:W-:Y:S01]  /*45e80*/  LEA.HI.X.SX32 R9, R15.reuse, R0, 0x1, P5 ;  /* 0x000000000f097211 */ /* 0x040fe200028f0eff */
[----:B------:R-:W-:Y:S01]  /*45e90*/  VIADD R15, R15, UR4 ;  /* 0x000000040f0f7c36 */ /* 0x000fe20008000000 */
[----:B------:R2:W-:Y:S01]  /*45ea0*/  @P6 STG.E.U8 desc[UR8][R12.64], R27 ;  /* 0x0000001b0c006986 */ /* 0x0005e2000c101108 */
[----:B0-----:R-:W-:Y:S01]  /*45eb0*/  ISETP.LT.AND P5, PT, R3, UR6, !P0 ;  /* 0x0000000603007c0c */ /* 0x001fe2000c7a1270 */
[----:B------:R-:W0:Y:S02]  /*45ec0*/  LDCU UR6, c[0x0][0x39c] ;  /* 0x00007380ff0677ac */ /* 0x000e240008000800 */
[----:B------:R4:W-:Y:S01]  /*45ed0*/  @P3 STG.E.U8 desc[UR8][R8.64], R19 ;  /* 0x0000001308003986 */ /* 0x0009e2000c101108 */
[C---:B------:R-:W-:Y:S01]  /*45ee0*/  IADD3 R10, P3, PT, R15.reuse, R2, RZ ;  /* 0x000000020f0a7210 */ /* 0x040fe20007f7e0ff */
[C---:B------:R-:W-:Y:S01]  /*45ef0*/  VIADD R3, R15.reuse, UR4 ;  /* 0x000000040f037c36 */ /* 0x040fe20008000000 */
[----:B------:R-:W-:Y:S01]  /*45f00*/  PRMT R17, R4, 0x7771, RZ ;  /* 0x0000777104117816 */ /* 0x000fe200000000ff */
[C---:B------:R-:W-:Y:S01]  /*45f10*/  VIADD R14, R28.reuse, 0x64 ;  /* 0x000000641c0e7836 */ /* 0x040fe20000000000 */
[----:B------:R-:W-:Y:S01]  /*45f20*/  LEA.HI.X.SX32 R11, R15, R0, 0x1, P3 ;  /* 0x000000000f0b7211 */ /* 0x000fe200018f0eff */
[----:B--2---:R-:W-:Y:S01]  /*45f30*/  VIADD R13, R28, 0x65 ;  /* 0x000000651c0d7836 */ /* 0x004fe20000000000 */
[----:B------:R-:W-:-:S03]  /*45f40*/  IADD3 R12, P6, PT, R3, R2, RZ ;  /* 0x00000002030c7210 */ /* 0x000fc60007fde0ff */
[----:B------:R2:W-:Y:S01]  /*45f50*/  @P2 STG.E.U8 desc[UR8][R10.64], R17 ;  /* 0x000000110a002986 */ /* 0x0005e2000c101108 */
[----:B---3--:R-:W-:Y:S01]  /*45f60*/  ISETP.LT.AND P3, PT, R14, UR5, !P0 ;  /* 0x000000050e007c0c */ /* 0x008fe2000c761270 */
[----:B----4-:R-:W-:Y:S01]  /*45f70*/  VIADD R9, R3, UR4 ;  /* 0x0000000403097c36 */ /* 0x010fe20008000000 */
[----:B-1----:R-:W-:Y:S01]  /*45f80*/  ISETP.LT.AND P2, PT, R13, UR7, !P0 ;  /* 0x000000070d007c0c */ /* 0x002fe2000c741270 */
[----:B------:R-:W1:Y:S01]  /*45f90*/  LDCU UR5, c[0x0][0x39c] ;  /* 0x00007380ff0577ac */ /* 0x000e620008000800 */
[----:B------:R-:W-:Y:S01]  /*45fa0*/  LEA.HI.X.SX32 R13, R3, R0, 0x1, P6 ;  /* 0x00000000030d7211 */ /* 0x000fe200030f0eff */
[C---:B------:R-:W-:Y:S01]  /*45fb0*/  VIADD R3, R28.reuse, 0x66 ;  /* 0x000000661c037836 */ /* 0x040fe20000000000 */
[----:B------:R-:W-:Y:S01]  /*45fc0*/  PRMT R23, R5, 0x7770, RZ ;  /* 0x0000777005177816 */ /* 0x000fe200000000ff */
[----:B------:R-:W-:Y:S01]  /*45fd0*/  VIADD R18, R28, 0x67 ;  /* 0x000000671c127836 */ /* 0x000fe20000000000 */
[----:B------:R-:W-:Y:S01]  /*45fe0*/  IADD3 R14, P6, PT, R9, R2, RZ ;  /* 0x00000002090e7210 */ /* 0x000fe20007fde0ff */
[----:B------:R-:W3:Y:S01]  /*45ff0*/  LDCU UR7, c[0x0][0x39c] ;  /* 0x00007380ff0777ac */ /* 0x000ee20008000800 */
[----:B------:R-:W-:Y:S01]  /*46000*/  PRMT R21, R5, 0x7771, RZ ;  /* 0x0000777105157816 */ /* 0x000fe200000000ff */
[----:B------:R4:W-:Y:S01]  /*46010*/  @P4 STG.E.U8 desc[UR8][R12.64], R23 ;  /* 0x000000170c004986 */ /* 0x0009e2000c101108 */
[----:B------:R-:W-:-:S02]  /*46020*/  LEA.HI.X.SX32 R15, R9, R0, 0x1, P6 ;  /* 0x00000000090f7211 */ /* 0x000fc400030f0eff */
[----:B0-----:R-:W-:Y:S01]  /*46030*/  ISETP.LT.AND P4, PT, R3, UR6, !P0 ;  /* 0x0000000603007c0c */ /* 0x001fe2000c781270 */
[----:B------:R-:W-:Y:S01]  /*46040*/  VIADD R3, R9, UR4 ;  /* 0x0000000409037c36 */ /* 0x000fe20008000000 */
[----:B------:R-:W0:Y:S01]  /*46050*/  LDCU UR6, c[0x0][0x39c] ;  /* 0x00007380ff0677ac */ /* 0x000e220008000800 */
[----:B------:R5:W-:Y:S03]  /*46060*/  @P5 STG.E.U8 desc[UR8][R14.64], R21 ;  /* 0x000000150e005986 */ /* 0x000be6000c101108 */
[C---:B------:R-:W-:Y:S01]  /*46070*/  IADD3 R16, P5, PT, R3.reuse, R2, RZ ;  /* 0x0000000203107210 */ /* 0x040fe20007fbe0ff */
[----:B------:R-:W3:Y:S03]  /*46080*/  LDS.128 R8, [R29+0x400] ;  /* 0x000400001d087984 */ /* 0x000ee60000000c00 */
[----:B--2---:R-:W-:-:S02]  /*46090*/  LEA.HI.X.SX32 R17, R3, R0, 0x1, P5 ;  /* 0x0000000003117211 */ /* 0x004fc400028f0eff */
[----:B-1----:R-:W-:Y:S01]  /*460a0*/  ISETP.LT.AND P5, PT, R18, UR5, !P0 ;  /* 0x0000000512007c0c */ /* 0x002fe2000c7a1270 */
[----:B------:R-:W1:Y:S01]  /*460b0*/  LDCU UR5, c[0x0][0x39c] ;  /* 0x00007380ff0577ac */ /* 0x000e620008000800 */
[----:B------:R-:W-:Y:S01]  /*460c0*/  VIADD R19, R3, UR4 ;  /* 0x0000000403137c36 */ /* 0x000fe20008000000 */
[----:B----4-:R-:W-:Y:S01]  /*460d0*/  PRMT R23, R6, 0x7770, RZ ;  /* 0x0000777006177816 */ /* 0x010fe200000000ff */
[----:B-----5:R-:W-:Y:S02]  /*460e0*/  VIADD R14, R28, 0x68 ;  /* 0x000000681c0e7836 */ /* 0x020fe40000000000 */
[C---:B------:R-:W-:Y:S01]  /*460f0*/  VIADD R3, R19.reuse, UR4 ;  /* 0x0000000413037c36 */ /* 0x040fe20008000000 */
[C---:B------:R-:W-:Y:S01]  /*46100*/  IADD3 R12, P6, PT, R19.reuse, R2, RZ ;  /* 0x00000002130c7210 */ /* 0x040fe20007fde0ff */
[----:B------:R2:W-:Y:S01]  /*46110*/  @P3 STG.E.U8 desc[UR8][R16.64], R23 ;  /* 0x0000001710003986 */ /* 0x0005e2000c101108 */
[----:B0-----:R-:W-:Y:S01]  /*46120*/  ISETP.LT.AND P3, PT, R14, UR6, !P0 ;  /* 0x000000060e007c0c */ /* 0x001fe2000c761270 */
[----:B------:R-:W0:Y:S01]  /*46130*/  LDCU UR6, c[0x0][0x39c] ;  /* 0x00007380ff0677ac */ /* 0x000e220008000800 */
[----:B------:R-:W-:Y:S01]  /*46140*/  LEA.HI.X.SX32 R13, R19, R0, 0x1, P6 ;  /* 0x00000000130d7211 */ /* 0x000fe200030f0eff */
[----:B------:R-:W-:Y:S01]  /*46150*/  VIADD R18, R28, 0x69 ;  /* 0x000000691c127836 */ /* 0x000fe20000000000 */
[----:B------:R-:W-:Y:S01]  /*46160*/  PRMT R21, R6, 0x7771, RZ ;  /* 0x0000777106157816 */ /* 0x000fe200000000ff */
[C---:B------:R-:W-:Y:S01]  /*46170*/  VIADD R19, R3.reuse, UR4 ;  /* 0x0000000403137c36 */ /* 0x040fe20008000000 */
[----:B------:R-:W-:-:S03]  /*46180*/  IADD3 R14, P6, PT, R3, R2, RZ ;  /* 0x00000002030e7210 */ /* 0x000fc60007fde0ff */
[----:B------:R4:W-:Y:S01]  /*46190*/  @P2 STG.E.U8 desc[UR8][R12.64], R21 ;  /* 0x000000150c002986 */ /* 0x0009e2000c101108 */
[----:B------:R-:W-:Y:S02]  /*461a0*/  LEA.HI.X.SX32 R15, R3, R0, 0x1, P6 ;  /* 0x00000000030f7211 */ /* 0x000fe400030f0eff */
[----:B--2---:R-:W-:Y:S02]  /*461b0*/  PRMT R23, R7, 0x7770, RZ ;  /* 0x0000777007177816 */ /* 0x004fe400000000ff */
[----:B-1----:R-:W-:Y:S01]  /*461c0*/  ISETP.LT.AND P2, PT, R18, UR5, !P0 ;  /* 0x0000000512007c0c */ /* 0x002fe2000c741270 */
[----:B------:R-:W-:Y:S01]  /*461d0*/  VIADD R18, R28, 0x6a ;  /* 0x0000006a1c127836 */ /* 0x000fe20000000000 */
[C---:B------:R-:W-:Y:S01]  /*461e0*/  IADD3 R16, P6, PT, R19.reuse, R2, RZ ;  /* 0x0000000213107210 */ /* 0x040fe20007fde0ff */
[----:B------:R1:W-:Y:S01]  /*461f0*/  @P4 STG.E.U8 desc[UR8][R14.64], R23 ;  /* 0x000000170e004986 */ /* 0x0003e2000c101108 */
[----:B------:R-:W2:Y:S02]  /*46200*/  LDCU UR5, c[0x0][0x39c] ;  /* 0x00007380ff0577ac */ /* 0x000ea40008000800 */
[----:B------:R-:W-:-:S02]  /*46210*/  LEA.HI.X.SX32 R17, R19, R0, 0x1, P6 ;  /* 0x0000000013117211 */ /* 0x000fc400030f0eff */
[----:B----4-:R-:W-:Y:S02]  /*46220*/  PRMT R21, R7, 0x7771, RZ ;  /* 0x0000777107157816 */ /* 0x010fe400000000ff */
[----:B---3--:R-:W-:Y:S01]  /*46230*/  ISETP.LT.AND P4, PT, R18, UR7, !P0 ;  /* 0x0000000712007c0c */ /* 0x008fe2000c781270 */
[----:B------:R-:W-:Y:S01]  /*46240*/  VIADD R18, R28, 0x6b ;  /* 0x0000006b1c127836 */ /* 0x000fe20000000000 */
[----:B------:R-:W3:Y:S01]  /*46250*/  LDCU UR7, c[0x0][0x39c] ;  /* 0x00007380ff0777ac */ /* 0x000ee20008000800 */
[----:B------:R-:W-:Y:S01]  /*46260*/  VIADD R3, R19, UR4 ;  /* 0x0000000413037c36 */ /* 0x000fe20008000000 */
[----:B------:R4:W-:Y:S02]  /*46270*/  @P5 STG.E.U8 desc[UR8][R16.64], R21 ;  /* 0x0000001510005986 */ /* 0x0009e4000c101108 */
[----:B0-----:R-:W-:Y:S01]  /*46280*/  ISETP.LT.AND P5, PT, R18, UR6, !P0 ;  /* 0x0000000612007c0c */ /* 0x001fe2000c7a1270 */
[----:B------:R-:W0:Y:S01]  /*46290*/  LDCU UR6, c[0x0][0x39c] ;  /* 0x00007380ff0677ac */ /* 0x000e220008000800 */
[C---:B------:R-:W-:Y:S01]  /*462a0*/  IADD3 R12, P6, PT, R3.reuse, R2, RZ ;  /* 0x00000002030c7210 */ /* 0x040fe20007fde0ff */
[C---:B------:R-:W-:Y:S01]  /*462b0*/  VIADD R19, R3.reuse, UR4 ;  /* 0x0000000403137c36 */ /* 0x040fe20008000000 */
[----:B-1----:R-:W-:Y:S01]  /*462c0*/  PRMT R23, R8, 0x7770, RZ ;  /* 0x0000777008177816 */ /* 0x002fe200000000ff */
[----:B------:R-:W-:Y:S01]  /*462d0*/  VIADD R18, R28, 0x6c ;  /* 0x0000006c1c127836 */ /* 0x000fe20000000000 */
[----:B------:R-:W-:Y:S01]  /*462e0*/  LEA.HI.X.SX32 R13, R3, R0, 0x1, P6 ;  /* 0x00000000030d7211 */ /* 0x000fe200030f0eff */
[C---:B------:R-:W-:Y:S01]  /*462f0*/  VIADD R3, R19.reuse, UR4 ;  /* 0x0000000413037c36 */ /* 0x040fe20008000000 */
[----:B------:R-:W-:-:S03]  /*46300*/  IADD3 R14, P6, PT, R19, R2, RZ ;  /* 0x00000002130e7210 */ /* 0x000fc60007fde0ff */
[----:B------:R1:W-:Y:S01]  /*46310*/  @P3 STG.E.U8 desc[UR8][R12.64], R23 ;  /* 0x000000170c003986 */ /* 0x0003e2000c101108 */
[----:B--2---:R-:W-:Y:S01]  /*46320*/  ISETP.LT.AND P3, PT, R18, UR5, !P0 ;  /* 0x0000000512007c0c */ /* 0x004fe2000c761270 */
[----:B------:R-:W2:Y:S01]  /*46330*/  LDCU UR5, c[0x0][0x39c] ;  /* 0x00007380ff0577ac */ /* 0x000ea20008000800 */
[----:B------:R-:W-:Y:S01]  /*46340*/  LEA.HI.X.SX32 R15, R19, R0, 0x1, P6 ;  /* 0x00000000130f7211 */ /* 0x000fe200030f0eff */
[----:B------:R-:W-:Y:S01]  /*46350*/  VIADD R18, R28, 0x6d ;  /* 0x0000006d1c127836 */ /* 0x000fe20000000000 */
[----:B----4-:R-:W-:Y:S01]  /*46360*/  PRMT R21, R8, 0x7771, RZ ;  /* 0x0000777108157816 */ /* 0x010fe200000000ff */
[C---:B------:R-:W-:Y:S01]  /*46370*/  VIADD R19, R3.reuse, UR4 ;  /* 0x0000000403137c36 */ /* 0x040fe20008000000 */
[----:B------:R-:W-:-:S03]  /*46380*/  IADD3 R16, P6, PT, R3, R2, RZ ;  /* 0x0000000203107210 */ /* 0x000fc60007fde0ff */
[----:B------:R4:W-:Y:S01]  /*46390*/  @P2 STG.E.U8 desc[UR8][R14.64], R21 ;  /* 0x000000150e002986 */ /* 0x0009e2000c101108 */
[----:B------:R-:W-:Y:S02]  /*463a0*/  LEA.HI.X.SX32 R17, R3, R0, 0x1, P6 ;  /* 0x0000000003117211 */ /* 0x000fe400030f0eff */
[----:B-1----:R-:W-:Y:S02]  /*463b0*/  PRMT R23, R9, 0x7770, RZ ;  /* 0x0000777009177816 */ /* 0x002fe400000000ff */
[----:B0-----:R-:W-:Y:S01]  /*463c0*/  ISETP.LT.AND P2, PT, R18, UR6, !P0 ;  /* 0x0000000612007c0c */ /* 0x001fe2000c741270 */
[----:B------:R-:W-:Y:S01]  /*463d0*/  VIADD R18, R28, 0x6e ;  /* 0x0000006e1c127836 */ /* 0x000fe20000000000 */
[C---:B------:R-:W-:Y:S01]  /*463e0*/  IADD3 R12, P6, PT, R19.reuse, R2, RZ ;  /* 0x00000002130c7210 */ /* 0x040fe20007fde0ff */
[----:B------:R0:W-:Y:S01]  /*463f0*/  @P4 STG.E.U8 desc[UR8][R16.64], R23 ;  /* 0x0000001710004986 */ /* 0x0001e2000c101108 */
[----:B------:R-:W1:Y:S02]  /*46400*/  LDCU UR6, c[0x0][0x39c] ;  /* 0x00007380ff0677ac */ /* 0x000e640008000800 */
[----:B------:R-:W-:-:S02]  /*46410*/  LEA.HI.X.SX32 R13, R19, R0, 0x1, P6 ;  /* 0x00000000130d7211 */ /* 0x000fc400030f0eff */
[----:B----4-:R-:W-:Y:S02]  /*46420*/  PRMT R21, R9, 0x7771, RZ ;  /* 0x0000777109157816 */ /* 0x010fe400000000ff */
[----:B---3--:R-:W-:Y:S01]  /*46430*/  ISETP.LT.AND P4, PT, R18, UR7, !P0 ;  /* 0x0000000712007c0c */ /* 0x008fe2000c781270 */
[----:B------:R-:W-:Y:S01]  /*46440*/  VIADD R18, R28, 0x6f ;  /* 0x0000006f1c127836 */ /* 0x000fe20000000000 */
[----:B------:R-:W3:Y:S01]  /*46450*/  LDCU UR7, c[0x0][0x39c] ;  /* 0x00007380ff0777ac */ /* 0x000ee20008000800 */
[----:B------:R-:W-:Y:S01]  /*46460*/  VIADD R3, R19, UR4 ;  /* 0x0000000413037c36 */ /* 0x000fe20008000000 */
[----:B------:R4:W-:Y:S02]  /*46470*/  @P5 STG.E.U8 desc[UR8][R12.64], R21 ;  /* 0x000000150c005986 */ /* 0x0009e4000c101108 */
[----:B--2---:R-:W-:Y:S01]  /*46480*/  ISETP.LT.AND P5, PT, R18, UR5, !P0 ;  /* 0x0000000512007c0c */ /* 0x004fe2000c7a1270 */
[----:B------:R-:W2:Y:S01]  /*46490*/  LDCU UR5, c[0x0][0x39c] ;  /* 0x00007380ff0577ac */ /* 0x000ea20008000800 */
[C---:B------:R-:W-:Y:S01]  /*464a0*/  IADD3 R14, P6, PT, R3.reuse, R2, RZ ;  /* 0x00000002030e7210 */ /* 0x040fe20007fde0ff */
[C---:B------:R-:W-:Y:S01]  /*464b0*/  VIADD R19, R3.reuse, UR4 ;  /* 0x0000000403137c36 */ /* 0x040fe20008000000 */
[----:B0-----:R-:W-:Y:S01]  /*464c0*/  PRMT R23, R10, 0x7770, RZ ;  /* 0x000077700a177816 */ /* 0x001fe200000000ff */
[----:B------:R-:W-:Y:S01]  /*464d0*/  VIADD R18, R28, 0x70 ;  /* 0x000000701c127836 */ /* 0x000fe20000000000 */
[----:B------:R-:W-:Y:S01]  /*464e0*/  LEA.HI.X.SX32 R15, R3, R0, 0x1, P6 ;  /* 0x00000000030f7211 */ /* 0x000fe200030f0eff */
[C---:B------:R-:W-:Y:S01]  /*464f0*/  VIADD R3, R19.reuse, UR4 ;  /* 0x0000000413037c36 */ /* 0x040fe20008000000 */
[----:B------:R-:W-:-:S03]  /*46500*/  IADD3 R16, P6, PT, R19, R2, RZ ;  /* 0x0000000213107210 */ /* 0x000fc60007fde0ff */
[----:B------:R0:W-:Y:S01]  /*46510*/  @P3 STG.E.U8 desc[UR8][R14.64], R23 ;  /* 0x000000170e003986 */ /* 0x0001e2000c101108 */
[----:B-1----:R-:W-:Y:S01]  /*46520*/  ISETP.LT.AND P3, PT, R18, UR6, !P0 ;  /* 0x0000000612007c0c */ /* 0x002fe2000c761270 */
[----:B------:R-:W1:Y:S01]  /*46530*/  LDCU UR6, c[0x0][0x39c] ;  /* 0x00007380ff0677ac */ /* 0x000e620008000800 */
[----:B------:R-:W-:Y:S01]  /*46540*/  LEA.HI.X.SX32 R17, R19, R0, 0x1, P6 ;  /* 0x0000000013117211 */ /* 0x000fe200030f0eff */
[----:B------:R-:W-:Y:S01]  /*46550*/  VIADD R18, R28, 0x71 ;  /* 0x000000711c127836 */ /* 0x000fe20000000000 */
[----:B----4-:R-:W-:Y:S01]  /*46560*/  PRMT R21, R10, 0x7771, RZ ;  /* 0x000077710a157816 */ /* 0x010fe200000000ff */
[C---:B------:R-:W-:Y:S01]  /*46570*/  VIADD R19, R3.reuse, UR4 ;  /* 0x0000000403137c36 */ /* 0x040fe20008000000 */
[----:B------:R-:W-:-:S03]  /*46580*/  IADD3 R12, P6, PT, R3, R2, RZ ;  /* 0x00000002030c7210 */ /* 0x000fc60007fde0ff */
[----:B------:R4:W-:Y:S01]  /*46590*/  @P2 STG.E.U8 desc[UR8][R16.64], R21 ;  /* 0x0000001510002986 */ /* 0x0009e2000c101108 */
[----:B------:R-:W-:Y:S02]  /*465a0*/  LEA.HI.X.SX32 R13, R3, R0, 0x1, P6 ;  /* 0x00000000030d7211 */ /* 0x000fe400030f0eff */
[----:B0-----:R-:W-:Y:S02]  /*465b0*/  PRMT R23, R11, 0x7770, RZ ;  /* 0x000077700b177816 */ /* 0x001fe400000000ff */
[----:B--2---:R-:W-:Y:S01]  /*465c0*/  ISETP.LT.AND P2, PT, R18, UR5, !P0 ;  /* 0x0000000512007c0c */ /* 0x004fe2000c741270 */
[----:B------:R-:W-:Y:S01]  /*465d0*/  VIADD R18, R28, 0x72 ;  /* 0x000000721c127836 */ /* 0x000fe20000000000 */
[C---:B------:R-:W-:Y:S01]  /*465e0*/  IADD3 R14, P6, PT, R19.reuse, R2, RZ ;  /* 0x00000002130e7210 */ /* 0x040fe20007fde0ff */
[C---:B------:R-:W-:Y:S01]  /*465f0*/  VIADD R3, R19.reuse, UR4 ;  /* 0x0000000413037c36 */ /* 0x040fe20008000000 */
[----:B------:R-:W0:Y:S01]  /*46600*/  LDCU UR5, c[0x0][0x39c] ;  /* 0x00007380ff0577ac */ /* 0x000e220008000800 */
[----:B------:R2:W-:Y:S01]  /*46610*/  @P4 STG.E.U8 desc[UR8][R12.64], R23 ;  /* 0x000000170c004986 */ /* 0x0005e2000c101108 */
[----:B------:R-:W-:-:S02]  /*46620*/  LEA.HI.X.SX32 R15, R19, R0, 0x1, P6 ;  /* 0x00000000130f7211 */ /* 0x000fc400030f0eff */
[----:B----4-:R-:W-:Y:S02]  /*46630*/  PRMT R21, R11, 0x7771, RZ ;  /* 0x000077710b157816 */ /* 0x010fe400000000ff */
[----:B---3--:R-:W-:Y:S01]  /*46640*/  ISETP.LT.AND P4, PT, R18, UR7, !P0 ;  /* 0x0000000712007c0c */ /* 0x008fe2000c781270 */
[----:B------:R-:W-:Y:S01]  /*46650*/  VIADD R18, R28, 0x73 ;  /* 0x000000731c127836 */ /* 0x000fe20000000000 */
[C---:B------:R-:W-:Y:S01]  /*46660*/  IADD3 R16, P6, PT, R3.reuse, R2, RZ ;  /* 0x0000000203107210 */ /* 0x040fe20007fde0ff */
[C---:B------:R-:W-:Y:S01]  /*46670*/  VIADD R19, R3.reuse, UR4 ;  /* 0x0000000403137c36 */ /* 0x040fe20008000000 */
[----:B------:R3:W-:Y:S01]  /*46680*/  @P5 STG.E.U8 desc[UR8][R14.64], R21 ;  /* 0x000000150e005986 */ /* 0x0007e2000c101108 */
[----:B------:R-:W4:Y:S01]  /*46690*/  LDCU UR7, c[0x0][0x39c] ;  /* 0x00007380ff0777ac */ /* 0x000f220008000800 */
[----:B-1----:R-:W-:Y:S02]  /*466a0*/  ISETP.LT.AND P5, PT, R18, UR6, !P0 ;  /* 0x0000000612007c0c */ /* 0x002fe4000c7a1270 */
[----:B------:R-:W-:Y:S01]  /*466b0*/  LEA.HI.X.SX32 R17, R3, R0, 0x1, P6 ;  /* 0x0000000003117211 */ /* 0x000fe200030f0eff */
[----:B------:R-:W1:Y:S01]  /*466c0*/  LDCU UR6, c[0x0][0x39c] ;  /* 0x00007380ff0677ac */ /* 0x000e620008000800 */
[----:B--2---:R-:W-:Y:S01]  /*466d0*/  IADD3 R12, P6, PT, R19, R2, RZ ;  /* 0x00000002130c7210 */ /* 0x004fe20007fde0ff */
[----:B------:R-:W-:Y:S01]  /*466e0*/  VIADD R18, R28, 0x74 ;  /* 0x000000741c127836 */ /* 0x000fe20000000000 */
[----:B------:R-:W-:-:S02]  /*466f0*/  PRMT R3, R4, 0x7772, RZ ;  /* 0x0000777204037816 */ /* 0x000fc400000000ff */
[C---:B------:R-:W-:Y:S01]  /*46700*/  LEA.HI.X.SX32 R13, R19.reuse, R0, 0x1, P6 ;  /* 0x00000000130d7211 */ /* 0x040fe200030f0eff */
[----:B------:R-:W-:Y:S01]  /*46710*/  VIADD R19, R19, UR4 ;  /* 0x0000000413137c36 */ /* 0x000fe20008000000 */
[----:B------:R-:W-:Y:S01]  /*46720*/  PRMT R23, R4, 0x7773, RZ ;  /* 0x0000777304177816 */ /* 0x000fe200000000ff */
[----:B------:R2:W-:Y:S01]  /*46730*/  @P3 STG.E.U8 desc[UR8][R16.64], R3 ;  /* 0x0000000310003986 */ /* 0x0005e2000c101108 */
[----:B0-----:R-:W-:Y:S01]  /*46740*/  ISETP.LT.AND P3, PT, R18, UR5, !P0 ;  /* 0x0000000512007c0c */ /* 0x001fe2000c761270 */
[----:B------:R-:W0:Y:S01]  /*46750*/  LDCU UR5, c[0x0][0x39c] ;  /* 0x00007380ff0577ac */ /* 0x000e220008000800 */
[----:B------:R-:W-:Y:S01]  /*46760*/  VIADD R4, R28, 0x75 ;  /* 0x000000751c047836 */ /* 0x000fe20000000000 */
[----:B------:R5:W-:Y:S01]  /*46770*/  @P2 STG.E.U8 desc[UR8][R12.64], R23 ;  /* 0x000000170c002986 */ /* 0x000be2000c101108 */
[C---:B---3--:R-:W-:Y:S01]  /*46780*/  IADD3 R14, P2, PT, R19.reuse, R2, RZ ;  /* 0x00000002130e7210 */ /* 0x048fe20007f5e0ff */
[----:B--2---:R-:W-:-:S03]  /*46790*/  VIADD R3, R19, UR4 ;  /* 0x0000000413037c36 */ /* 0x004fc60008000000 */
[----:B------:R-:W-:Y:S02]  /*467a0*/  LEA.HI.X.SX32 R15, R19, R0, 0x1, P2 ;  /* 0x00000000130f7211 */ /* 0x000fe400010f0eff */
[----:B------:R-:W-:Y:S02]  /*467b0*/  IADD3 R16, P6, PT, R3, R2, RZ ;  /* 0x0000000203107210 */ /* 0x000fe40007fde0ff */
[----:B------:R-:W-:Y:S02]  /*467c0*/  PRMT R21, R5, 0x7772, RZ ;  /* 0x0000777205157816 */ /* 0x000fe400000000ff */
[----:B-1----:R-:W-:Y:S01]  /*467d0*/  ISETP.LT.AND P2, PT, R4, UR6, !P0 ;  /* 0x0000000604007c0c */ /* 0x002fe2000c741270 */
[C---:B------:R-:W-:Y:S01]  /*467e0*/  VIADD R4, R28.reuse, 0x76 ;  /* 0x000000761c047836 */ /* 0x040fe20000000000 */
[C---:B------:R-:W-:Y:S01]  /*467f0*/  LEA.HI.X.SX32 R17, R3.reuse, R0, 0x1, P6 ;  /* 0x0000000003117211 */ /* 0x040fe200030f0eff */
[----:B------:R-:W-:Y:S01]  /*46800*/  VIADD R3, R3, UR4 ;  /* 0x0000000403037c36 */ /* 0x000fe20008000000 */
[----:B-----5:R-:W-:Y:S01]  /*46810*/  PRMT R23, R5, 0x7773, RZ ;  /* 0x0000777305177816 */ /* 0x020fe200000000ff */
[----:B------:R-:W1:Y:S01]  /*46820*/  LDCU UR6, c[0x0][0x39c] ;  /* 0x00007380ff0677ac */ /* 0x000e620008000800 */
[----:B------:R2:W-:Y:S01]  /*46830*/  @P4 STG.E.U8 desc[UR8][R14.64], R21 ;  /* 0x000000150e004986 */ /* 0x0005e2000c101108 */
[----:B------:R-:W-:Y:S01]  /*46840*/  VIADD R5, R28, 0x77 ;  /* 0x000000771c057836 */ /* 0x000fe20000000000 */
[----:B----4-:R-:W-:Y:S01]  /*46850*/  ISETP.LT.AND P4, PT, R4, UR7, !P0 ;  /* 0x0000000704007c0c */ /* 0x010fe2000c781270 */
[C---:B------:R-:W-:Y:S01]  /*46860*/  VIADD R19, R3.reuse, UR4 ;  /* 0x0000000403137c36 */ /* 0x040fe20008000000 */
[----:B------:R3:W-:Y:S01]  /*46870*/  @P5 STG.E.U8 desc[UR8][R16.64], R23 ;  /* 0x0000001710005986 */ /* 0x0007e2000c101108 */
[----:B------:R-:W-:Y:S01]  /*46880*/  IADD3 R4, P5, PT, R3, R2, RZ ;  /* 0x0000000203047210 */ /* 0x000fe20007fbe0ff */
[----:B------:R-:W4:Y:S01]  /*46890*/  LDCU UR7, c[0x0][0x39c] ;  /* 0x00007380ff0777ac */ /* 0x000f220008000800 */
[----:B0-----:R-:W-:-:S02]  /*468a0*/  ISETP.LT.AND P6, PT, R5, UR5, !P0 ;  /* 0x0000000505007c0c */ /* 0x001fc4000c7c1270 */
[----:B------:R-:W-:Y:S01]  /*468b0*/  LEA.HI.X.SX32 R5, R3, R0, 0x1, P5 ;  /* 0x0000000003057211 */ /* 0x000fe200028f0eff */
[----:B------:R-:W0:Y:S01]  /*468c0*/  LDCU UR5, c[0x0][0x39c] ;  /* 0x00007380ff0577ac */ /* 0x000e220008000800 */
[C---:B------:R-:W-:Y:S01]  /*468d0*/  IADD3 R12, P5, PT, R19.reuse, R2, RZ ;  /* 0x00000002130c7210 */ /* 0x040fe20007fbe0ff */
[----:B--2---:R-:W-:Y:S01]  /*468e0*/  VIADD R14, R28, 0x78 ;  /* 0x000000781c0e7836 */ /* 0x004fe20000000000 */
[C---:B------:R-:W-:Y:S02]  /*468f0*/  PRMT R21, R6.reuse, 0x7772, RZ ;  /* 0x0000777206157816 */ /* 0x040fe400000000ff */
[----:B------:R-:W-:Y:S02]  /*46900*/  PRMT R3, R6, 0x7773, RZ ;  /* 0x0000777306037816 */ /* 0x000fe400000000ff */
[C---:B------:R-:W-:Y:S01]  /*46910*/  LEA.HI.X.SX32 R13, R19.reuse, R0, 0x1, P5 ;  /* 0x00000000130d7211 */ /* 0x040fe200028f0eff */
[----:B------:R-:W-:Y:S01]  /*46920*/  VIADD R19, R19, UR4 ;  /* 0x0000000413137c36 */ /* 0x000fe20008000000 */
[----:B------:R2:W-:Y:S01]  /*46930*/  @P3 STG.E.U8 desc[UR8][R4.64], R21 ;  /* 0x0000001504003986 */ /* 0x0005e2000c101108 */
[----:B-1----:R-:W-:-:S02]  /*46940*/  ISETP.LT.AND P3, PT, R14, UR6, !P0 ;  /* 0x000000060e007c0c */ /* 0x002fc4000c761270 */
[----:B---3--:R-:W-:Y:S01]  /*46950*/  PRMT R17, R7, 0x7772, RZ ;  /* 0x0000777207117816 */ /* 0x008fe200000000ff */
[----:B------:R1:W-:Y:S01]  /*46960*/  @P2 STG.E.U8 desc[UR8][R12.64], R3 ;  /* 0x000000030c002986 */ /* 0x0003e2000c101108 */
[C---:B------:R-:W-:Y:S01]  /*46970*/  IADD3 R14, P2, PT, R19.reuse, R2, RZ ;  /* 0x00000002130e7210 */ /* 0x040fe20007f5e0ff */
[C---:B------:R-:W-:Y:S01]  /*46980*/  VIADD R6, R28.reuse, 0x79 ;  /* 0x000000791c067836 */ /* 0x040fe20000000000 */
[----:B------:R-:W3:Y:S02]  /*46990*/  LDCU UR6, c[0x0][0x39c] ;  /* 0x00007380ff0677ac */ /* 0x000ee40008000800 */
[C---:B------:R-:W-:Y:S01]  /*469a0*/  LEA.HI.X.SX32 R15, R19.reuse, R0, 0x1, P2 ;  /* 0x00000000130f7211 */ /* 0x040fe200010f0eff */
[----:B------:R-:W-:Y:S02]  /*469b0*/  VIADD R19, R19, UR4 ;  /* 0x0000000413137c36 */ /* 0x000fe40008000000 */
[----:B------:R-:W-:Y:S02]  /*469c0*/  VIADD R16, R28, 0x7a ;  /* 0x0000007a1c107836 */ /* 0x000fe40000000000 */
[----:B------:R5:W-:Y:S01]  /*469d0*/  @P4 STG.E.U8 desc[UR8][R14.64], R17 ;  /* 0x000000110e004986 */ /* 0x000be2000c101108 */
[C---:B--2---:R-:W-:Y:S01]  /*469e0*/  IADD3 R4, P4, PT, R19.reuse, R2, RZ ;  /* 0x0000000213047210 */ /* 0x044fe20007f9e0ff */
[----:B-1----:R-:W-:Y:S01]  /*469f0*/  VIADD R3, R19, UR4 ;  /* 0x0000000413037c36 */ /* 0x002fe20008000000 */
[----:B----4-:R-:W-:-:S02]  /*46a00*/  ISETP.LT.AND P2, PT, R6, UR7, !P0 ;  /* 0x0000000706007c0c */ /* 0x010fc4000c741270 */
[----:B------:R-:W-:Y:S02]  /*46a10*/  LEA.HI.X.SX32 R5, R19, R0, 0x1, P4 ;  /* 0x0000000013057211 */ /* 0x000fe400020f0eff */
[----:B0-----:R-:W-:Y:S01]  /*46a20*/  ISETP.LT.AND P5, PT, R16, UR5, !P0 ;  /* 0x0000000510007c0c */ /* 0x001fe2000c7a1270 */
[----:B------:R-:W0:Y:S01]  /*46a30*/  LDCU UR5, c[0x0][0x39c] ;  /* 0x00007380ff0577ac */ /* 0x000e220008000800 */
[C---:B------:R-:W-:Y:S01]  /*46a40*/  IADD3 R6, P4, PT, R3.reuse, R2, RZ ;  /* 0x0000000203067210 */ /* 0x040fe20007f9e0ff */
[----:B------:R-:W-:Y:S01]  /*46a50*/  VIADD R13, R3, UR4 ;  /* 0x00000004030d7c36 */ /* 0x000fe20008000000 */
[----:B------:R-:W-:Y:S02]  /*46a60*/  PRMT R21, R7, 0x7773, RZ ;  /* 0x0000777307157816 */ /* 0x000fe400000000ff */
[----:B------:R-:W-:Y:S02]  /*46a70*/  PRMT R25, R8, 0x7772, RZ ;  /* 0x0000777208197816 */ /* 0x000fe400000000ff */
[----:B------:R-:W-:Y:S01]  /*46a80*/  LEA.HI.X.SX32 R7, R3, R0, 0x1, P4 ;  /* 0x0000000003077211 */ /* 0x000fe200020f0eff */
[----:B------:R-:W-:Y:S01]  /*46a90*/  VIADD R3, R13, UR4 ;  /* 0x000000040d037c36 */ /* 0x000fe20008000000 */
[----:B------:R1:W-:Y:S01]  /*46aa0*/  @P6 STG.E.U8 desc[UR8][R4.64], R21 ;  /* 0x0000001504006986 */ /* 0x0003e2000c101108 */
[----:B------:R-:W-:-:S03]  /*46ab0*/  VIADD R12, R28, 0x7b ;  /* 0x0000007b1c0c7836 */ /* 0x000fc60000000000 */
[----:B------:R2:W-:Y:S01]  /*46ac0*/  @P3 STG.E.U8 desc[UR8][R6.64], R25 ;  /* 0x0000001906003986 */ /* 0x0005e2000c101108 */
[----:B------:R-:W-:Y:S01]  /*46ad0*/  IADD3 R16, P3, PT, R13, R2, RZ ;  /* 0x000000020d107210 */ /* 0x000fe20007f7e0ff */
[----:B-----5:R-:W-:Y:S01]  /*46ae0*/  VIADD R15, R3, UR4 ;  /* 0x00000004030f7c36 */ /* 0x020fe20008000000 */
[----:B---3--:R-:W-:Y:S01]  /*46af0*/  ISETP.LT.AND P4, PT, R12, UR6, !P0 ;  /* 0x000000060c007c0c */ /* 0x008fe2000c781270 */
[----:B------:R-:W-:Y:S01]  /*46b00*/  VIADD R12, R28, 0x7c ;  /* 0x0000007c1c0c7836 */ /* 0x000fe20000000000 */
[----:B------:R-:W-:Y:S01]  /*46b10*/  LEA.HI.X.SX32 R17, R13, R0, 0x1, P3 ;  /* 0x000000000d117211 */ /* 0x000fe200018f0eff */
[----:B------:R-:W-:Y:S01]  /*46b20*/  VIADD R13, R15, UR4 ;  /* 0x000000040f0d7c36 */ /* 0x000fe20008000000 */
[----:B------:R-:W-:Y:S01]  /*46b30*/  PRMT R23, R8, 0x7773, RZ ;  /* 0x0000777308177816 */ /* 0x000fe200000000ff */
[----:B------:R-:W3:Y:S01]  /*46b40*/  LDCU UR6, c[0x0][0x39c] ;  /* 0x00007380ff0677ac */ /* 0x000ee20008000800 */
[----:B0-----:R-:W-:Y:S01]  /*46b50*/  ISETP.LT.AND P3, PT, R12, UR5, !P0 ;  /* 0x000000050c007c0c */ /* 0x001fe2000c761270 */
[----:B------:R-:W-:Y:S01]  /*46b60*/  VIADD R19, R13, UR4 ;  /* 0x000000040d137c36 */ /* 0x000fe20008000000 */
[----:B------:R-:W0:Y:S01]  /*46b70*/  LDCU UR5, c[0x0][0x39c] ;  /* 0x00007380ff0577ac */ /* 0x000e220008000800 */
[----:B------:R4:W-:Y:S01]  /*46b80*/  @P2 STG.E.U8 desc[UR8][R16.64], R23 ;  /* 0x0000001710002986 */ /* 0x0009e2000c101108 */
[----:B-1----:R-:W-:Y:S01]  /*46b90*/  IADD3 R4, P2, PT, R3, R2, RZ ;  /* 0x0000000203047210 */ /* 0x002fe20007f5e0ff */
[----:B------:R-:W-:-:S03]  /*46ba0*/  VIADD R21, R19, UR4 ;  /* 0x0000000413157c36 */ /* 0x000fc60008000000 */
[----:B------:R-:W-:Y:S01]  /*46bb0*/  LEA.HI.X.SX32 R5, R3, R0, 0x1, P2 ;  /* 0x0000000003057211 */ /* 0x000fe200010f0eff */
[----:B------:R-:W-:Y:S01]  /*46bc0*/  VIADD R3, R21, UR4 ;  /* 0x0000000415037c36 */ /* 0x000fe20008000000 */
[-C--:B------:R-:W-:Y:S02]  /*46bd0*/  IADD3 R12, P2, PT, R13, R2.reuse, RZ ;  /* 0x000000020d0c7210 */ /* 0x080fe40007f5e0ff */
[----:B--2---:R-:W-:Y:S01]  /*46be0*/  IADD3 R6, P6, PT, R15, R2, RZ ;  /* 0x000000020f067210 */ /* 0x004fe20007fde0ff */
[C---:B------:R-:W-:Y:S01]  /*46bf0*/  VIADD R8, R28.reuse, 0x7d ;  /* 0x0000007d1c087836 */ /* 0x040fe20000000000 */
[----:B------:R-:W-:Y:S01]  /*46c00*/  LEA.HI.X.SX32 R13, R13, R0, 0x1, P2 ;  /* 0x000000000d0d7211 */ /* 0x000fe200010f0eff */
[----:B------:R-:W-:Y:S01]  /*46c10*/  VIADD R18, R28, 0x7e ;  /* 0x0000007e1c127836 */ /* 0x000fe20000000000 */
[----:B----4-:R-:W-:Y:S02]  /*46c20*/  IADD3 R16, P2, PT, R3, R2, RZ ;  /* 0x0000000203107210 */ /* 0x010fe40007f5e0ff */
[----:B------:R-:W-:-:S02]  /*46c30*/  LEA.HI.X.SX32 R7, R15, R0, 0x1, P6 ;  /* 0x000000000f077211 */ /* 0x000fc400030f0eff */
[----:B------:R-:W-:Y:S02]  /*46c40*/  IADD3 R14, P6, PT, R19, R2, RZ ;  /* 0x00000002130e7210 */ /* 0x000fe40007fde0ff */
[-C--:B------:R-:W-:Y:S02]  /*46c50*/  LEA.HI.X.SX32 R17, R3, R0.reuse, 0x1, P2 ;  /* 0x0000000003117211 */ /* 0x080fe400010f0eff */
[----:B---3--:R-:W-:Y:S02]  /*46c60*/  ISETP.LT.AND P2, PT, R8, UR6, !P0 ;  /* 0x0000000608007c0c */ /* 0x008fe4000c741270 */
[----:B------:R-:W-:Y:S02]  /*46c70*/  LEA.HI.X.SX32 R15, R19, R0, 0x1, P6 ;  /* 0x00000000130f7211 */ /* 0x000fe400030f0eff */
[----:B0-----:R-:W-:Y:S02]  /*46c80*/  ISETP.LT.AND P0, PT, R18, UR5, !P0 ;  /* 0x0000000512007c0c */ /* 0x001fe4000c701270 */
[----:B------:R-:W-:-:S02]  /*46c90*/  IADD3 R2, P6, PT, R21, R2, RZ ;  /* 0x0000000215027210 */ /* 0x000fc40007fde0ff */
[----:B------:R-:W-:Y:S02]  /*46ca0*/  PRMT R25, R9, 0x7772, RZ ;  /* 0x0000777209197816 */ /* 0x000fe400000000ff */
[----:B------:R-:W-:Y:S02]  /*46cb0*/  LEA.HI.X.SX32 R3, R21, R0, 0x1, P6 ;  /* 0x0000000015037211 */ /* 0x000fe400030f0eff */
[----:B------:R-:W-:Y:S02]  /*46cc0*/  PRMT R23, R9, 0x7773, RZ ;  /* 0x0000777309177816 */ /* 0x000fe400000000ff */
[C---:B------:R-:W-:Y:S02]  /*46cd0*/  PRMT R21, R10.reuse, 0x7772, RZ ;  /* 0x000077720a157816 */ /* 0x040fe400000000ff */
[----:B------:R-:W-:Y:S02]  /*46ce0*/  PRMT R19, R10, 0x7773, RZ ;  /* 0x000077730a137816 */ /* 0x000fe400000000ff */
[C---:B------:R-:W-:Y:S01]  /*46cf0*/  PRMT R9, R11.reuse, 0x7773, RZ ;  /* 0x000077730b097816 */ /* 0x040fe200000000ff */
[----:B------:R0:W-:Y:S01]  /*46d00*/  @P5 STG.E.U8 desc[UR8][R4.64], R25 ;  /* 0x0000001904005986 */ /* 0x0001e2000c101108 */
[----:B------:R-:W-:-:S03]  /*46d10*/  PRMT R11, R11, 0x7772, RZ ;  /* 0x000077720b0b7816 */ /* 0x000fc600000000ff */
[----:B------:R0:W-:Y:S04]  /*46d20*/  @P4 STG.E.U8 desc[UR8][R6.64], R23 ;  /* 0x0000001706004986 */ /* 0x0001e8000c101108 */
[----:B------:R0:W-:Y:S04]  /*46d30*/  @P3 STG.E.U8 desc[UR8][R12.64], R21 ;  /* 0x000000150c003986 */ /* 0x0001e8000c101108 */
[----:B------:R0:W-:Y:S04]  /*46d40*/  @P2 STG.E.U8 desc[UR8][R14.64], R19 ;  /* 0x000000130e002986 */ /* 0x0001e8000c101108 */
[----:B------:R0:W-:Y:S01]  /*46d50*/  @P0 STG.E.U8 desc[UR8][R2.64], R11 ;  /* 0x0000000b02000986 */ /* 0x0001e2000c101108 */
[----:B------:R-:W-:Y:S05]  /*46d60*/  @!P1 EXIT ;  /* 0x000000000000994d */ /* 0x000fea0003800000 */
[----:B------:R-:W-:Y:S01]  /*46d70*/  STG.E.U8 desc[UR8][R16.64], R9 ;  /* 0x0000000910007986 */ /* 0x000fe2000c101108 */
[----:B------:R-:W-:Y:S05]  /*46d80*/  EXIT ;  /* 0x000000000000794d */ /* 0x000fea0003800000 */
.L_x_3:
[----:B------:R-:W-:-:S00]  /*46d90*/  BRA `(.L_x_3) ;  /* 0xfffffffc00fc7947 */ /* 0x000fc0000383ffff */
[----:B------:R-:W-:-:S00]  /*46da0*/  NOP ;  /* 0x0000000000007918 */ /* 0x000fc00000000000 */
        /* <DEDUP_REMOVED lines=13> */
.L_x_4:


//--------------------- .nv.shared.matmul_kernel  --------------------------
	.section	.nv.shared.matmul_kernel,"aw",@nobits
	.sectionflags	@""
	.align	16
	.zero		1024


//--------------------- .nv.shared.reserved.0     --------------------------
	.section	.nv.shared.reserved.0,"aw",@nobits
	.weak		__nv_reservedSMEM_offset_0_alias
	.size		__nv_reservedSMEM_offset_0_alias, 0, 64
	.other		__nv_reservedSMEM_offset_0_alias,@"STO_CUDA_RESERVED_SHARED STV_DEFAULT"
__nv_reservedSMEM_offset_0_alias:
	.zero		0
	.zero		64


//--------------------- .nv.constant0.matmul_kernel --------------------------
	.section	.nv.constant0.matmul_kernel,"a",@progbits
	.sectionflags	@""
	.align	4
.nv.constant0.matmul_kernel:
	.zero		976


//--------------------- SYMBOLS --------------------------

	.type		.nv.reservedSmem.offset0,@object
	.size		.nv.reservedSmem.offset0,0x4
	.type		.nv.reservedSmem.cap,@object
	.size		.nv.reservedSmem.cap,0x4
